	.target	sm_100a

	.elftype	@"ET_EXEC"


//--------------------- .note.nv.tkinfo           --------------------------
	.section	.note.nv.tkinfo,"",@"SHT_NOTE"
	.sectionflags	@"SHF_NOTE_NV_TKINFO"
	.tkinfo
        /*0018*/ 	.word	0x00000002
        /*0030*/ 	.string	""
        /*0030*/ 	.string	"ptxas"
        /*0030*/ 	.string	"Cuda compilation tools, release 13.0, V13.0.88"
        /*0030*/ 	.string	"Build cuda_13.0.r13.0/compiler.36424714_0"
        /*0030*/ 	.string	"-arch sm_100a -m 64 "



//--------------------- .note.nv.cuinfo           --------------------------
	.section	.note.nv.cuinfo,"",@"SHT_NOTE"
	.sectionflags	@"SHF_NOTE_NV_CUINFO"
        /*0018*/ 	.short	0x0002
        /*001a*/ 	.short	0x0064
        /*001c*/ 	.short	0x0082
	.zero		2


//--------------------- .nv.info                  --------------------------
	.section	.nv.info,"",@"SHT_CUDA_INFO"
	.align	4


	//----- nvinfo : EIATTR_REGCOUNT
	.align		4
        /*0000*/ 	.byte	0x04, 0x2f
        /*0002*/ 	.short	(.L_19 - .L_18)
	.align		4
.L_18:
        /*0004*/ 	.word	index@(_ZN7cutlass13device_kernelINS_4gemm6kernel13GemmUniversalIN4cute5tupleIJiiiiEEENS1_10collective13CollectiveMmaINS1_35MainloopSm100TmaUmmaWarpSpecializedILi5ELi2ELi2ENS5_IJNS4_1CILi2EEENSA_ILi1EEESC_EEEEENS5_IJNSA_ILi256EEESF_NSA_ILi64EEEEEENS_10bfloat16_tENS5_IJlSC_lEEESI_SJ_NS4_8TiledMMAINS4_8MMA_AtomIJNS4_26SM100_MMA_F16BF16_2x1SM_SSISI_SI_fLi256ELi256ELNS4_4UMMA5MajorE0ELSO_0ELNSN_7ScaleInE0ELSP_0EEEEEENS4_6LayoutINS5_IJSC_SC_SC_EEENS5_IJNSA_ILi0EEESU_SU_EEEEENS5_IJNS4_10UnderscoreESX_SX_EEEEENS4_18SM100_TMA_2SM_LOADENS4_14ComposedLayoutINS4_7SwizzleILi3ELi4ELi3EEENS4_18smem_ptr_flag_bitsILi16EEENSS_INS5_IJNSA_ILi8EEESG_EEENS5_IJSG_SC_EEEEEEEvNS4_8identityES10_S1A_vS1B_EENS_8epilogue10collective18CollectiveEpilogueINS1D_23Sm100TmaWarpSpecializedILi4ELi2ELi64ELb1ELb0EEEJNS5_IJNSA_ILi128EEESF_SG_EEENS5_IJNSS_IS1I_SC_EENSS_ISG_SC_EEEEESI_SJ_SI_SJ_NS1D_6fusion15FusionCallbacksIS1H_NS1N_17LinearCombinationISI_fSI_fLNS_15FloatRoundStyleE2EEES1J_S1M_JEEENS4_5SM1004TMEM4LOAD26SM100_TMEM_LOAD_32dp32b64xENS4_13SM90_TMA_LOADES1A_NS4_39AutoVectorizingCopyWithAssumedAlignmentILi128EEENS4_14SM90_TMA_STOREES1A_S1Z_S1Z_EEEvvEEEEvNT_6ParamsE)
        /*0008*/ 	.word	0x000000ba


	//----- nvinfo : EIATTR_FRAME_SIZE
	.align		4
.L_19:
        /*000c*/ 	.byte	0x04, 0x11
        /*000e*/ 	.short	(.L_21 - .L_20)
	.align		4
.L_20:
        /*0010*/ 	.word	index@($__internal_2_$__cuda_sm10x_tcgen05_guardrail_trap_unallocated_columns_being_dealloced)
        /*0014*/ 	.word	0x00000000


	//----- nvinfo : EIATTR_FRAME_SIZE
	.align		4
.L_21:
        /*0018*/ 	.byte	0x04, 0x11
        /*001a*/ 	.short	(.L_23 - .L_22)
	.align		4
.L_22:
        /*001c*/ 	.word	index@($__internal_1_$__cuda_sm10x_tcgen05_guardrail_trap_phase_invalid_during_alloc)
        /*0020*/ 	.word	0x00000000


	//----- nvinfo : EIATTR_FRAME_SIZE
	.align		4
.L_23:
        /*0024*/ 	.byte	0x04, 0x11
        /*0026*/ 	.short	(.L_25 - .L_24)
	.align		4
.L_24:
        /*0028*/ 	.word	index@($__internal_0_$__cuda_sm10x_tcgen05_guardrail_trap_col_being_dealloced_not_returned_by_alloc)
        /*002c*/ 	.word	0x00000000


	//----- nvinfo : EIATTR_FRAME_SIZE
	.align		4
.L_25:
        /*0030*/ 	.byte	0x04, 0x11
        /*0032*/ 	.short	(.L_27 - .L_26)
	.align		4
.L_26:
        /*0034*/ 	.word	index@(_ZN7cutlass13device_kernelINS_4gemm6kernel13GemmUniversalIN4cute5tupleIJiiiiEEENS1_10collective13CollectiveMmaINS1_35MainloopSm100TmaUmmaWarpSpecializedILi5ELi2ELi2ENS5_IJNS4_1CILi2EEENSA_ILi1EEESC_EEEEENS5_IJNSA_ILi256EEESF_NSA_ILi64EEEEEENS_10bfloat16_tENS5_IJlSC_lEEESI_SJ_NS4_8TiledMMAINS4_8MMA_AtomIJNS4_26SM100_MMA_F16BF16_2x1SM_SSISI_SI_fLi256ELi256ELNS4_4UMMA5MajorE0ELSO_0ELNSN_7ScaleInE0ELSP_0EEEEEENS4_6LayoutINS5_IJSC_SC_SC_EEENS5_IJNSA_ILi0EEESU_SU_EEEEENS5_IJNS4_10UnderscoreESX_SX_EEEEENS4_18SM100_TMA_2SM_LOADENS4_14ComposedLayoutINS4_7SwizzleILi3ELi4ELi3EEENS4_18smem_ptr_flag_bitsILi16EEENSS_INS5_IJNSA_ILi8EEESG_EEENS5_IJSG_SC_EEEEEEEvNS4_8identityES10_S1A_vS1B_EENS_8epilogue10collective18CollectiveEpilogueINS1D_23Sm100TmaWarpSpecializedILi4ELi2ELi64ELb1ELb0EEEJNS5_IJNSA_ILi128EEESF_SG_EEENS5_IJNSS_IS1I_SC_EENSS_ISG_SC_EEEEESI_SJ_SI_SJ_NS1D_6fusion15FusionCallbacksIS1H_NS1N_17LinearCombinationISI_fSI_fLNS_15FloatRoundStyleE2EEES1J_S1M_JEEENS4_5SM1004TMEM4LOAD26SM100_TMEM_LOAD_32dp32b64xENS4_13SM90_TMA_LOADES1A_NS4_39AutoVectorizingCopyWithAssumedAlignmentILi128EEENS4_14SM90_TMA_STOREES1A_S1Z_S1Z_EEEvvEEEEvNT_6ParamsE)
        /*0038*/ 	.word	0x00000000


	//----- nvinfo : EIATTR_MIN_STACK_SIZE
	.align		4
.L_27:
        /*003c*/ 	.byte	0x04, 0x12
        /*003e*/ 	.short	(.L_29 - .L_28)
	.align		4
.L_28:
        /*0040*/ 	.word	index@(_ZN7cutlass13device_kernelINS_4gemm6kernel13GemmUniversalIN4cute5tupleIJiiiiEEENS1_10collective13CollectiveMmaINS1_35MainloopSm100TmaUmmaWarpSpecializedILi5ELi2ELi2ENS5_IJNS4_1CILi2EEENSA_ILi1EEESC_EEEEENS5_IJNSA_ILi256EEESF_NSA_ILi64EEEEEENS_10bfloat16_tENS5_IJlSC_lEEESI_SJ_NS4_8TiledMMAINS4_8MMA_AtomIJNS4_26SM100_MMA_F16BF16_2x1SM_SSISI_SI_fLi256ELi256ELNS4_4UMMA5MajorE0ELSO_0ELNSN_7ScaleInE0ELSP_0EEEEEENS4_6LayoutINS5_IJSC_SC_SC_EEENS5_IJNSA_ILi0EEESU_SU_EEEEENS5_IJNS4_10UnderscoreESX_SX_EEEEENS4_18SM100_TMA_2SM_LOADENS4_14ComposedLayoutINS4_7SwizzleILi3ELi4ELi3EEENS4_18smem_ptr_flag_bitsILi16EEENSS_INS5_IJNSA_ILi8EEESG_EEENS5_IJSG_SC_EEEEEEEvNS4_8identityES10_S1A_vS1B_EENS_8epilogue10collective18CollectiveEpilogueINS1D_23Sm100TmaWarpSpecializedILi4ELi2ELi64ELb1ELb0EEEJNS5_IJNSA_ILi128EEESF_SG_EEENS5_IJNSS_IS1I_SC_EENSS_ISG_SC_EEEEESI_SJ_SI_SJ_NS1D_6fusion15FusionCallbacksIS1H_NS1N_17LinearCombinationISI_fSI_fLNS_15FloatRoundStyleE2EEES1J_S1M_JEEENS4_5SM1004TMEM4LOAD26SM100_TMEM_LOAD_32dp32b64xENS4_13SM90_TMA_LOADES1A_NS4_39AutoVectorizingCopyWithAssumedAlignmentILi128EEENS4_14SM90_TMA_STOREES1A_S1Z_S1Z_EEEvvEEEEvNT_6ParamsE)
        /*0044*/ 	.word	0x00000000
.L_29:


//--------------------- .nv.compat                --------------------------
	.section	.nv.compat,"",@"SHT_CUDA_COMPAT_INFO"
	.align	4
        /*0000*/ 	.byte	0x02, 0x09, 0x01, 0x00, 0x02, 0x02, 0x02, 0x00, 0x02, 0x05, 0x05, 0x00, 0x03, 0x07, 0x01, 0x01
        /*0010*/ 	.byte	0x02, 0x03, 0x01, 0x00, 0x02, 0x06, 0x01, 0x00, 0x04, 0x0b, 0x08, 0x00, 0x09, 0x00, 0x00, 0x00
        /*0020*/ 	.byte	0x00, 0x00, 0x00, 0x00


//--------------------- .nv.info._ZN7cutlass13device_kernelINS_4gemm6kernel13GemmUniversalIN4cute5tupleIJiiiiEEENS1_10collective13CollectiveMmaINS1_35MainloopSm100TmaUmmaWarpSpecializedILi5ELi2ELi2ENS5_IJNS4_1CILi2EEENSA_ILi1EEESC_EEEEENS5_IJNSA_ILi256EEESF_NSA_ILi64EEEEEENS_10bfloat16_tENS5_IJlSC_lEEESI_SJ_NS4_8TiledMMAINS4_8MMA_AtomIJNS4_26SM100_MMA_F16BF16_2x1SM_SSISI_SI_fLi256ELi256ELNS4_4UMMA5MajorE0ELSO_0ELNSN_7ScaleInE0ELSP_0EEEEEENS4_6LayoutINS5_IJSC_SC_SC_EEENS5_IJNSA_ILi0EEESU_SU_EEEEENS5_IJNS4_10UnderscoreESX_SX_EEEEENS4_18SM100_TMA_2SM_LOADENS4_14ComposedLayoutINS4_7SwizzleILi3ELi4ELi3EEENS4_18smem_ptr_flag_bitsILi16EEENSS_INS5_IJNSA_ILi8EEESG_EEENS5_IJSG_SC_EEEEEEEvNS4_8identityES10_S1A_vS1B_EENS_8epilogue10collective18CollectiveEpilogueINS1D_23Sm100TmaWarpSpecializedILi4ELi2ELi64ELb1ELb0EEEJNS5_IJNSA_ILi128EEESF_SG_EEENS5_IJNSS_IS1I_SC_EENSS_ISG_SC_EEEEESI_SJ_SI_SJ_NS1D_6fusion15FusionCallbacksIS1H_NS1N_17LinearCombinationISI_fSI_fLNS_15FloatRoundStyleE2EEES1J_S1M_JEEENS4_5SM1004TMEM4LOAD26SM100_TMEM_LOAD_32dp32b64xENS4_13SM90_TMA_LOADES1A_NS4_39AutoVectorizingCopyWithAssumedAlignmentILi128EEENS4_14SM90_TMA_STOREES1A_S1Z_S1Z_EEEvvEEEEvNT_6ParamsE --------------------------
	.section	.nv.info._ZN7cutlass13device_kernelINS_4gemm6kernel13GemmUniversalIN4cute5tupleIJiiiiEEENS1_10collective13CollectiveMmaINS1_35MainloopSm100TmaUmmaWarpSpecializedILi5ELi2ELi2ENS5_IJNS4_1CILi2EEENSA_ILi1EEESC_EEEEENS5_IJNSA_ILi256EEESF_NSA_ILi64EEEEEENS_10bfloat16_tENS5_IJlSC_lEEESI_SJ_NS4_8TiledMMAINS4_8MMA_AtomIJNS4_26SM100_MMA_F16BF16_2x1SM_SSISI_SI_fLi256ELi256ELNS4_4UMMA5MajorE0ELSO_0ELNSN_7ScaleInE0ELSP_0EEEEEENS4_6LayoutINS5_IJSC_SC_SC_EEENS5_IJNSA_ILi0EEESU_SU_EEEEENS5_IJNS4_10UnderscoreESX_SX_EEEEENS4_18SM100_TMA_2SM_LOADENS4_14ComposedLayoutINS4_7SwizzleILi3ELi4ELi3EEENS4_18smem_ptr_flag_bitsILi16EEENSS_INS5_IJNSA_ILi8EEESG_EEENS5_IJSG_SC_EEEEEEEvNS4_8identityES10_S1A_vS1B_EENS_8epilogue10collective18CollectiveEpilogueINS1D_23Sm100TmaWarpSpecializedILi4ELi2ELi64ELb1ELb0EEEJNS5_IJNSA_ILi128EEESF_SG_EEENS5_IJNSS_IS1I_SC_EENSS_ISG_SC_EEEEESI_SJ_SI_SJ_NS1D_6fusion15FusionCallbacksIS1H_NS1N_17LinearCombinationISI_fSI_fLNS_15FloatRoundStyleE2EEES1J_S1M_JEEENS4_5SM1004TMEM4LOAD26SM100_TMEM_LOAD_32dp32b64xENS4_13SM90_TMA_LOADES1A_NS4_39AutoVectorizingCopyWithAssumedAlignmentILi128EEENS4_14SM90_TMA_STOREES1A_S1Z_S1Z_EEEvvEEEEvNT_6ParamsE,"",@"SHT_CUDA_INFO"
	.sectionflags	@""
	.align	4


	//----- nvinfo : EIATTR_CUDA_API_VERSION
	.align		4
        /*0000*/ 	.byte	0x04, 0x37
        /*0002*/ 	.short	(.L_31 - .L_30)
.L_30:
        /*0004*/ 	.word	0x00000082


	//----- nvinfo : EIATTR_KPARAM_INFO
	.align		4
.L_31:
        /*0008*/ 	.byte	0x04, 0x17
        /*000a*/ 	.short	(.L_33 - .L_32)
.L_32:
        /*000c*/ 	.word	0x00000000
        /*0010*/ 	.short	0x0000
        /*0012*/ 	.short	0x0000
        /*0014*/ 	.byte	0x00, 0xf0, 0x01, 0x20


	//----- nvinfo : EIATTR_AT_ENTRY_FRAGMENTS
	.align		4
.L_33:
        /*0018*/ 	.byte	0x04, 0x4f
        /*001a*/ 	.short	(.L_35 - .L_34)


	//   ....[0]....
.L_34:
        /*001c*/ 	.word	0x00000007


	//----- nvinfo : EIATTR_RESERVED_SMEM_USED
	.align		4
.L_35:
        /*0020*/ 	.byte	0x01, 0x41
	.zero		2


	//----- nvinfo : EIATTR_SPARSE_MMA_MASK
	.align		4
        /*0024*/ 	.byte	0x03, 0x50
        /*0026*/ 	.short	0x0000


	//----- nvinfo : EIATTR_TCGEN05_2CTA_USED
	.align		4
        /*0028*/ 	.byte	0x01, 0x52
	.zero		2


	//----- nvinfo : EIATTR_MAXREG_COUNT
	.align		4
        /*002c*/ 	.byte	0x03, 0x1b
        /*002e*/ 	.short	0x00ff


	//----- nvinfo : EIATTR_NUM_BARRIERS
	.align		4
        /*0030*/ 	.byte	0x02, 0x4c
        /*0032*/ 	.byte	0x07
	.zero		1


	//----- nvinfo : EIATTR_EXTERNS
	.align		4
        /*0034*/ 	.byte	0x04, 0x0f
        /*0036*/ 	.short	(.L_37 - .L_36)


	//   ....[0]....
	.align		4
.L_36:
        /*0038*/ 	.word	index@(__assertfail)


	//----- nvinfo : EIATTR_MERCURY_ISA_VERSION
	.align		4
.L_37:
        /*003c*/ 	.byte	0x03, 0x5f
        /*003e*/ 	.short	0x0101


	//----- nvinfo : EIATTR_INT_WARP_WIDE_INSTR_OFFSETS
	.align		4
        /*0040*/ 	.byte	0x04, 0x31
        /*0042*/ 	.short	(.L_39 - .L_38)


	//   ....[0]....
.L_38:
        /*0044*/ 	.word	0x00000cf0


	//   ....[1]....
        /*0048*/ 	.word	0x00000d90


	//   ....[2]....
        /*004c*/ 	.word	0x000020c0


	//   ....[3]....
        /*0050*/ 	.word	0x00003f10


	//   ....[4]....
        /*0054*/ 	.word	0x00003f30


	//   ....[5]....
        /*0058*/ 	.word	0x00003f60


	//   ....[6]....
        /*005c*/ 	.word	0x000048a0


	//   ....[7]....
        /*0060*/ 	.word	0x00004910


	//   ....[8]....
        /*0064*/ 	.word	0x000049f0


	//   ....[9]....
        /*0068*/ 	.word	0x00004a70


	//   ....[10]....
        /*006c*/ 	.word	0x00004b80


	//   ....[11]....
        /*0070*/ 	.word	0x00004c10


	//   ....[12]....
        /*0074*/ 	.word	0x00004df0


	//   ....[13]....
        /*0078*/ 	.word	0x00004f50


	//----- nvinfo : EIATTR_COOP_GROUP_MASK_REGIDS
	.align		4
.L_39:
        /*007c*/ 	.byte	0x04, 0x29
        /*007e*/ 	.short	(.L_41 - .L_40)


	//   ....[0]....
.L_40:
        /*0080*/ 	.word	0xffffffff


	//   ....[1]....
        /*0084*/ 	.word	0xffffffff


	//   ....[2]....
        /*0088*/ 	.word	0xffffffff


	//   ....[3]....
        /*008c*/ 	.word	0xffffffff


	//   ....[4]....
        /*0090*/ 	.word	0xffffffff


	//   ....[5]....
        /*0094*/ 	.word	0xffffffff


	//   ....[6]....
        /*0098*/ 	.word	0xffffffff


	//   ....[7]....
        /*009c*/ 	.word	0xffffffff


	//   ....[8]....
        /*00a0*/ 	.word	0xffffffff


	//   ....[9]....
        /*00a4*/ 	.word	0xffffffff


	//   ....[10]....
        /*00a8*/ 	.word	0xffffffff


	//   ....[11]....
        /*00ac*/ 	.word	0xffffffff


	//   ....[12]....
        /*00b0*/ 	.word	0xffffffff


	//   ....[13]....
        /*00b4*/ 	.word	0xffffffff


	//----- nvinfo : EIATTR_COOP_GROUP_INSTR_OFFSETS
	.align		4
.L_41:
        /*00b8*/ 	.byte	0x04, 0x28
        /*00ba*/ 	.short	(.L_43 - .L_42)


	//   ....[0]....
.L_42:
        /*00bc*/ 	.word	0x000000c0


	//   ....[1]....
        /*00c0*/ 	.word	0x00000500


	//   ....[2]....
        /*00c4*/ 	.word	0x000006a0


	//   ....[3]....
        /*00c8*/ 	.word	0x00000830


	//   ....[4]....
        /*00cc*/ 	.word	0x00000920


	//   ....[5]....
        /*00d0*/ 	.word	0x00000a80


	//   ....[6]....
        /*00d4*/ 	.word	0x00000bd0


	//   ....[7]....
        /*00d8*/ 	.word	0x00000e10


	//   ....[8]....
        /*00dc*/ 	.word	0x00001fa0


	//   ....[9]....
        /*00e0*/ 	.word	0x00002e10


	//   ....[10]....
        /*00e4*/ 	.word	0x000032e0


	//   ....[11]....
        /*00e8*/ 	.word	0x00003310


	//   ....[12]....
        /*00ec*/ 	.word	0x00003e10


	//   ....[13]....
        /*00f0*/ 	.word	0x00004020


	//----- nvinfo : EIATTR_VRC_CTA_INIT_COUNT
	.align		4
.L_43:
        /*00f4*/ 	.byte	0x02, 0x4a
        /*00f6*/ 	.byte	0x80
	.zero		1


	//----- nvinfo : EIATTR_SYSCALL_OFFSETS
	.align		4
        /*00f8*/ 	.byte	0x04, 0x46
        /*00fa*/ 	.short	(.L_45 - .L_44)


	//   ....[0]....
.L_44:
        /*00fc*/ 	.word	0x00005a00


	//   ....[1]....
        /*0100*/ 	.word	0x00005af0


	//   ....[2]....
        /*0104*/ 	.word	0x00006470


	//   ....[3]....
        /*0108*/ 	.word	0x000078c0


	//   ....[4]....
        /*010c*/ 	.word	0x00008ce0


	//   ....[5]....
        /*0110*/ 	.word	0x0000a0f0


	//----- nvinfo : EIATTR_MBARRIER_INSTR_OFFSETS
	.align		4
.L_45:
        /*0114*/ 	.byte	0x04, 0x39
        /*0116*/ 	.short	(.L_47 - .L_46)


	//   ....[0]....
.L_46:
        /*0118*/ 	.word	0x000005f0
        /*011c*/ 	.word	0x000000ff
        /*0120*/ 	.word	0x00000000
        /*0124*/ 	.short	0x0100
        /*0126*/ 	.byte	0x08
	.zero		1


	//   ....[1]....
        /*0128*/ 	.word	0x00000600
        /*012c*/ 	.word	0x000000ff
        /*0130*/ 	.word	0x00000028
        /*0134*/ 	.short	0x0100
        /*0136*/ 	.byte	0x08
	.zero		1


	//   ....[2]....
        /*0138*/ 	.word	0x00000610
        /*013c*/ 	.word	0x000000ff
        /*0140*/ 	.word	0x00000008
        /*0144*/ 	.short	0x0100
        /*0146*/ 	.byte	0x08
	.zero		1


	//   ....[3]....
        /*0148*/ 	.word	0x00000620
        /*014c*/ 	.word	0x000000ff
        /*0150*/ 	.word	0x00000030
        /*0154*/ 	.short	0x0100
        /*0156*/ 	.byte	0x08
	.zero		1


	//   ....[4]....
        /*0158*/ 	.word	0x00000630
        /*015c*/ 	.word	0x000000ff
        /*0160*/ 	.word	0x00000010
        /*0164*/ 	.short	0x0100
        /*0166*/ 	.byte	0x08
	.zero		1


	//   ....[5]....
        /*0168*/ 	.word	0x00000640
        /*016c*/ 	.word	0x000000ff
        /*0170*/ 	.word	0x00000038
        /*0174*/ 	.short	0x0100
        /*0176*/ 	.byte	0x08
	.zero		1


	//   ....[6]....
        /*0178*/ 	.word	0x00000650
        /*017c*/ 	.word	0x000000ff
        /*0180*/ 	.word	0x00000018
        /*0184*/ 	.short	0x0100
        /*0186*/ 	.byte	0x08
	.zero		1


	//   ....[7]....
        /*0188*/ 	.word	0x00000660
        /*018c*/ 	.word	0x000000ff
        /*0190*/ 	.word	0x00000040
        /*0194*/ 	.short	0x0100
        /*0196*/ 	.byte	0x08
	.zero		1


	//   ....[8]....
        /*0198*/ 	.word	0x00000670
        /*019c*/ 	.word	0x000000ff
        /*01a0*/ 	.word	0x00000020
        /*01a4*/ 	.short	0x0100
        /*01a6*/ 	.byte	0x08
	.zero		1


	//   ....[9]....
        /*01a8*/ 	.word	0x00000680
        /*01ac*/ 	.word	0x000000ff
        /*01b0*/ 	.word	0x00000048
        /*01b4*/ 	.short	0x0100
        /*01b6*/ 	.byte	0x08
	.zero		1


	//   ....[10]....
        /*01b8*/ 	.word	0x000007a0
        /*01bc*/ 	.word	0x000000ff
        /*01c0*/ 	.word	0x00000050
        /*01c4*/ 	.short	0x0100
        /*01c6*/ 	.byte	0x09
	.zero		1


	//   ....[11]....
        /*01c8*/ 	.word	0x000007b0
        /*01cc*/ 	.word	0x000000ff
        /*01d0*/ 	.word	0x00000070
        /*01d4*/ 	.short	0x0100
        /*01d6*/ 	.byte	0x09
	.zero		1


	//   ....[12]....
        /*01d8*/ 	.word	0x000007c0
        /*01dc*/ 	.word	0x000000ff
        /*01e0*/ 	.word	0x00000058
        /*01e4*/ 	.short	0x0100
        /*01e6*/ 	.byte	0x09
	.zero		1


	//   ....[13]....
        /*01e8*/ 	.word	0x000007d0
        /*01ec*/ 	.word	0x000000ff
        /*01f0*/ 	.word	0x00000078
        /*01f4*/ 	.short	0x0100
        /*01f6*/ 	.byte	0x09
	.zero		1


	//   ....[14]....
        /*01f8*/ 	.word	0x000007e0
        /*01fc*/ 	.word	0x000000ff
        /*0200*/ 	.word	0x00000060
        /*0204*/ 	.short	0x0100
        /*0206*/ 	.byte	0x09
	.zero		1


	//   ....[15]....
        /*0208*/ 	.word	0x000007f0
        /*020c*/ 	.word	0x000000ff
        /*0210*/ 	.word	0x00000080
        /*0214*/ 	.short	0x0100
        /*0216*/ 	.byte	0x09
	.zero		1


	//   ....[16]....
        /*0218*/ 	.word	0x00000800
        /*021c*/ 	.word	0x000000ff
        /*0220*/ 	.word	0x00000068
        /*0224*/ 	.short	0x0100
        /*0226*/ 	.byte	0x09
	.zero		1


	//   ....[17]....
        /*0228*/ 	.word	0x00000810
        /*022c*/ 	.word	0x000000ff
        /*0230*/ 	.word	0x00000088
        /*0234*/ 	.short	0x0100
        /*0236*/ 	.byte	0x09
	.zero		1


	//   ....[18]....
        /*0238*/ 	.word	0x000008f0
        /*023c*/ 	.word	0x000000ff
        /*0240*/ 	.word	0x00000090
        /*0244*/ 	.short	0x0100
        /*0246*/ 	.byte	0x08
	.zero		1


	//   ....[19]....
        /*0248*/ 	.word	0x00000900
        /*024c*/ 	.word	0x000000ff
        /*0250*/ 	.word	0x00000098
        /*0254*/ 	.short	0x0100
        /*0256*/ 	.byte	0x08
	.zero		1


	//   ....[20]....
        /*0258*/ 	.word	0x00000a30
        /*025c*/ 	.word	0x000000ff
        /*0260*/ 	.word	0x000000a0
        /*0264*/ 	.short	0x0100
        /*0266*/ 	.byte	0x08
	.zero		1


	//   ....[21]....
        /*0268*/ 	.word	0x00000a40
        /*026c*/ 	.word	0x000000ff
        /*0270*/ 	.word	0x000000b0
        /*0274*/ 	.short	0x0100
        /*0276*/ 	.byte	0x08
	.zero		1


	//   ....[22]....
        /*0278*/ 	.word	0x00000a50
        /*027c*/ 	.word	0x000000ff
        /*0280*/ 	.word	0x000000a8
        /*0284*/ 	.short	0x0100
        /*0286*/ 	.byte	0x08
	.zero		1


	//   ....[23]....
        /*0288*/ 	.word	0x00000a60
        /*028c*/ 	.word	0x000000ff
        /*0290*/ 	.word	0x000000b8
        /*0294*/ 	.short	0x0100
        /*0296*/ 	.byte	0x08
	.zero		1


	//   ....[24]....
        /*0298*/ 	.word	0x00000b80
        /*029c*/ 	.word	0x000000ff
        /*02a0*/ 	.word	0x000000c0
        /*02a4*/ 	.short	0x0100
        /*02a6*/ 	.byte	0x09
	.zero		1


	//   ....[25]....
        /*02a8*/ 	.word	0x00000b90
        /*02ac*/ 	.word	0x000000ff
        /*02b0*/ 	.word	0x000000d0
        /*02b4*/ 	.short	0x0100
        /*02b6*/ 	.byte	0x09
	.zero		1


	//   ....[26]....
        /*02b8*/ 	.word	0x00000ba0
        /*02bc*/ 	.word	0x000000ff
        /*02c0*/ 	.word	0x000000c8
        /*02c4*/ 	.short	0x0100
        /*02c6*/ 	.byte	0x09
	.zero		1


	//   ....[27]....
        /*02c8*/ 	.word	0x00000bb0
        /*02cc*/ 	.word	0x000000ff
        /*02d0*/ 	.word	0x000000d8
        /*02d4*/ 	.short	0x0100
        /*02d6*/ 	.byte	0x09
	.zero		1


	//   ....[28]....
        /*02d8*/ 	.word	0x00000ca0
        /*02dc*/ 	.word	0x000000ff
        /*02e0*/ 	.word	0x000000e0
        /*02e4*/ 	.short	0x0100
        /*02e6*/ 	.byte	0x08
	.zero		1


	//   ....[29]....
        /*02e8*/ 	.word	0x00000cb0
        /*02ec*/ 	.word	0x000000ff
        /*02f0*/ 	.word	0x000000f0
        /*02f4*/ 	.short	0x0100
        /*02f6*/ 	.byte	0x08
	.zero		1


	//   ....[30]....
        /*02f8*/ 	.word	0x00000cc0
        /*02fc*/ 	.word	0x000000ff
        /*0300*/ 	.word	0x000000e8
        /*0304*/ 	.short	0x0100
        /*0306*/ 	.byte	0x08
	.zero		1


	//   ....[31]....
        /*0308*/ 	.word	0x00000cd0
        /*030c*/ 	.word	0x000000ff
        /*0310*/ 	.word	0x000000f8
        /*0314*/ 	.short	0x0100
        /*0316*/ 	.byte	0x08
	.zero		1


	//   ....[32]....
        /*0318*/ 	.word	0x00000dc0
        /*031c*/ 	.word	0x000000ff
        /*0320*/ 	.word	0x00000100
        /*0324*/ 	.short	0x0100
        /*0326*/ 	.byte	0x07
	.zero		1


	//   ....[33]....
        /*0328*/ 	.word	0x000017d0
        /*032c*/ 	.word	0x00000003
        /*0330*/ 	.word	0x000000f0
        /*0334*/ 	.short	0x010a
        /*0336*/ 	.byte	0xff
	.zero		1


	//   ....[34]....
        /*0338*/ 	.word	0x00001800
        /*033c*/ 	.word	0x00000003
        /*0340*/ 	.word	0x000000e0
        /*0344*/ 	.short	0x0101
        /*0346*/ 	.byte	0xff
	.zero		1


	//   ....[35]....
        /*0348*/ 	.word	0x00001900
        /*034c*/ 	.word	0x000000ff
        /*0350*/ 	.word	0x00000028
        /*0354*/ 	.short	0x010a
        /*0356*/ 	.byte	0x08
	.zero		1


	//   ....[36]....
        /*0358*/ 	.word	0x000019c0
        /*035c*/ 	.word	0x000000ff
        /*0360*/ 	.word	0x00000028
        /*0364*/ 	.short	0x010a
        /*0366*/ 	.byte	0x21
	.zero		1


	//   ....[37]....
        /*0368*/ 	.word	0x00001b80
        /*036c*/ 	.word	0x000000ff
        /*0370*/ 	.word	0x00000028
        /*0374*/ 	.short	0x010a
        /*0376*/ 	.byte	0x08
	.zero		1


	//   ....[38]....
        /*0378*/ 	.word	0x00001c60
        /*037c*/ 	.word	0x000000ff
        /*0380*/ 	.word	0x00000098
        /*0384*/ 	.short	0x0101
        /*0386*/ 	.byte	0x06
	.zero		1


	//   ....[39]....
        /*0388*/ 	.word	0x00001c80
        /*038c*/ 	.word	0x000000ff
        /*0390*/ 	.word	0x00000028
        /*0394*/ 	.short	0x010a
        /*0396*/ 	.byte	0x08
	.zero		1


	//   ....[40]....
        /*0398*/ 	.word	0x00001d00
        /*039c*/ 	.word	0x000000ff
        /*03a0*/ 	.word	0x00000028
        /*03a4*/ 	.short	0x010a
        /*03a6*/ 	.byte	0x11
	.zero		1


	//   ....[41]....
        /*03a8*/ 	.word	0x00001e90
        /*03ac*/ 	.word	0x000000ff
        /*03b0*/ 	.word	0x00000028
        /*03b4*/ 	.short	0x010a
        /*03b6*/ 	.byte	0x08
	.zero		1


	//   ....[42]....
        /*03b8*/ 	.word	0x00001fd0
        /*03bc*/ 	.word	0x00000002
        /*03c0*/ 	.word	0x000000a0
        /*03c4*/ 	.short	0x010a
        /*03c6*/ 	.byte	0xff
	.zero		1


	//   ....[43]....
        /*03c8*/ 	.word	0x00002090
        /*03cc*/ 	.word	0x00000002
        /*03d0*/ 	.word	0x00000000
        /*03d4*/ 	.short	0x0101
        /*03d6*/ 	.byte	0xff
	.zero		1


	//   ....[44]....
        /*03d8*/ 	.word	0x000025f0
        /*03dc*/ 	.word	0x000000ff
        /*03e0*/ 	.word	0x00000000
        /*03e4*/ 	.short	0x010a
        /*03e6*/ 	.byte	0x04
	.zero		1


	//   ....[45]....
        /*03e8*/ 	.word	0x00002680
        /*03ec*/ 	.word	0x000000ff
        /*03f0*/ 	.word	0x00000000
        /*03f4*/ 	.short	0x010a
        /*03f6*/ 	.byte	0x04
	.zero		1


	//   ....[46]....
        /*03f8*/ 	.word	0x00002710
        /*03fc*/ 	.word	0x000000ff
        /*0400*/ 	.word	0x00000000
        /*0404*/ 	.short	0x010a
        /*0406*/ 	.byte	0x04
	.zero		1


	//   ....[47]....
        /*0408*/ 	.word	0x000027a0
        /*040c*/ 	.word	0x000000ff
        /*0410*/ 	.word	0x00000000
        /*0414*/ 	.short	0x010a
        /*0416*/ 	.byte	0x04
	.zero		1


	//   ....[48]....
        /*0418*/ 	.word	0x00002840
        /*041c*/ 	.word	0x00000000
        /*0420*/ 	.word	0x00000000
        /*0424*/ 	.short	0x010a
        /*0426*/ 	.byte	0xff
	.zero		1


	//   ....[49]....
        /*0428*/ 	.word	0x00002970
        /*042c*/ 	.word	0x00000000
        /*0430*/ 	.word	0x000000e0
        /*0434*/ 	.short	0x010a
        /*0436*/ 	.byte	0xff
	.zero		1


	//   ....[50]....
        /*0438*/ 	.word	0x000029e0
        /*043c*/ 	.word	0x00000004
        /*0440*/ 	.word	0x00000000
        /*0444*/ 	.short	0x0101
        /*0446*/ 	.byte	0xff
	.zero		1


	//   ....[51]....
        /*0448*/ 	.word	0x00002a00
        /*044c*/ 	.word	0x000000ff
        /*0450*/ 	.word	0x000000b0
        /*0454*/ 	.short	0x010a
        /*0456*/ 	.byte	0x05
	.zero		1


	//   ....[52]....
        /*0458*/ 	.word	0x00002b20
        /*045c*/ 	.word	0x00000000
        /*0460*/ 	.word	0x000000a0
        /*0464*/ 	.short	0x010a
        /*0466*/ 	.byte	0xff
	.zero		1


	//   ....[53]....
        /*0468*/ 	.word	0x00002c20
        /*046c*/ 	.word	0x00000000
        /*0470*/ 	.word	0x00000000
        /*0474*/ 	.short	0x0101
        /*0476*/ 	.byte	0xff
	.zero		1


	//   ....[54]....
        /*0478*/ 	.word	0x00002cb0
        /*047c*/ 	.word	0x000000ff
        /*0480*/ 	.word	0x000000b0
        /*0484*/ 	.short	0x0106
        /*0486*/ 	.byte	0x05
	.zero		1


	//   ....[55]....
        /*0488*/ 	.word	0x00002cd0
        /*048c*/ 	.word	0x000000ff
        /*0490*/ 	.word	0x000000b0
        /*0494*/ 	.short	0x010a
        /*0496*/ 	.byte	0x05
	.zero		1


	//   ....[56]....
        /*0498*/ 	.word	0x00002d60
        /*049c*/ 	.word	0x000000ff
        /*04a0*/ 	.word	0x000000b0
        /*04a4*/ 	.short	0x0106
        /*04a6*/ 	.byte	0x04
	.zero		1


	//   ....[57]....
        /*04a8*/ 	.word	0x00002da0
        /*04ac*/ 	.word	0x00000000
        /*04b0*/ 	.word	0x000000b0
        /*04b4*/ 	.short	0x010a
        /*04b6*/ 	.byte	0xff
	.zero		1


	//   ....[58]....
        /*04b8*/ 	.word	0x00002fe0
        /*04bc*/ 	.word	0x000000ff
        /*04c0*/ 	.word	0x00000008
        /*04c4*/ 	.short	0x010a
        /*04c6*/ 	.byte	0x06
	.zero		1


	//   ....[59]....
        /*04c8*/ 	.word	0x00003000
        /*04cc*/ 	.word	0x000000ff
        /*04d0*/ 	.word	0x00000008
        /*04d4*/ 	.short	0x010a
        /*04d6*/ 	.byte	0x06
	.zero		1


	//   ....[60]....
        /*04d8*/ 	.word	0x00003190
        /*04dc*/ 	.word	0x000000ff
        /*04e0*/ 	.word	0x00000008
        /*04e4*/ 	.short	0x010a
        /*04e6*/ 	.byte	0x06
	.zero		1


	//   ....[61]....
        /*04e8*/ 	.word	0x000031b0
        /*04ec*/ 	.word	0x000000ff
        /*04f0*/ 	.word	0x00000008
        /*04f4*/ 	.short	0x010a
        /*04f6*/ 	.byte	0x06
	.zero		1


	//   ....[62]....
        /*04f8*/ 	.word	0x00003270
        /*04fc*/ 	.word	0x000000ff
        /*0500*/ 	.word	0x00000000
        /*0504*/ 	.short	0x0101
        /*0506*/ 	.byte	0x07
	.zero		1


	//   ....[63]....
        /*0508*/ 	.word	0x000035b0
        /*050c*/ 	.word	0x00000000
        /*0510*/ 	.word	0x000000a0
        /*0514*/ 	.short	0x010a
        /*0516*/ 	.byte	0xff
	.zero		1


	//   ....[64]....
        /*0518*/ 	.word	0x00003670
        /*051c*/ 	.word	0x00000000
        /*0520*/ 	.word	0x00000000
        /*0524*/ 	.short	0x0101
        /*0526*/ 	.byte	0xff
	.zero		1


	//   ....[65]....
        /*0528*/ 	.word	0x00003730
        /*052c*/ 	.word	0x000000ff
        /*0530*/ 	.word	0x00000000
        /*0534*/ 	.short	0x010a
        /*0536*/ 	.byte	0x08
	.zero		1


	//   ....[66]....
        /*0538*/ 	.word	0x00003740
        /*053c*/ 	.word	0x000000ff
        /*0540*/ 	.word	0x000000d0
        /*0544*/ 	.short	0x010a
        /*0546*/ 	.byte	0x09
	.zero		1


	//   ....[67]....
        /*0548*/ 	.word	0x000037f0
        /*054c*/ 	.word	0x000000ff
        /*0550*/ 	.word	0x00000000
        /*0554*/ 	.short	0x010a
        /*0556*/ 	.byte	0x08
	.zero		1


	//   ....[68]....
        /*0558*/ 	.word	0x00003920
        /*055c*/ 	.word	0x000000ff
        /*0560*/ 	.word	0x00000000
        /*0564*/ 	.short	0x010a
        /*0566*/ 	.byte	0x1e
	.zero		1


	//   ....[69]....
        /*0568*/ 	.word	0x00003c20
        /*056c*/ 	.word	0x000000ff
        /*0570*/ 	.word	0x00000000
        /*0574*/ 	.short	0x010a
        /*0576*/ 	.byte	0x05
	.zero		1


	//   ....[70]....
        /*0578*/ 	.word	0x00003cc0
        /*057c*/ 	.word	0x00000000
        /*0580*/ 	.word	0x00000000
        /*0584*/ 	.short	0x010a
        /*0586*/ 	.byte	0xff
	.zero		1


	//   ....[71]....
        /*0588*/ 	.word	0x00003d00
        /*058c*/ 	.word	0x00000000
        /*0590*/ 	.word	0x00000000
        /*0594*/ 	.short	0x010a
        /*0596*/ 	.byte	0xff
	.zero		1


	//   ....[72]....
        /*0598*/ 	.word	0x00003d70
        /*059c*/ 	.word	0x000000ff
        /*05a0*/ 	.word	0x00000000
        /*05a4*/ 	.short	0x0101
        /*05a6*/ 	.byte	0x05
	.zero		1


	//   ....[73]....
        /*05a8*/ 	.word	0x00003db0
        /*05ac*/ 	.word	0x000000ff
        /*05b0*/ 	.word	0x00000100
        /*05b4*/ 	.short	0x010a
        /*05b6*/ 	.byte	0x07
	.zero		1


	//   ....[74]....
        /*05b8*/ 	.word	0x00003e00
        /*05bc*/ 	.word	0x000000ff
        /*05c0*/ 	.word	0x00000000
        /*05c4*/ 	.short	0x0101
        /*05c6*/ 	.byte	0x05
	.zero		1


	//   ....[75]....
        /*05c8*/ 	.word	0x00004250
        /*05cc*/ 	.word	0x00000000
        /*05d0*/ 	.word	0x000000a0
        /*05d4*/ 	.short	0x010a
        /*05d6*/ 	.byte	0xff
	.zero		1


	//   ....[76]....
        /*05d8*/ 	.word	0x00004310
        /*05dc*/ 	.word	0x00000000
        /*05e0*/ 	.word	0x00000000
        /*05e4*/ 	.short	0x0101
        /*05e6*/ 	.byte	0xff
	.zero		1


	//   ....[77]....
        /*05e8*/ 	.word	0x00004630
        /*05ec*/ 	.word	0x000000ff
        /*05f0*/ 	.word	0x00000098
        /*05f4*/ 	.short	0x010a
        /*05f6*/ 	.byte	0x07
	.zero		1


	//   ....[78]....
        /*05f8*/ 	.word	0x00004820
        /*05fc*/ 	.word	0x000000ff
        /*0600*/ 	.word	0x00000070
        /*0604*/ 	.short	0x010a
        /*0606*/ 	.byte	0x07
	.zero		1


	//   ....[79]....
        /*0608*/ 	.word	0x00004990
        /*060c*/ 	.word	0x000000ff
        /*0610*/ 	.word	0x00000050
        /*0614*/ 	.short	0x010b
        /*0616*/ 	.byte	0x07
	.zero		1


	//   ....[80]....
        /*0618*/ 	.word	0x000049a0
        /*061c*/ 	.word	0x000000ff
        /*0620*/ 	.word	0x00000000
        /*0624*/ 	.short	0x0101
        /*0626*/ 	.byte	0x08
	.zero		1


	//   ....[81]....
        /*0628*/ 	.word	0x000049c0
        /*062c*/ 	.word	0x000000ff
        /*0630*/ 	.word	0x00000078
        /*0634*/ 	.short	0x010a
        /*0636*/ 	.byte	0x07
	.zero		1


	//   ....[82]....
        /*0638*/ 	.word	0x00004b20
        /*063c*/ 	.word	0x000000ff
        /*0640*/ 	.word	0x00000058
        /*0644*/ 	.short	0x010b
        /*0646*/ 	.byte	0x07
	.zero		1


	//   ....[83]....
        /*0648*/ 	.word	0x00004b30
        /*064c*/ 	.word	0x000000ff
        /*0650*/ 	.word	0x00000000
        /*0654*/ 	.short	0x0101
        /*0656*/ 	.byte	0x08
	.zero		1


	//   ....[84]....
        /*0658*/ 	.word	0x00004b40
        /*065c*/ 	.word	0x000000ff
        /*0660*/ 	.word	0x00000080
        /*0664*/ 	.short	0x010a
        /*0666*/ 	.byte	0x07
	.zero		1


	//   ....[85]....
        /*0668*/ 	.word	0x00004ce0
        /*066c*/ 	.word	0x000000ff
        /*0670*/ 	.word	0x00000060
        /*0674*/ 	.short	0x010b
        /*0676*/ 	.byte	0x07
	.zero		1


	//   ....[86]....
        /*0678*/ 	.word	0x00004d50
        /*067c*/ 	.word	0x000000ff
        /*0680*/ 	.word	0x00000000
        /*0684*/ 	.short	0x0101
        /*0686*/ 	.byte	0x08
	.zero		1


	//   ....[87]....
        /*0688*/ 	.word	0x00004d80
        /*068c*/ 	.word	0x000000ff
        /*0690*/ 	.word	0x00000088
        /*0694*/ 	.short	0x010a
        /*0696*/ 	.byte	0x07
	.zero		1


	//   ....[88]....
        /*0698*/ 	.word	0x00004f90
        /*069c*/ 	.word	0x000000ff
        /*06a0*/ 	.word	0x00000068
        /*06a4*/ 	.short	0x010b
        /*06a6*/ 	.byte	0x07
	.zero		1


	//   ....[89]....
        /*06a8*/ 	.word	0x00004fb0
        /*06ac*/ 	.word	0x000000ff
        /*06b0*/ 	.word	0x00000000
        /*06b4*/ 	.short	0x0101
        /*06b6*/ 	.byte	0x0d
	.zero		1


	//   ....[90]....
        /*06b8*/ 	.word	0x00004fe0
        /*06bc*/ 	.word	0x000000ff
        /*06c0*/ 	.word	0x00000070
        /*06c4*/ 	.short	0x010a
        /*06c6*/ 	.byte	0x07
	.zero		1


	//   ....[91]....
        /*06c8*/ 	.word	0x00005000
        /*06cc*/ 	.word	0x000000ff
        /*06d0*/ 	.word	0x00000078
        /*06d4*/ 	.short	0x010a
        /*06d6*/ 	.byte	0x07
	.zero		1


	//   ....[92]....
        /*06d8*/ 	.word	0x00005020
        /*06dc*/ 	.word	0x000000ff
        /*06e0*/ 	.word	0x00000080
        /*06e4*/ 	.short	0x010a
        /*06e6*/ 	.byte	0x07
	.zero		1


	//   ....[93]....
        /*06e8*/ 	.word	0x00005060
        /*06ec*/ 	.word	0x00000000
        /*06f0*/ 	.word	0x00000088
        /*06f4*/ 	.short	0x010a
        /*06f6*/ 	.byte	0xff
	.zero		1


	//   ....[94]....
        /*06f8*/ 	.word	0x000053c0
        /*06fc*/ 	.word	0x00000000
        /*0700*/ 	.word	0x000000a0
        /*0704*/ 	.short	0x010a
        /*0706*/ 	.byte	0xff
	.zero		1


	//   ....[95]....
        /*0708*/ 	.word	0x000054d0
        /*070c*/ 	.word	0x00000000
        /*0710*/ 	.word	0x00000000
        /*0714*/ 	.short	0x0101
        /*0716*/ 	.byte	0xff
	.zero		1


	//   ....[96]....
        /*0718*/ 	.word	0x00005f80
        /*071c*/ 	.word	0x000000ff
        /*0720*/ 	.word	0x00000050
        /*0724*/ 	.short	0x010a
        /*0726*/ 	.byte	0x30
	.zero		1


	//   ....[97]....
        /*0728*/ 	.word	0x00006060
        /*072c*/ 	.word	0x000000b7
        /*0730*/ 	.word	0x000000c0
        /*0734*/ 	.short	0x010a
        /*0736*/ 	.byte	0xff
	.zero		1


	//   ....[98]....
        /*0738*/ 	.word	0x00006220
        /*073c*/ 	.word	0x000000ff
        /*0740*/ 	.word	0x00000050
        /*0744*/ 	.short	0x010a
        /*0746*/ 	.byte	0x30
	.zero		1


	//   ....[99]....
        /*0748*/ 	.word	0x00006350
        /*074c*/ 	.word	0x000000b7
        /*0750*/ 	.word	0x000000c0
        /*0754*/ 	.short	0x010a
        /*0756*/ 	.byte	0xff
	.zero		1


	//   ....[100]....
        /*0758*/ 	.word	0x00007560
        /*075c*/ 	.word	0x00000000
        /*0760*/ 	.word	0x00000000
        /*0764*/ 	.short	0x0101
        /*0766*/ 	.byte	0xff
	.zero		1


	//   ....[101]....
        /*0768*/ 	.word	0x00007570
        /*076c*/ 	.word	0x00000003
        /*0770*/ 	.word	0x00000050
        /*0774*/ 	.short	0x010a
        /*0776*/ 	.byte	0xff
	.zero		1


	//   ....[102]....
        /*0778*/ 	.word	0x00007650
        /*077c*/ 	.word	0x00000003
        /*0780*/ 	.word	0x00000050
        /*0784*/ 	.short	0x010a
        /*0786*/ 	.byte	0xff
	.zero		1


	//   ....[103]....
        /*0788*/ 	.word	0x00008980
        /*078c*/ 	.word	0x00000055
        /*0790*/ 	.word	0x00000000
        /*0794*/ 	.short	0x0101
        /*0796*/ 	.byte	0xff
	.zero		1


	//   ....[104]....
        /*0798*/ 	.word	0x000089a0
        /*079c*/ 	.word	0x00000000
        /*07a0*/ 	.word	0x00000050
        /*07a4*/ 	.short	0x010a
        /*07a6*/ 	.byte	0xff
	.zero		1


	//   ....[105]....
        /*07a8*/ 	.word	0x00008a70
        /*07ac*/ 	.word	0x00000000
        /*07b0*/ 	.word	0x00000050
        /*07b4*/ 	.short	0x010a
        /*07b6*/ 	.byte	0xff
	.zero		1


	//   ....[106]....
        /*07b8*/ 	.word	0x00009da0
        /*07bc*/ 	.word	0x00000054
        /*07c0*/ 	.word	0x00000000
        /*07c4*/ 	.short	0x0101
        /*07c6*/ 	.byte	0xff
	.zero		1


	//   ....[107]....
        /*07c8*/ 	.word	0x00009dc0
        /*07cc*/ 	.word	0x00000003
        /*07d0*/ 	.word	0x00000050
        /*07d4*/ 	.short	0x010a
        /*07d6*/ 	.byte	0xff
	.zero		1


	//   ....[108]....
        /*07d8*/ 	.word	0x00009e90
        /*07dc*/ 	.word	0x00000003
        /*07e0*/ 	.word	0x00000050
        /*07e4*/ 	.short	0x010a
        /*07e6*/ 	.byte	0xff
	.zero		1


	//   ....[109]....
        /*07e8*/ 	.word	0x0000a320
        /*07ec*/ 	.word	0x000000b7
        /*07f0*/ 	.word	0x00000000
        /*07f4*/ 	.short	0x0101
        /*07f6*/ 	.byte	0xff
	.zero		1


	//   ....[110]....
        /*07f8*/ 	.word	0x0000b200
        /*07fc*/ 	.word	0x00000000
        /*0800*/ 	.word	0x00000000
        /*0804*/ 	.short	0x0101
        /*0806*/ 	.byte	0xff
	.zero		1


	//   ....[111]....
        /*0808*/ 	.word	0x0000b470
        /*080c*/ 	.word	0x000000ff
        /*0810*/ 	.word	0x00000000
        /*0814*/ 	.short	0x0101
        /*0816*/ 	.byte	0x04
	.zero		1


	//   ....[112]....
        /*0818*/ 	.word	0x0000b490
        /*081c*/ 	.word	0x00000003
        /*0820*/ 	.word	0x000000f0
        /*0824*/ 	.short	0x010a
        /*0826*/ 	.byte	0xff
	.zero		1


	//   ....[113]....
        /*0828*/ 	.word	0x0000b4f0
        /*082c*/ 	.word	0x00000002
        /*0830*/ 	.word	0x00000028
        /*0834*/ 	.short	0x010a
        /*0836*/ 	.byte	0xff
	.zero		1


	//   ....[114]....
        /*0838*/ 	.word	0x0000b550
        /*083c*/ 	.word	0x00000002
        /*0840*/ 	.word	0x00000028
        /*0844*/ 	.short	0x010a
        /*0846*/ 	.byte	0xff
	.zero		1


	//   ....[115]....
        /*0848*/ 	.word	0x0000b5a0
        /*084c*/ 	.word	0x00000002
        /*0850*/ 	.word	0x000000a0
        /*0854*/ 	.short	0x010a
        /*0856*/ 	.byte	0xff
	.zero		1


	//   ....[116]....
        /*0858*/ 	.word	0x0000b600
        /*085c*/ 	.word	0x00000000
        /*0860*/ 	.word	0x00000000
        /*0864*/ 	.short	0x010a
        /*0866*/ 	.byte	0xff
	.zero		1


	//   ....[117]....
        /*0868*/ 	.word	0x0000b660
        /*086c*/ 	.word	0x00000000
        /*0870*/ 	.word	0x00000000
        /*0874*/ 	.short	0x010a
        /*0876*/ 	.byte	0xff
	.zero		1


	//   ....[118]....
        /*0878*/ 	.word	0x0000b6c0
        /*087c*/ 	.word	0x00000000
        /*0880*/ 	.word	0x00000000
        /*0884*/ 	.short	0x010a
        /*0886*/ 	.byte	0xff
	.zero		1


	//   ....[119]....
        /*0888*/ 	.word	0x0000b720
        /*088c*/ 	.word	0x00000000
        /*0890*/ 	.word	0x00000000
        /*0894*/ 	.short	0x010a
        /*0896*/ 	.byte	0xff
	.zero		1


	//   ....[120]....
        /*0898*/ 	.word	0x0000b770
        /*089c*/ 	.word	0x00000000
        /*08a0*/ 	.word	0x000000e0
        /*08a4*/ 	.short	0x010a
        /*08a6*/ 	.byte	0xff
	.zero		1


	//   ....[121]....
        /*08a8*/ 	.word	0x0000b7d0
        /*08ac*/ 	.word	0x00000000
        /*08b0*/ 	.word	0x000000b0
        /*08b4*/ 	.short	0x010a
        /*08b6*/ 	.byte	0xff
	.zero		1


	//   ....[122]....
        /*08b8*/ 	.word	0x0000b820
        /*08bc*/ 	.word	0x00000000
        /*08c0*/ 	.word	0x000000a0
        /*08c4*/ 	.short	0x010a
        /*08c6*/ 	.byte	0xff
	.zero		1


	//   ....[123]....
        /*08c8*/ 	.word	0x0000b880
        /*08cc*/ 	.word	0x00000000
        /*08d0*/ 	.word	0x000000b0
        /*08d4*/ 	.short	0x010a
        /*08d6*/ 	.byte	0xff
	.zero		1


	//   ....[124]....
        /*08d8*/ 	.word	0x0000b8e0
        /*08dc*/ 	.word	0x00000004
        /*08e0*/ 	.word	0x00000008
        /*08e4*/ 	.short	0x010a
        /*08e6*/ 	.byte	0xff
	.zero		1


	//   ....[125]....
        /*08e8*/ 	.word	0x0000b9c0
        /*08ec*/ 	.word	0x00000002
        /*08f0*/ 	.word	0x00000008
        /*08f4*/ 	.short	0x010a
        /*08f6*/ 	.byte	0xff
	.zero		1


	//   ....[126]....
        /*08f8*/ 	.word	0x0000ba10
        /*08fc*/ 	.word	0x00000000
        /*0900*/ 	.word	0x000000a0
        /*0904*/ 	.short	0x010a
        /*0906*/ 	.byte	0xff
	.zero		1


	//   ....[127]....
        /*0908*/ 	.word	0x0000ba70
        /*090c*/ 	.word	0x00000000
        /*0910*/ 	.word	0x000000d0
        /*0914*/ 	.short	0x010a
        /*0916*/ 	.byte	0xff
	.zero		1


	//   ....[128]....
        /*0918*/ 	.word	0x0000bad0
        /*091c*/ 	.word	0x00000000
        /*0920*/ 	.word	0x00000000
        /*0924*/ 	.short	0x010a
        /*0926*/ 	.byte	0xff
	.zero		1


	//   ....[129]....
        /*0928*/ 	.word	0x0000bb30
        /*092c*/ 	.word	0x00000000
        /*0930*/ 	.word	0x00000000
        /*0934*/ 	.short	0x010a
        /*0936*/ 	.byte	0xff
	.zero		1


	//   ....[130]....
        /*0938*/ 	.word	0x0000bb90
        /*093c*/ 	.word	0x00000000
        /*0940*/ 	.word	0x00000100
        /*0944*/ 	.short	0x010a
        /*0946*/ 	.byte	0xff
	.zero		1


	//   ....[131]....
        /*0948*/ 	.word	0x0000bbe0
        /*094c*/ 	.word	0x00000000
        /*0950*/ 	.word	0x000000a0
        /*0954*/ 	.short	0x010a
        /*0956*/ 	.byte	0xff
	.zero		1


	//   ....[132]....
        /*0958*/ 	.word	0x0000bc40
        /*095c*/ 	.word	0x00000000
        /*0960*/ 	.word	0x00000098
        /*0964*/ 	.short	0x010a
        /*0966*/ 	.byte	0xff
	.zero		1


	//   ....[133]....
        /*0968*/ 	.word	0x0000bca0
        /*096c*/ 	.word	0x00000003
        /*0970*/ 	.word	0x00000070
        /*0974*/ 	.short	0x010a
        /*0976*/ 	.byte	0xff
	.zero		1


	//   ....[134]....
        /*0978*/ 	.word	0x0000bd00
        /*097c*/ 	.word	0x00000003
        /*0980*/ 	.word	0x00000078
        /*0984*/ 	.short	0x010a
        /*0986*/ 	.byte	0xff
	.zero		1


	//   ....[135]....
        /*0988*/ 	.word	0x0000bd60
        /*098c*/ 	.word	0x00000003
        /*0990*/ 	.word	0x00000080
        /*0994*/ 	.short	0x010a
        /*0996*/ 	.byte	0xff
	.zero		1


	//   ....[136]....
        /*0998*/ 	.word	0x0000bdc0
        /*099c*/ 	.word	0x00000003
        /*09a0*/ 	.word	0x00000088
        /*09a4*/ 	.short	0x010a
        /*09a6*/ 	.byte	0xff
	.zero		1


	//   ....[137]....
        /*09a8*/ 	.word	0x0000be20
        /*09ac*/ 	.word	0x00000000
        /*09b0*/ 	.word	0x00000070
        /*09b4*/ 	.short	0x010a
        /*09b6*/ 	.byte	0xff
	.zero		1


	//   ....[138]....
        /*09b8*/ 	.word	0x0000be80
        /*09bc*/ 	.word	0x00000000
        /*09c0*/ 	.word	0x00000078
        /*09c4*/ 	.short	0x010a
        /*09c6*/ 	.byte	0xff
	.zero		1


	//   ....[139]....
        /*09c8*/ 	.word	0x0000bee0
        /*09cc*/ 	.word	0x00000000
        /*09d0*/ 	.word	0x00000080
        /*09d4*/ 	.short	0x010a
        /*09d6*/ 	.byte	0xff
	.zero		1


	//   ....[140]....
        /*09d8*/ 	.word	0x0000bf30
        /*09dc*/ 	.word	0x00000000
        /*09e0*/ 	.word	0x000000a0
        /*09e4*/ 	.short	0x010a
        /*09e6*/ 	.byte	0xff
	.zero		1


	//   ....[141]....
        /*09e8*/ 	.word	0x0000bf90
        /*09ec*/ 	.word	0x00000002
        /*09f0*/ 	.word	0x00000050
        /*09f4*/ 	.short	0x010a
        /*09f6*/ 	.byte	0xff
	.zero		1


	//   ....[142]....
        /*09f8*/ 	.word	0x0000bfe0
        /*09fc*/ 	.word	0x000000b7
        /*0a00*/ 	.word	0x000000c0
        /*0a04*/ 	.short	0x010a
        /*0a06*/ 	.byte	0xff
	.zero		1


	//   ....[143]....
        /*0a08*/ 	.word	0x0000c030
        /*0a0c*/ 	.word	0x00000003
        /*0a10*/ 	.word	0x00000050
        /*0a14*/ 	.short	0x010a
        /*0a16*/ 	.byte	0xff
	.zero		1


	//   ....[144]....
        /*0a18*/ 	.word	0x0000c080
        /*0a1c*/ 	.word	0x00000000
        /*0a20*/ 	.word	0x00000050
        /*0a24*/ 	.short	0x010a
        /*0a26*/ 	.byte	0xff
	.zero		1


	//   ....[145]....
        /*0a28*/ 	.word	0x0000c0d0
        /*0a2c*/ 	.word	0x00000003
        /*0a30*/ 	.word	0x00000050
        /*0a34*/ 	.short	0x010a
        /*0a36*/ 	.byte	0xff
	.zero		1


	//----- nvinfo : EIATTR_NUM_MBARRIERS
	.align		4
.L_47:
        /*0a38*/ 	.byte	0x03, 0x38
        /*0a3a*/ 	.short	0x0021


	//----- nvinfo : EIATTR_EXIT_INSTR_OFFSETS
	.align		4
        /*0a3c*/ 	.byte	0x04, 0x1c
        /*0a3e*/ 	.short	(.L_49 - .L_48)


	//   ....[0]....
.L_48:
        /*0a40*/ 	.word	0x00002870


	//   ....[1]....
        /*0a44*/ 	.word	0x00002d70


	//   ....[2]....
        /*0a48*/ 	.word	0x00002dd0


	//   ....[3]....
        /*0a4c*/ 	.word	0x00004030


	//   ....[4]....
        /*0a50*/ 	.word	0x00005090


	//   ....[5]....
        /*0a54*/ 	.word	0x000050d0


	//   ....[6]....
        /*0a58*/ 	.word	0x0000b360


	//   ....[7]....
        /*0a5c*/ 	.word	0x0000b3e0


	//   ....[8]....
        /*0a60*/ 	.word	0x0000b410


	//   ....[9]....
        /*0a64*/ 	.word	0x0000b480


	//----- nvinfo : EIATTR_MAX_THREADS
	.align		4
.L_49:
        /*0a68*/ 	.byte	0x04, 0x05
        /*0a6a*/ 	.short	(.L_51 - .L_50)
.L_50:
        /*0a6c*/ 	.word	0x00000100
        /*0a70*/ 	.word	0x00000001
        /*0a74*/ 	.word	0x00000001


	//----- nvinfo : EIATTR_CRS_STACK_SIZE
	.align		4
.L_51:
        /*0a78*/ 	.byte	0x04, 0x1e
        /*0a7a*/ 	.short	(.L_53 - .L_52)
.L_52:
        /*0a7c*/ 	.word	0x00000000


	//----- nvinfo : EIATTR_CBANK_PARAM_SIZE
	.align		4
.L_53:
        /*0a80*/ 	.byte	0x03, 0x19
        /*0a82*/ 	.short	0x0800


	//----- nvinfo : EIATTR_PARAM_CBANK
	.align		4
        /*0a84*/ 	.byte	0x04, 0x0a
        /*0a86*/ 	.short	(.L_55 - .L_54)
	.align		4
.L_54:
        /*0a88*/ 	.word	index@(.nv.constant0._ZN7cutlass13device_kernelINS_4gemm6kernel13GemmUniversalIN4cute5tupleIJiiiiEEENS1_10collective13CollectiveMmaINS1_35MainloopSm100TmaUmmaWarpSpecializedILi5ELi2ELi2ENS5_IJNS4_1CILi2EEENSA_ILi1EEESC_EEEEENS5_IJNSA_ILi256EEESF_NSA_ILi64EEEEEENS_10bfloat16_tENS5_IJlSC_lEEESI_SJ_NS4_8TiledMMAINS4_8MMA_AtomIJNS4_26SM100_MMA_F16BF16_2x1SM_SSISI_SI_fLi256ELi256ELNS4_4UMMA5MajorE0ELSO_0ELNSN_7ScaleInE0ELSP_0EEEEEENS4_6LayoutINS5_IJSC_SC_SC_EEENS5_IJNSA_ILi0EEESU_SU_EEEEENS5_IJNS4_10UnderscoreESX_SX_EEEEENS4_18SM100_TMA_2SM_LOADENS4_14ComposedLayoutINS4_7SwizzleILi3ELi4ELi3EEENS4_18smem_ptr_flag_bitsILi16EEENSS_INS5_IJNSA_ILi8EEESG_EEENS5_IJSG_SC_EEEEEEEvNS4_8identityES10_S1A_vS1B_EENS_8epilogue10collective18CollectiveEpilogueINS1D_23Sm100TmaWarpSpecializedILi4ELi2ELi64ELb1ELb0EEEJNS5_IJNSA_ILi128EEESF_SG_EEENS5_IJNSS_IS1I_SC_EENSS_ISG_SC_EEEEESI_SJ_SI_SJ_NS1D_6fusion15FusionCallbacksIS1H_NS1N_17LinearCombinationISI_fSI_fLNS_15FloatRoundStyleE2EEES1J_S1M_JEEENS4_5SM1004TMEM4LOAD26SM100_TMEM_LOAD_32dp32b64xENS4_13SM90_TMA_LOADES1A_NS4_39AutoVectorizingCopyWithAssumedAlignmentILi128EEENS4_14SM90_TMA_STOREES1A_S1Z_S1Z_EEEvvEEEEvNT_6ParamsE)
        /*0a8c*/ 	.short	0x0380
        /*0a8e*/ 	.short	0x0800


	//----- nvinfo : EIATTR_SW_WAR
	.align		4
.L_55:
        /*0a90*/ 	.byte	0x04, 0x36
        /*0a92*/ 	.short	(.L_57 - .L_56)
.L_56:
        /*0a94*/ 	.word	0x00000008
.L_57:


//--------------------- .nv.callgraph             --------------------------
	.section	.nv.callgraph,"",@"SHT_CUDA_CALLGRAPH"
	.align	4
	.sectionentsize	8
	.align		4
        /*0000*/ 	.word	0x00000000
	.align		4
        /*0004*/ 	.word	0xffffffff
	.align		4
        /*0008*/ 	.word	index@(_ZN7cutlass13device_kernelINS_4gemm6kernel13GemmUniversalIN4cute5tupleIJiiiiEEENS1_10collective13CollectiveMmaINS1_35MainloopSm100TmaUmmaWarpSpecializedILi5ELi2ELi2ENS5_IJNS4_1CILi2EEENSA_ILi1EEESC_EEEEENS5_IJNSA_ILi256EEESF_NSA_ILi64EEEEEENS_10bfloat16_tENS5_IJlSC_lEEESI_SJ_NS4_8TiledMMAINS4_8MMA_AtomIJNS4_26SM100_MMA_F16BF16_2x1SM_SSISI_SI_fLi256ELi256ELNS4_4UMMA5MajorE0ELSO_0ELNSN_7ScaleInE0ELSP_0EEEEEENS4_6LayoutINS5_IJSC_SC_SC_EEENS5_IJNSA_ILi0EEESU_SU_EEEEENS5_IJNS4_10UnderscoreESX_SX_EEEEENS4_18SM100_TMA_2SM_LOADENS4_14ComposedLayoutINS4_7SwizzleILi3ELi4ELi3EEENS4_18smem_ptr_flag_bitsILi16EEENSS_INS5_IJNSA_ILi8EEESG_EEENS5_IJSG_SC_EEEEEEEvNS4_8identityES10_S1A_vS1B_EENS_8epilogue10collective18CollectiveEpilogueINS1D_23Sm100TmaWarpSpecializedILi4ELi2ELi64ELb1ELb0EEEJNS5_IJNSA_ILi128EEESF_SG_EEENS5_IJNSS_IS1I_SC_EENSS_ISG_SC_EEEEESI_SJ_SI_SJ_NS1D_6fusion15FusionCallbacksIS1H_NS1N_17LinearCombinationISI_fSI_fLNS_15FloatRoundStyleE2EEES1J_S1M_JEEENS4_5SM1004TMEM4LOAD26SM100_TMEM_LOAD_32dp32b64xENS4_13SM90_TMA_LOADES1A_NS4_39AutoVectorizingCopyWithAssumedAlignmentILi128EEENS4_14SM90_TMA_STOREES1A_S1Z_S1Z_EEEvvEEEEvNT_6ParamsE)
	.align		4
        /*000c*/ 	.word	index@(__assertfail)
	.align		4
        /*0010*/ 	.word	0x00000000
	.align		4
        /*0014*/ 	.word	0xfffffffe
	.align		4
        /*0018*/ 	.word	0x00000000
	.align		4
        /*001c*/ 	.word	0xfffffffd
	.align		4
        /*0020*/ 	.word	0x00000000
	.align		4
        /*0024*/ 	.word	0xfffffffc


//--------------------- .nv.constant4             --------------------------
	.section	.nv.constant4,"a",@progbits
	.align	8
	.align		8
.nv.constant4:
        /*0000*/ 	.dword	__assertfail
	.align		8
        /*0008*/ 	.dword	__unnamed_1
	.align		8
        /*0010*/ 	.dword	__unnamed_2
	.align		8
        /*0018*/ 	.dword	_ZN39_INTERNAL_d83f1e4b_4_k_cu_ac378a20_76064cuda3std3__45__cpo5beginE
	.align		8
        /*0020*/ 	.dword	_ZN39_INTERNAL_d83f1e4b_4_k_cu_ac378a20_76064cuda3std3__45__cpo3endE
	.align		8
        /*0028*/ 	.dword	_ZN39_INTERNAL_d83f1e4b_4_k_cu_ac378a20_76064cuda3std3__45__cpo6cbeginE
	.align		8
        /*0030*/ 	.dword	_ZN39_INTERNAL_d83f1e4b_4_k_cu_ac378a20_76064cuda3std3__45__cpo4cendE
	.align		8
        /*0038*/ 	.dword	_ZN39_INTERNAL_d83f1e4b_4_k_cu_ac378a20_76064cuda3std3__441_GLOBAL__N__d83f1e4b_4_k_cu_ac378a20_76066ignoreE
	.align		8
        /*0040*/ 	.dword	_ZN39_INTERNAL_d83f1e4b_4_k_cu_ac378a20_76064cuda3std3__419piecewise_constructE
	.align		8
        /*0048*/ 	.dword	_ZN39_INTERNAL_d83f1e4b_4_k_cu_ac378a20_76064cuda3std3__48in_placeE
	.align		8
        /*0050*/ 	.dword	_ZN39_INTERNAL_d83f1e4b_4_k_cu_ac378a20_76064cuda3std6ranges3__45__cpo4swapE
	.align		8
        /*0058*/ 	.dword	_ZN39_INTERNAL_d83f1e4b_4_k_cu_ac378a20_76064cuda3std6ranges3__45__cpo9iter_moveE
	.align		8
        /*0060*/ 	.dword	_ZN39_INTERNAL_d83f1e4b_4_k_cu_ac378a20_76064cute7productE
	.align		8
        /*0068*/ 	.dword	_ZN39_INTERNAL_d83f1e4b_4_k_cu_ac378a20_76064cute1_E
	.align		8
        /*0070*/ 	.dword	$str$25
	.align		8
        /*0078*/ 	.dword	$str$26
	.align		8
        /*0080*/ 	.dword	$str$27
	.align		8
        /*0088*/ 	.dword	$str$28


//--------------------- .text._ZN7cutlass13device_kernelINS_4gemm6kernel13GemmUniversalIN4cute5tupleIJiiiiEEENS1_10collective13CollectiveMmaINS1_35MainloopSm100TmaUmmaWarpSpecializedILi5ELi2ELi2ENS5_IJNS4_1CILi2EEENSA_ILi1EEESC_EEEEENS5_IJNSA_ILi256EEESF_NSA_ILi64EEEEEENS_10bfloat16_tENS5_IJlSC_lEEESI_SJ_NS4_8TiledMMAINS4_8MMA_AtomIJNS4_26SM100_MMA_F16BF16_2x1SM_SSISI_SI_fLi256ELi256ELNS4_4UMMA5MajorE0ELSO_0ELNSN_7ScaleInE0ELSP_0EEEEEENS4_6LayoutINS5_IJSC_SC_SC_EEENS5_IJNSA_ILi0EEESU_SU_EEEEENS5_IJNS4_10UnderscoreESX_SX_EEEEENS4_18SM100_TMA_2SM_LOADENS4_14ComposedLayoutINS4_7SwizzleILi3ELi4ELi3EEENS4_18smem_ptr_flag_bitsILi16EEENSS_INS5_IJNSA_ILi8EEESG_EEENS5_IJSG_SC_EEEEEEEvNS4_8identityES10_S1A_vS1B_EENS_8epilogue10collective18CollectiveEpilogueINS1D_23Sm100TmaWarpSpecializedILi4ELi2ELi64ELb1ELb0EEEJNS5_IJNSA_ILi128EEESF_SG_EEENS5_IJNSS_IS1I_SC_EENSS_ISG_SC_EEEEESI_SJ_SI_SJ_NS1D_6fusion15FusionCallbacksIS1H_NS1N_17LinearCombinationISI_fSI_fLNS_15FloatRoundStyleE2EEES1J_S1M_JEEENS4_5SM1004TMEM4LOAD26SM100_TMEM_LOAD_32dp32b64xENS4_13SM90_TMA_LOADES1A_NS4_39AutoVectorizingCopyWithAssumedAlignmentILi128EEENS4_14SM90_TMA_STOREES1A_S1Z_S1Z_EEEvvEEEEvNT_6ParamsE --------------------------
	.section	.text._ZN7cutlass13device_kernelINS_4gemm6kernel13GemmUniversalIN4cute5tupleIJiiiiEEENS1_10collective13CollectiveMmaINS1_35MainloopSm100TmaUmmaWarpSpecializedILi5ELi2ELi2ENS5_IJNS4_1CILi2EEENSA_ILi1EEESC_EEEEENS5_IJNSA_ILi256EEESF_NSA_ILi64EEEEEENS_10bfloat16_tENS5_IJlSC_lEEESI_SJ_NS4_8TiledMMAINS4_8MMA_AtomIJNS4_26SM100_MMA_F16BF16_2x1SM_SSISI_SI_fLi256ELi256ELNS4_4UMMA5MajorE0ELSO_0ELNSN_7ScaleInE0ELSP_0EEEEEENS4_6LayoutINS5_IJSC_SC_SC_EEENS5_IJNSA_ILi0EEESU_SU_EEEEENS5_IJNS4_10UnderscoreESX_SX_EEEEENS4_18SM100_TMA_2SM_LOADENS4_14ComposedLayoutINS4_7SwizzleILi3ELi4ELi3EEENS4_18smem_ptr_flag_bitsILi16EEENSS_INS5_IJNSA_ILi8EEESG_EEENS5_IJSG_SC_EEEEEEEvNS4_8identityES10_S1A_vS1B_EENS_8epilogue10collective18CollectiveEpilogueINS1D_23Sm100TmaWarpSpecializedILi4ELi2ELi64ELb1ELb0EEEJNS5_IJNSA_ILi128EEESF_SG_EEENS5_IJNSS_IS1I_SC_EENSS_ISG_SC_EEEEESI_SJ_SI_SJ_NS1D_6fusion15FusionCallbacksIS1H_NS1N_17LinearCombinationISI_fSI_fLNS_15FloatRoundStyleE2EEES1J_S1M_JEEENS4_5SM1004TMEM4LOAD26SM100_TMEM_LOAD_32dp32b64xENS4_13SM90_TMA_LOADES1A_NS4_39AutoVectorizingCopyWithAssumedAlignmentILi128EEENS4_14SM90_TMA_STOREES1A_S1Z_S1Z_EEEvvEEEEvNT_6ParamsE,"ax",@progbits
	.align	128
.text._ZN7cutlass13device_kernelINS_4gemm6kernel13GemmUniversalIN4cute5tupleIJiiiiEEENS1_10collective13CollectiveMmaINS1_35MainloopSm100TmaUmmaWarpSpecializedILi5ELi2ELi2ENS5_IJNS4_1CILi2EEENSA_ILi1EEESC_EEEEENS5_IJNSA_ILi256EEESF_NSA_ILi64EEEEEENS_10bfloat16_tENS5_IJlSC_lEEESI_SJ_NS4_8TiledMMAINS4_8MMA_AtomIJNS4_26SM100_MMA_F16BF16_2x1SM_SSISI_SI_fLi256ELi256ELNS4_4UMMA5MajorE0ELSO_0ELNSN_7ScaleInE0ELSP_0EEEEEENS4_6LayoutINS5_IJSC_SC_SC_EEENS5_IJNSA_ILi0EEESU_SU_EEEEENS5_IJNS4_10UnderscoreESX_SX_EEEEENS4_18SM100_TMA_2SM_LOADENS4_14ComposedLayoutINS4_7SwizzleILi3ELi4ELi3EEENS4_18smem_ptr_flag_bitsILi16EEENSS_INS5_IJNSA_ILi8EEESG_EEENS5_IJSG_SC_EEEEEEEvNS4_8identityES10_S1A_vS1B_EENS_8epilogue10collective18CollectiveEpilogueINS1D_23Sm100TmaWarpSpecializedILi4ELi2ELi64ELb1ELb0EEEJNS5_IJNSA_ILi128EEESF_SG_EEENS5_IJNSS_IS1I_SC_EENSS_ISG_SC_EEEEESI_SJ_SI_SJ_NS1D_6fusion15FusionCallbacksIS1H_NS1N_17LinearCombinationISI_fSI_fLNS_15FloatRoundStyleE2EEES1J_S1M_JEEENS4_5SM1004TMEM4LOAD26SM100_TMEM_LOAD_32dp32b64xENS4_13SM90_TMA_LOADES1A_NS4_39AutoVectorizingCopyWithAssumedAlignmentILi128EEENS4_14SM90_TMA_STOREES1A_S1Z_S1Z_EEEvvEEEEvNT_6ParamsE:
        .type           _ZN7cutlass13device_kernelINS_4gemm6kernel13GemmUniversalIN4cute5tupleIJiiiiEEENS1_10collective13CollectiveMmaINS1_35MainloopSm100TmaUmmaWarpSpecializedILi5ELi2ELi2ENS5_IJNS4_1CILi2EEENSA_ILi1EEESC_EEEEENS5_IJNSA_ILi256EEESF_NSA_ILi64EEEEEENS_10bfloat16_tENS5_IJlSC_lEEESI_SJ_NS4_8TiledMMAINS4_8MMA_AtomIJNS4_26SM100_MMA_F16BF16_2x1SM_SSISI_SI_fLi256ELi256ELNS4_4UMMA5MajorE0ELSO_0ELNSN_7ScaleInE0ELSP_0EEEEEENS4_6LayoutINS5_IJSC_SC_SC_EEENS5_IJNSA_ILi0EEESU_SU_EEEEENS5_IJNS4_10UnderscoreESX_SX_EEEEENS4_18SM100_TMA_2SM_LOADENS4_14ComposedLayoutINS4_7SwizzleILi3ELi4ELi3EEENS4_18smem_ptr_flag_bitsILi16EEENSS_INS5_IJNSA_ILi8EEESG_EEENS5_IJSG_SC_EEEEEEEvNS4_8identityES10_S1A_vS1B_EENS_8epilogue10collective18CollectiveEpilogueINS1D_23Sm100TmaWarpSpecializedILi4ELi2ELi64ELb1ELb0EEEJNS5_IJNSA_ILi128EEESF_SG_EEENS5_IJNSS_IS1I_SC_EENSS_ISG_SC_EEEEESI_SJ_SI_SJ_NS1D_6fusion15FusionCallbacksIS1H_NS1N_17LinearCombinationISI_fSI_fLNS_15FloatRoundStyleE2EEES1J_S1M_JEEENS4_5SM1004TMEM4LOAD26SM100_TMEM_LOAD_32dp32b64xENS4_13SM90_TMA_LOADES1A_NS4_39AutoVectorizingCopyWithAssumedAlignmentILi128EEENS4_14SM90_TMA_STOREES1A_S1Z_S1Z_EEEvvEEEEvNT_6ParamsE,@function
        .size           _ZN7cutlass13device_kernelINS_4gemm6kernel13GemmUniversalIN4cute5tupleIJiiiiEEENS1_10collective13CollectiveMmaINS1_35MainloopSm100TmaUmmaWarpSpecializedILi5ELi2ELi2ENS5_IJNS4_1CILi2EEENSA_ILi1EEESC_EEEEENS5_IJNSA_ILi256EEESF_NSA_ILi64EEEEEENS_10bfloat16_tENS5_IJlSC_lEEESI_SJ_NS4_8TiledMMAINS4_8MMA_AtomIJNS4_26SM100_MMA_F16BF16_2x1SM_SSISI_SI_fLi256ELi256ELNS4_4UMMA5MajorE0ELSO_0ELNSN_7ScaleInE0ELSP_0EEEEEENS4_6LayoutINS5_IJSC_SC_SC_EEENS5_IJNSA_ILi0EEESU_SU_EEEEENS5_IJNS4_10UnderscoreESX_SX_EEEEENS4_18SM100_TMA_2SM_LOADENS4_14ComposedLayoutINS4_7SwizzleILi3ELi4ELi3EEENS4_18smem_ptr_flag_bitsILi16EEENSS_INS5_IJNSA_ILi8EEESG_EEENS5_IJSG_SC_EEEEEEEvNS4_8identityES10_S1A_vS1B_EENS_8epilogue10collective18CollectiveEpilogueINS1D_23Sm100TmaWarpSpecializedILi4ELi2ELi64ELb1ELb0EEEJNS5_IJNSA_ILi128EEESF_SG_EEENS5_IJNSS_IS1I_SC_EENSS_ISG_SC_EEEEESI_SJ_SI_SJ_NS1D_6fusion15FusionCallbacksIS1H_NS1N_17LinearCombinationISI_fSI_fLNS_15FloatRoundStyleE2EEES1J_S1M_JEEENS4_5SM1004TMEM4LOAD26SM100_TMEM_LOAD_32dp32b64xENS4_13SM90_TMA_LOADES1A_NS4_39AutoVectorizingCopyWithAssumedAlignmentILi128EEENS4_14SM90_TMA_STOREES1A_S1Z_S1Z_EEEvvEEEEvNT_6ParamsE,(.L_x_194 - _ZN7cutlass13device_kernelINS_4gemm6kernel13GemmUniversalIN4cute5tupleIJiiiiEEENS1_10collective13CollectiveMmaINS1_35MainloopSm100TmaUmmaWarpSpecializedILi5ELi2ELi2ENS5_IJNS4_1CILi2EEENSA_ILi1EEESC_EEEEENS5_IJNSA_ILi256EEESF_NSA_ILi64EEEEEENS_10bfloat16_tENS5_IJlSC_lEEESI_SJ_NS4_8TiledMMAINS4_8MMA_AtomIJNS4_26SM100_MMA_F16BF16_2x1SM_SSISI_SI_fLi256ELi256ELNS4_4UMMA5MajorE0ELSO_0ELNSN_7ScaleInE0ELSP_0EEEEEENS4_6LayoutINS5_IJSC_SC_SC_EEENS5_IJNSA_ILi0EEESU_SU_EEEEENS5_IJNS4_10UnderscoreESX_SX_EEEEENS4_18SM100_TMA_2SM_LOADENS4_14ComposedLayoutINS4_7SwizzleILi3ELi4ELi3EEENS4_18smem_ptr_flag_bitsILi16EEENSS_INS5_IJNSA_ILi8EEESG_EEENS5_IJSG_SC_EEEEEEEvNS4_8identityES10_S1A_vS1B_EENS_8epilogue10collective18CollectiveEpilogueINS1D_23Sm100TmaWarpSpecializedILi4ELi2ELi64ELb1ELb0EEEJNS5_IJNSA_ILi128EEESF_SG_EEENS5_IJNSS_IS1I_SC_EENSS_ISG_SC_EEEEESI_SJ_SI_SJ_NS1D_6fusion15FusionCallbacksIS1H_NS1N_17LinearCombinationISI_fSI_fLNS_15FloatRoundStyleE2EEES1J_S1M_JEEENS4_5SM1004TMEM4LOAD26SM100_TMEM_LOAD_32dp32b64xENS4_13SM90_TMA_LOADES1A_NS4_39AutoVectorizingCopyWithAssumedAlignmentILi128EEENS4_14SM90_TMA_STOREES1A_S1Z_S1Z_EEEvvEEEEvNT_6ParamsE)
        .other          _ZN7cutlass13device_kernelINS_4gemm6kernel13GemmUniversalIN4cute5tupleIJiiiiEEENS1_10collective13CollectiveMmaINS1_35MainloopSm100TmaUmmaWarpSpecializedILi5ELi2ELi2ENS5_IJNS4_1CILi2EEENSA_ILi1EEESC_EEEEENS5_IJNSA_ILi256EEESF_NSA_ILi64EEEEEENS_10bfloat16_tENS5_IJlSC_lEEESI_SJ_NS4_8TiledMMAINS4_8MMA_AtomIJNS4_26SM100_MMA_F16BF16_2x1SM_SSISI_SI_fLi256ELi256ELNS4_4UMMA5MajorE0ELSO_0ELNSN_7ScaleInE0ELSP_0EEEEEENS4_6LayoutINS5_IJSC_SC_SC_EEENS5_IJNSA_ILi0EEESU_SU_EEEEENS5_IJNS4_10UnderscoreESX_SX_EEEEENS4_18SM100_TMA_2SM_LOADENS4_14ComposedLayoutINS4_7SwizzleILi3ELi4ELi3EEENS4_18smem_ptr_flag_bitsILi16EEENSS_INS5_IJNSA_ILi8EEESG_EEENS5_IJSG_SC_EEEEEEEvNS4_8identityES10_S1A_vS1B_EENS_8epilogue10collective18CollectiveEpilogueINS1D_23Sm100TmaWarpSpecializedILi4ELi2ELi64ELb1ELb0EEEJNS5_IJNSA_ILi128EEESF_SG_EEENS5_IJNSS_IS1I_SC_EENSS_ISG_SC_EEEEESI_SJ_SI_SJ_NS1D_6fusion15FusionCallbacksIS1H_NS1N_17LinearCombinationISI_fSI_fLNS_15FloatRoundStyleE2EEES1J_S1M_JEEENS4_5SM1004TMEM4LOAD26SM100_TMEM_LOAD_32dp32b64xENS4_13SM90_TMA_LOADES1A_NS4_39AutoVectorizingCopyWithAssumedAlignmentILi128EEENS4_14SM90_TMA_STOREES1A_S1Z_S1Z_EEEvvEEEEvNT_6ParamsE,@"STO_CUDA_ENTRY STV_DEFAULT"
_ZN7cutlass13device_kernelINS_4gemm6kernel13GemmUniversalIN4cute5tupleIJiiiiEEENS1_10collective13CollectiveMmaINS1_35MainloopSm100TmaUmmaWarpSpecializedILi5ELi2ELi2ENS5_IJNS4_1CILi2EEENSA_ILi1EEESC_EEEEENS5_IJNSA_ILi256EEESF_NSA_ILi64EEEEEENS_10bfloat16_tENS5_IJlSC_lEEESI_SJ_NS4_8TiledMMAINS4_8MMA_AtomIJNS4_26SM100_MMA_F16BF16_2x1SM_SSISI_SI_fLi256ELi256ELNS4_4UMMA5MajorE0ELSO_0ELNSN_7ScaleInE0ELSP_0EEEEEENS4_6LayoutINS5_IJSC_SC_SC_EEENS5_IJNSA_ILi0EEESU_SU_EEEEENS5_IJNS4_10UnderscoreESX_SX_EEEEENS4_18SM100_TMA_2SM_LOADENS4_14ComposedLayoutINS4_7SwizzleILi3ELi4ELi3EEENS4_18smem_ptr_flag_bitsILi16EEENSS_INS5_IJNSA_ILi8EEESG_EEENS5_IJSG_SC_EEEEEEEvNS4_8identityES10_S1A_vS1B_EENS_8epilogue10collective18CollectiveEpilogueINS1D_23Sm100TmaWarpSpecializedILi4ELi2ELi64ELb1ELb0EEEJNS5_IJNSA_ILi128EEESF_SG_EEENS5_IJNSS_IS1I_SC_EENSS_ISG_SC_EEEEESI_SJ_SI_SJ_NS1D_6fusion15FusionCallbacksIS1H_NS1N_17LinearCombinationISI_fSI_fLNS_15FloatRoundStyleE2EEES1J_S1M_JEEENS4_5SM1004TMEM4LOAD26SM100_TMEM_LOAD_32dp32b64xENS4_13SM90_TMA_LOADES1A_NS4_39AutoVectorizingCopyWithAssumedAlignmentILi128EEENS4_14SM90_TMA_STOREES1A_S1Z_S1Z_EEEvvEEEEvNT_6ParamsE:
[----:B------:R-:W1:Y:S01]  /*0000*/  LDC R1, c[0x0][0x37c] ;  /* 0x0000df00ff017b82 */ /* 0x000e620000000800 */
[----:B------:R-:W2:Y:S01]  /*0010*/  S2R R170, SR_TID.X ;  /* 0x0000000000aa7919 */ /* 0x000ea20000002100 */
[----:B------:R-:W3:Y:S06]  /*0020*/  LDCU.64 UR6, c[0x0][0x890] ;  /* 0x00011200ff0677ac */ /* 0x000eec0008000a00 */
[----:B------:R-:W4:Y:S01]  /*0030*/  S2UR UR37, SR_CgaCtaId ;  /* 0x00000000002579c3 */ /* 0x000f220000008800 */
[----:B------:R-:W-:Y:S02]  /*0040*/  PRMT R155, RZ, 0x7610, R155 ;  /* 0x00007610ff9b7816 */ /* 0x000fe4000000009b */
[----:B------:R-:W-:Y:S01]  /*0050*/  ELECT P1, URZ, PT ;  /* 0x0000000000ff782f */ /* 0x000fe20003820000 */
[----:B------:R-:W1:Y:S01]  /*0060*/  LDCU.64 UR46, c[0x0][0x358] ;  /* 0x00006b00ff2e77ac */ /* 0x000e620008000a00 */
[----:B---3--:R-:W-:-:S04]  /*0070*/  UISETP.NE.U32.AND UP0, UPT, UR6, URZ, UPT ;  /* 0x000000ff0600728c */ /* 0x008fc8000bf05070 */
[----:B------:R-:W-:Y:S02]  /*0080*/  UISETP.NE.AND.EX UP0, UPT, UR7, URZ, UPT, UP0 ;  /* 0x000000ff0700728c */ /* 0x000fe4000bf05300 */
[----:B----4-:R-:W-:Y:S02]  /*0090*/  ULOP3.LUT UR5, UR37, 0x1, URZ, 0xc0, !UPT ;  /* 0x0000000125057892 */ /* 0x010fe4000f8ec0ff */
[----:B------:R-:W-:Y:S01]  /*00a0*/  ULOP3.LUT UR4, UR37, 0x1, URZ, 0x3c, !UPT ;  /* 0x0000000125047892 */ /* 0x000fe2000f8e3cff */
[----:B--2---:R-:W-:-:S05]  /*00b0*/  SHF.R.U32.HI R162, RZ, 0x5, R170 ;  /* 0x00000005ffa27819 */ /* 0x004fca00000116aa */
[----:B------:R-:W2:Y:S02]  /*00c0*/  SHFL.IDX PT, R0, R162, RZ, 0x1f ;  /* 0x00001fffa2007589 */ /* 0x000ea400000e0000 */
[----:B--2---:R-:W-:Y:S01]  /*00d0*/  R2UR UR10, R0 ;  /* 0x00000000000a72ca */ /* 0x004fe200000e0000 */
[----:B-1----:R-:W-:-:S14]  /*00e0*/  BRA.U UP0, `(.L_x_0) ;  /* 0x00000001002c7547 */ /* 0x002fdc000b800000 */
[----:B------:R-:W1:Y:S02]  /*00f0*/  LDCU.64 UR8, c[0x0][0x888] ;  /* 0x00011100ff0877ac */ /* 0x000e640008000a00 */
[----:B-1----:R-:W-:-:S04]  /*0100*/  UISETP.NE.U32.AND UP0, UPT, UR8, URZ, UPT ;  /* 0x000000ff0800728c */ /* 0x002fc8000bf05070 */
[----:B------:R-:W-:-:S09]  /*0110*/  UISETP.NE.AND.EX UP0, UPT, UR9, URZ, UPT, UP0 ;  /* 0x000000ff0900728c */ /* 0x000fd2000bf05300 */
[----:B------:R-:W-:Y:S05]  /*0120*/  BRA.U !UP0, `(.L_x_1) ;  /* 0x0000000108107547 */ /* 0x000fea000b800000 */
[----:B------:R-:W1:Y:S02]  /*0130*/  LDC.64 R2, c[0x0][0x888] ;  /* 0x00022200ff027b82 */ /* 0x000e640000000a00 */
[----:B-1----:R1:W5:Y:S01]  /*0140*/  LDG.E R81, desc[UR46][R2.64] ;  /* 0x0000002e02517981 */ /* 0x002362000c1e1900 */
[----:B------:R-:W-:Y:S01]  /*0150*/  HFMA2 R155, -RZ, RZ, 0, 5.9604644775390625e-08 ;  /* 0x00000001ff9b7431 */ /* 0x000fe200000001ff */
[----:B------:R-:W-:Y:S05]  /*0160*/  BRA `(.L_x_0) ;  /* 0x00000000000c7947 */ /* 0x000fea0003800000 */
.L_x_1:
[----:B------:R-:W1:Y:S01]  /*0170*/  LDCU UR8, c[0x0][0x880] ;  /* 0x00011000ff0877ac */ /* 0x000e620008000800 */
[----:B------:R-:W-:Y:S01]  /*0180*/  HFMA2 R155, -RZ, RZ, 0, 5.9604644775390625e-08 ;  /* 0x00000001ff9b7431 */ /* 0x000fe200000001ff */
[----:B-1----:R-:W-:-:S07]  /*0190*/  MOV R81, UR8 ;  /* 0x0000000800517c02 */ /* 0x002fce0008000f00 */
.L_x_0:
[----:B------:R-:W2:Y:S02]  /*01a0*/  LDCU.64 UR8, c[0x0][0x8b0] ;  /* 0x00011600ff0877ac */ /* 0x000ea40008000a00 */
[----:B--2---:R-:W-:-:S04]  /*01b0*/  UISETP.NE.U32.AND UP0, UPT, UR8, URZ, UPT ;  /* 0x000000ff0800728c */ /* 0x004fc8000bf05070 */
[----:B------:R-:W-:-:S09]  /*01c0*/  UISETP.NE.AND.EX UP0, UPT, UR9, URZ, UPT, UP0 ;  /* 0x000000ff0900728c */ /* 0x000fd2000bf05300 */
[----:B------:R-:W-:Y:S05]  /*01d0*/  BRA.U UP0, `(.L_x_2) ;  /* 0x0000000100247547 */ /* 0x000fea000b800000 */
[----:B------:R-:W2:Y:S02]  /*01e0*/  LDCU.64 UR8, c[0x0][0x8a8] ;  /* 0x00011500ff0877ac */ /* 0x000ea40008000a00 */
[----:B--2---:R-:W-:-:S04]  /*01f0*/  UISETP.NE.U32.AND UP0, UPT, UR8, URZ, UPT ;  /* 0x000000ff0800728c */ /* 0x004fc8000bf05070 */
[----:B------:R-:W-:-:S09]  /*0200*/  UISETP.NE.AND.EX UP0, UPT, UR9, URZ, UPT, UP0 ;  /* 0x000000ff0900728c */ /* 0x000fd2000bf05300 */
[----:B------:R-:W-:Y:S05]  /*0210*/  BRA.U !UP0, `(.L_x_3) ;  /* 0x00000001080c7547 */ /* 0x000fea000b800000 */
[----:B------:R-:W2:Y:S02]  /*0220*/  LDC.64 R78, c[0x0][0x8a8] ;  /* 0x00022a00ff4e7b82 */ /* 0x000ea40000000a00 */
[----:B--2---:R2:W5:Y:S01]  /*0230*/  LDG.E R78, desc[UR46][R78.64] ;  /* 0x0000002e4e4e7981 */ /* 0x004562000c1e1900 */
[----:B------:R-:W-:Y:S05]  /*0240*/  BRA `(.L_x_2) ;  /* 0x0000000000087947 */ /* 0x000fea0003800000 */
.L_x_3:
[----:B------:R-:W2:Y:S02]  /*0250*/  LDCU UR8, c[0x0][0x8a0] ;  /* 0x00011400ff0877ac */ /* 0x000ea40008000800 */
[----:B--2---:R-:W-:Y:S02]  /*0260*/  MOV R78, UR8 ;  /* 0x00000008004e7c02 */ /* 0x004fe40008000f00 */
.L_x_2:
[----:B------:R-:W-:Y:S01]  /*0270*/  IMAD.U32 R0, RZ, RZ, UR10 ;  /* 0x0000000aff007e24 */ /* 0x000fe2000f8e00ff */
[----:B------:R-:W-:Y:S04]  /*0280*/  BSSY.RECONVERGENT B0, `(.L_x_4) ;  /* 0x000000c000007945 */ /* 0x000fe80003800200 */
[C---:B------:R-:W-:Y:S02]  /*0290*/  ISETP.NE.OR P2, PT, R0.reuse, 0x1, !P1 ;  /* 0x000000010000780c */ /* 0x040fe40004f45670 */
[----:B------:R-:W-:-:S11]  /*02a0*/  ISETP.NE.OR P0, PT, R0, 0x3, !P1 ;  /* 0x000000030000780c */ /* 0x000fd60004f05670 */
[----:B------:R-:W-:Y:S05]  /*02b0*/  @P2 BRA `(.L_x_5) ;  /* 0x0000000000202947 */ /* 0x000fea0003800000 */
[----:B------:R-:W3:Y:S02]  /*02c0*/  LDCU.64 UR8, c[0x0][0x348] ;  /* 0x00006900ff0877ac */ /* 0x000ee40008000a00 */
[----:B---3--:R-:W-:Y:S02]  /*02d0*/  UIADD3 UR12, UP1, UPT, UR8, 0x80, URZ ;  /* 0x00000080080c7890 */ /* 0x008fe4000ff3e0ff */
[----:B------:R-:W-:Y:S02]  /*02e0*/  UIADD3 UR8, UP0, UPT, UR8, 0x180, URZ ;  /* 0x0000018008087890 */ /* 0x000fe4000ff1e0ff */
[----:B------:R-:W-:Y:S02]  /*02f0*/  UIADD3.X UR13, UPT, UPT, URZ, UR9, URZ, UP1, !UPT ;  /* 0x00000009ff0d7290 */ /* 0x000fe40008ffe4ff */
[----:B------:R-:W-:-:S07]  /*0300*/  UIADD3.X UR9, UPT, UPT, URZ, UR9, URZ, UP0, !UPT ;  /* 0x00000009ff097290 */ /* 0x000fce00087fe4ff */
[----:B------:R3:W-:Y:S02]  /*0310*/  UTMACCTL.PF [UR12] ;  /* 0x000000000c0079b9 */ /* 0x0007e40008040000 */
[----:B------:R3:W-:Y:S02]  /*0320*/  UTMACCTL.PF [UR8] ;  /* 0x00000000080079b9 */ /* 0x0007e40008040000 */
[----:B---3--:R-:W-:Y:S01]  /*0330*/  NOP ;  /* 0x0000000000007918 */ /* 0x008fe20000000000 */
.L_x_5:
[----:B------:R-:W-:Y:S05]  /*0340*/  BSYNC.RECONVERGENT B0 ;  /* 0x0000000000007941 */ /* 0x000fea0003800200 */
.L_x_4:
[----:B------:R-:W-:Y:S04]  /*0350*/  BSSY.RECONVERGENT B0, `(.L_x_6) ;  /* 0x000000a000007945 */ /* 0x000fe80003800200 */
        /* <DEDUP_REMOVED lines=9> */
.L_x_7:
[----:B------:R-:W-:Y:S05]  /*03f0*/  BSYNC.RECONVERGENT B0 ;  /* 0x0000000000007941 */ /* 0x000fea0003800200 */
.L_x_6:
[----:B------:R-:W3:Y:S01]  /*0400*/  LDCU.64 UR8, c[0x0][0x888] ;  /* 0x00011100ff0877ac */ /* 0x000ee20008000a00 */
[----:B------:R-:W-:Y:S02]  /*0410*/  UISETP.EQ.U32.AND UP1, UPT, UR6, URZ, UPT ;  /* 0x000000ff0600728c */ /* 0x000fe4000bf22070 */
[----:B------:R-:W-:Y:S02]  /*0420*/  UPLOP3.LUT UP5, UPT, UPT, UPT, UPT, 0x80, 0x8 ;  /* 0x000000000008789c */ /* 0x000fe40003faf070 */
[----:B---3--:R-:W-:-:S04]  /*0430*/  UISETP.NE.U32.AND UP0, UPT, UR8, URZ, UPT ;  /* 0x000000ff0800728c */ /* 0x008fc8000bf05070 */
[----:B------:R-:W-:-:S04]  /*0440*/  UISETP.NE.AND.EX UP0, UPT, UR9, URZ, UPT, UP0 ;  /* 0x000000ff0900728c */ /* 0x000fc8000bf05300 */
[----:B------:R-:W-:-:S04]  /*0450*/  UISETP.EQ.OR.EX UP2, UPT, UR7, URZ, !UP0, UP1 ;  /* 0x000000ff0700728c */ /* 0x000fc8000c742710 */
[----:B------:R-:W-:-:S05]  /*0460*/  UP2UR UR50, UPR, URZ, 0x4 ;  /* 0x00000004ff327883 */ /* 0x000fca0008000000 */
[----:B------:R-:W-:Y:S07]  /*0470*/  BRA.U !UP2, `(.L_x_8) ;  /* 0x000000010a207547 */ /* 0x000fee000b800000 */
[----:B------:R-:W-:Y:S01]  /*0480*/  UISETP.NE.U32.AND UP2, UPT, UR6, URZ, UPT ;  /* 0x000000ff0600728c */ /* 0x000fe2000bf45070 */
[----:B-----5:R-:W-:Y:S01]  /*0490*/  FSETP.NEU.AND P0, PT, R81, RZ, PT ;  /* 0x000000ff5100720b */ /* 0x020fe20003f0d000 */
[----:B------:R-:W-:Y:S02]  /*04a0*/  USEL UR6, URZ, 0xffffffff, UP0 ;  /* 0xffffffffff067887 */ /* 0x000fe40008000000 */
[----:B------:R-:W-:-:S10]  /*04b0*/  UISETP.NE.AND.EX UP2, UPT, UR7, URZ, UPT, UP2 ;  /* 0x000000ff0700728c */ /* 0x000fd4000bf45320 */
[----:B------:R-:W-:Y:S01]  /*04c0*/  VOTEU.ANY UP1, P0 ;  /* 0x0000000000ff7886 */ /* 0x000fe20000020100 */
[----:B------:R-:W-:-:S04]  /*04d0*/  @!UP2 USEL UR6, URZ, 0xffffffff, UP1 ;  /* 0xffffffffff06a887 */ /* 0x000fc80008800000 */
[----:B------:R-:W-:-:S04]  /*04e0*/  ULOP3.LUT UR6, UR6, 0x1, URZ, 0xc0, !UPT ;  /* 0x0000000106067892 */ /* 0x000fc8000f8ec0ff */
[----:B------:R-:W-:-:S11]  /*04f0*/  UISETP.NE.U32.AND UP5, UPT, UR6, 0x1, UPT ;  /* 0x000000010600788c */ /* 0x000fd6000bfa5070 */
.L_x_8:
[----:B------:R-:W3:Y:S01]  /*0500*/  SHFL.IDX PT, R0, R162, RZ, 0x1f ;  /* 0x00001fffa2007589 */ /* 0x000ee200000e0000 */
[----:B------:R-:W-:-:S04]  /*0510*/  UISETP.NE.AND UP1, UPT, UR10, 0x2, UPT ;  /* 0x000000020a00788c */ /* 0x000fc8000bf25270 */
[----:B------:R-:W-:Y:S02]  /*0520*/  UISETP.EQ.AND UP2, UPT, UR5, URZ, !UP1 ;  /* 0x000000ff0500728c */ /* 0x000fe4000cf42270 */
[----:B------:R-:W-:-:S04]  /*0530*/  USEL UR6, URZ, 0x1, UP1 ;  /* 0x00000001ff067887 */ /* 0x000fc80008800000 */
[----:B------:R-:W-:Y:S02]  /*0540*/  PLOP3.LUT P5, PT, P1, PT, UP2, 0x80, 0x8 ;  /* 0x000000000008781c */ /* 0x000fe40000faf028 */
[----:B---3--:R-:W-:-:S13]  /*0550*/  ISETP.NE.AND P0, PT, R0, RZ, PT ;  /* 0x000000ff0000720c */ /* 0x008fda0003f05270 */
[----:B------:R-:W-:Y:S05]  /*0560*/  @P0 BRA `(.L_x_9) ;  /* 0x00000000004c0947 */ /* 0x000fea0003800000 */
[----:B------:R-:W-:Y:S01]  /*0570*/  UMOV UR8, 0x400 ;  /* 0x0000040000087882 */ /* 0x000fe20000000000 */
[----:B------:R-:W-:Y:S01]  /*0580*/  UMOV UR7, 0x1 ;  /* 0x0000000100077882 */ /* 0x000fe20000000000 */
[----:B------:R-:W-:Y:S02]  /*0590*/  ULEA UR8, UR37, UR8, 0x18 ;  /* 0x0000000825087291 */ /* 0x000fe4000f8ec0ff */
[----:B------:R-:W-:-:S04]  /*05a0*/  UIADD3 UR12, UPT, UPT, -UR7, 0x100000, URZ ;  /* 0x00100000070c7890 */ /* 0x000fc8000fffe1ff */
[----:B------:R-:W-:Y:S02]  /*05b0*/  USHF.L.U32 UR13, UR12, 0xb, URZ ;  /* 0x0000000b0c0d7899 */ /* 0x000fe400080006ff */
[----:B------:R-:W-:Y:S01]  /*05c0*/  USHF.L.U32 UR12, UR12, 0x1, URZ ;  /* 0x000000010c0c7899 */ /* 0x000fe200080006ff */
[----:B------:R-:W-:Y:S01]  /*05d0*/  ELECT P0, URZ, PT ;  /* 0x0000000000ff782f */ /* 0x000fe20003800000 */
[----:B------:R-:W3:Y:S10]  /*05e0*/  FENCE.VIEW.ASYNC.S ;  /* 0x00000000000073c6 */ /* 0x000ef40000000000 */
[----:B---3--:R3:W4:Y:S01]  /*05f0*/  SYNCS.EXCH.64 URZ, [UR8], UR12 ;  /* 0x0000000c08ff75b2 */ /* 0x0087220008000100 */
[----:B------:R3:W1:Y:S01]  /*0600*/  SYNCS.EXCH.64 URZ, [UR8+0x28], UR12 ;  /* 0x0000280c08ff75b2 */ /* 0x0006620008000100 */
        /* <DEDUP_REMOVED lines=8> */
[----:B------:R-:W-:Y:S01]  /*0690*/  NOP ;  /* 0x0000000000007918 */ /* 0x000fe20000000000 */
.L_x_9:
[----:B------:R-:W2:Y:S01]  /*06a0*/  SHFL.IDX PT, R0, R162, RZ, 0x1f ;  /* 0x00001fffa2007589 */ /* 0x000ea200000e0000 */
[----:B------:R-:W-:Y:S01]  /*06b0*/  NOP ;  /* 0x0000000000007918 */ /* 0x000fe20000000000 */
[----:B--2---:R-:W-:-:S13]  /*06c0*/  ISETP.NE.AND P0, PT, R0, 0x1, PT ;  /* 0x000000010000780c */ /* 0x004fda0003f05270 */
[----:B------:R-:W-:Y:S05]  /*06d0*/  @P0 BRA `(.L_x_10) ;  /* 0x0000000000540947 */ /* 0x000fea0003800000 */
[----:B------:R-:W-:Y:S01]  /*06e0*/  UMOV UR9, 0x400 ;  /* 0x0000040000097882 */ /* 0x000fe20000000000 */
[----:B---3--:R-:W-:Y:S01]  /*06f0*/  UMOV UR8, 0x20 ;  /* 0x0000002000087882 */ /* 0x008fe20000000000 */
[----:B------:R-:W-:Y:S01]  /*0700*/  UMOV UR7, 0x80 ;  /* 0x0000008000077882 */ /* 0x000fe20000000000 */
[----:B------:R-:W-:Y:S02]  /*0710*/  ULEA UR9, UR37, UR9, 0x18 ;  /* 0x0000000925097291 */ /* 0x000fe4000f8ec0ff */
[----:B------:R-:W-:-:S04]  /*0720*/  UIADD3 UR12, UPT, UPT, -UR8, 0x100000, URZ ;  /* 0x00100000080c7890 */ /* 0x000fc8000fffe1ff */
[----:B------:R-:W-:Y:S02]  /*0730*/  USHF.L.U32 UR13, UR12, 0xb, URZ ;  /* 0x0000000b0c0d7899 */ /* 0x000fe400080006ff */
[----:B------:R-:W-:Y:S02]  /*0740*/  USHF.L.U32 UR12, UR12, 0x1, URZ ;  /* 0x000000010c0c7899 */ /* 0x000fe400080006ff */
[----:B------:R-:W-:-:S04]  /*0750*/  UIADD3 UR14, UPT, UPT, -UR7, 0x100000, URZ ;  /* 0x00100000070e7890 */ /* 0x000fc8000fffe1ff */
[----:B------:R-:W-:Y:S02]  /*0760*/  USHF.L.U32 UR15, UR14, 0xb, URZ ;  /* 0x0000000b0e0f7899 */ /* 0x000fe400080006ff */
[----:B------:R-:W-:Y:S01]  /*0770*/  USHF.L.U32 UR14, UR14, 0x1, URZ ;  /* 0x000000010e0e7899 */ /* 0x000fe200080006ff */
[----:B------:R-:W-:Y:S01]  /*0780*/  ELECT P0, URZ, PT ;  /* 0x0000000000ff782f */ /* 0x000fe20003800000 */
[----:B------:R-:W2:Y:S02]  /*0790*/  FENCE.VIEW.ASYNC.S ;  /* 0x00000000000073c6 */ /* 0x000ea40000000000 */
[----:B--2---:R2:W3:Y:S08]  /*07a0*/  SYNCS.EXCH.64 URZ, [UR9+0x50], UR12 ;  /* 0x0000500c09ff75b2 */ /* 0x0044f00008000100 */
        /* <DEDUP_REMOVED lines=8> */
.L_x_10:
[----:B------:R-:W4:Y:S01]  /*0830*/  SHFL.IDX PT, R0, R162, RZ, 0x1f ;  /* 0x00001fffa2007589 */ /* 0x000f2200000e0000 */
[----:B------:R-:W-:Y:S01]  /*0840*/  NOP ;  /* 0x0000000000007918 */ /* 0x000fe20000000000 */
[----:B----4-:R-:W-:-:S13]  /*0850*/  ISETP.NE.AND P0, PT, R0, 0x3, PT ;  /* 0x000000030000780c */ /* 0x010fda0003f05270 */
[----:B------:R-:W-:Y:S05]  /*0860*/  @P0 BRA `(.L_x_11) ;  /* 0x00000000002c0947 */ /* 0x000fea0003800000 */
[----:B---3--:R-:W-:Y:S01]  /*0870*/  UMOV UR8, 0x400 ;  /* 0x0000040000087882 */ /* 0x008fe20000000000 */
[----:B------:R-:W-:Y:S01]  /*0880*/  UMOV UR7, 0x20 ;  /* 0x0000002000077882 */ /* 0x000fe20000000000 */
[----:B------:R-:W-:Y:S02]  /*0890*/  ULEA UR8, UR37, UR8, 0x18 ;  /* 0x0000000825087291 */ /* 0x000fe4000f8ec0ff */
[----:B--2---:R-:W-:-:S04]  /*08a0*/  UIADD3 UR12, UPT, UPT, -UR7, 0x100000, URZ ;  /* 0x00100000070c7890 */ /* 0x004fc8000fffe1ff */
[----:B------:R-:W-:Y:S02]  /*08b0*/  USHF.L.U32 UR13, UR12, 0xb, URZ ;  /* 0x0000000b0c0d7899 */ /* 0x000fe400080006ff */
[----:B------:R-:W-:Y:S01]  /*08c0*/  USHF.L.U32 UR12, UR12, 0x1, URZ ;  /* 0x000000010c0c7899 */ /* 0x000fe200080006ff */
[----:B------:R-:W-:Y:S01]  /*08d0*/  ELECT P0, URZ, PT ;  /* 0x0000000000ff782f */ /* 0x000fe20003800000 */
[----:B------:R-:W2:Y:S10]  /*08e0*/  FENCE.VIEW.ASYNC.S ;  /* 0x00000000000073c6 */ /* 0x000eb40000000000 */
[----:B--2---:R4:W2:Y:S01]  /*08f0*/  SYNCS.EXCH.64 URZ, [UR8+0x90], UR12 ;  /* 0x0000900c08ff75b2 */ /* 0x0048a20008000100 */
[----:B------:R4:W3:Y:S02]  /*0900*/  SYNCS.EXCH.64 URZ, [UR8+0x98], UR12 ;  /* 0x0000980c08ff75b2 */ /* 0x0008e40008000100 */
[----:B----4-:R-:W-:Y:S01]  /*0910*/  NOP ;  /* 0x0000000000007918 */ /* 0x010fe20000000000 */
.L_x_11:
[----:B------:R-:W4:Y:S01]  /*0920*/  SHFL.IDX PT, R0, R162, RZ, 0x1f ;  /* 0x00001fffa2007589 */ /* 0x000f2200000e0000 */
[----:B------:R-:W-:Y:S01]  /*0930*/  NOP ;  /* 0x0000000000007918 */ /* 0x000fe20000000000 */
[----:B----4-:R-:W-:-:S13]  /*0940*/  ISETP.NE.AND P0, PT, R0, 0x4, PT ;  /* 0x000000040000780c */ /* 0x010fda0003f05270 */
[----:B------:R-:W-:Y:S05]  /*0950*/  @P0 BRA `(.L_x_12) ;  /* 0x0000000000480947 */ /* 0x000fea0003800000 */
[----:B--2---:R-:W-:Y:S01]  /*0960*/  UMOV UR9, 0x1e0 ;  /* 0x000001e000097882 */ /* 0x004fe20000000000 */
[----:B---3--:R-:W-:Y:S01]  /*0970*/  UMOV UR8, 0x400 ;  /* 0x0000040000087882 */ /* 0x008fe20000000000 */
[----:B------:R-:W-:Y:S01]  /*0980*/  USEL UR9, UR9, 0x1a0, UP5 ;  /* 0x000001a009097887 */ /* 0x000fe2000a800000 */
        /* <DEDUP_REMOVED lines=10> */
[----:B--2---:R4:W2:Y:S08]  /*0a30*/  SYNCS.EXCH.64 URZ, [UR8+0xa0], UR12 ;  /* 0x0000a00c08ff75b2 */ /* 0x0048b00008000100 */
[----:B------:R4:W3:Y:S01]  /*0a40*/  SYNCS.EXCH.64 URZ, [UR8+0xb0], UR14 ;  /* 0x0000b00e08ff75b2 */ /* 0x0008e20008000100 */
[----:B------:R4:W1:Y:S01]  /*0a50*/  SYNCS.EXCH.64 URZ, [UR8+0xa8], UR12 ;  /* 0x0000a80c08ff75b2 */ /* 0x0008620008000100 */
[----:B------:R4:W1:Y:S02]  /*0a60*/  SYNCS.EXCH.64 URZ, [UR8+0xb8], UR14 ;  /* 0x0000b80e08ff75b2 */ /* 0x0008640008000100 */
[----:B----4-:R-:W-:Y:S01]  /*0a70*/  NOP ;  /* 0x0000000000007918 */ /* 0x010fe20000000000 */
.L_x_12:
[----:B------:R-:W4:Y:S01]  /*0a80*/  SHFL.IDX PT, R0, R162, RZ, 0x1f ;  /* 0x00001fffa2007589 */ /* 0x000f2200000e0000 */
[----:B------:R-:W-:Y:S01]  /*0a90*/  NOP ;  /* 0x0000000000007918 */ /* 0x000fe20000000000 */
[----:B----4-:R-:W-:-:S13]  /*0aa0*/  ISETP.NE.AND P0, PT, R0, 0x5, PT ;  /* 0x000000050000780c */ /* 0x010fda0003f05270 */
[----:B------:R-:W-:Y:S05]  /*0ab0*/  @P0 BRA `(.L_x_13) ;  /* 0x0000000000440947 */ /* 0x000fea0003800000 */
[----:B--2---:R-:W-:Y:S01]  /*0ac0*/  UMOV UR9, 0x400 ;  /* 0x0000040000097882 */ /* 0x004fe20000000000 */
        /* <DEDUP_REMOVED lines=16> */
.L_x_13:
[----:B------:R-:W4:Y:S01]  /*0bd0*/  SHFL.IDX PT, R0, R162, RZ, 0x1f ;  /* 0x00001fffa2007589 */ /* 0x000f2200000e0000 */
[----:B------:R-:W-:Y:S01]  /*0be0*/  ISETP.NE.OR P1, PT, RZ, UR10, !P1 ;  /* 0x0000000aff007c0c */ /* 0x000fe2000cf25670 */
        /* <DEDUP_REMOVED lines=12> */
[----:B------:R4:W3:Y:S01]  /*0cb0*/  SYNCS.EXCH.64 URZ, [UR8+0xf0], UR12 ;  /* 0x0000f00c08ff75b2 */ /* 0x0008e20008000100 */
[----:B------:R4:W1:Y:S01]  /*0cc0*/  SYNCS.EXCH.64 URZ, [UR8+0xe8], UR12 ;  /* 0x0000e80c08ff75b2 */ /* 0x0008620008000100 */
[----:B------:R4:W1:Y:S02]  /*0cd0*/  SYNCS.EXCH.64 URZ, [UR8+0xf8], UR12 ;  /* 0x0000f80c08ff75b2 */ /* 0x0008640008000100 */
[----:B----4-:R-:W-:Y:S01]  /*0ce0*/  NOP ;  /* 0x0000000000007918 */ /* 0x010fe20000000000 */
.L_x_14:
[----:B------:R-:W-:Y:S01]  /*0cf0*/  VOTEU.ALL UP1, P1 ;  /* 0x0000000000ff7886 */ /* 0x000fe20000820000 */
[----:B---3--:R-:W3:Y:S01]  /*0d00*/  LDCU UR8, c[0x0][0x36c] ;  /* 0x00006d80ff0877ac */ /* 0x008ee20008000800 */
[----:B------:R-:W-:Y:S01]  /*0d10*/  NOP ;  /* 0x0000000000007918 */ /* 0x000fe20000000000 */
[----:B------:R-:W-:Y:S01]  /*0d20*/  LOP3.LUT R10, R170, 0x1f, RZ, 0xc0, !PT ;  /* 0x0000001faa0a7812 */ /* 0x000fe200078ec0ff */
[----:B--2---:R-:W-:Y:S01]  /*0d30*/  UMOV UR12, 0x20 ;  /* 0x00000020000c7882 */ /* 0x004fe20000000000 */
[----:B------:R-:W-:Y:S01]  /*0d40*/  @!UP1 UMOV UR7, 0x400 ;  /* 0x0000040000079882 */ /* 0x000fe20000000000 */
[----:B------:R-:W-:-:S04]  /*0d50*/  @!UP1 UIADD3 UR12, UPT, UPT, -UR12, 0x100000, URZ ;  /* 0x001000000c0c9890 */ /* 0x000fc8000fffe1ff */
[----:B------:R-:W-:Y:S02]  /*0d60*/  @!UP1 USHF.L.U32 UR13, UR12, 0xb, URZ ;  /* 0x0000000b0c0d9899 */ /* 0x000fe400080006ff */
[----:B------:R-:W-:Y:S02]  /*0d70*/  @!UP1 USHF.L.U32 UR12, UR12, 0x1, URZ ;  /* 0x000000010c0c9899 */ /* 0x000fe400080006ff */
[----:B------:R-:W-:Y:S01]  /*0d80*/  @!UP1 ULEA UR7, UR37, UR7, 0x18 ;  /* 0x0000000725079291 */ /* 0x000fe2000f8ec0ff */
[----:B------:R-:W-:Y:S01]  /*0d90*/  VOTEU.ALL UP1, P1 ;  /* 0x0000000000ff7886 */ /* 0x000fe20000820000 */
[----:B------:R-:W-:Y:S01]  /*0da0*/  UISETP.NE.AND UP4, UPT, UR10, URZ, UPT ;  /* 0x000000ff0a00728c */ /* 0x000fe2000bf85270 */
[----:B------:R-:W2:Y:S09]  /*0db0*/  FENCE.VIEW.ASYNC.S ;  /* 0x00000000000073c6 */ /* 0x000eb20000000000 */
[----:B--2---:R2:W4:Y:S01]  /*0dc0*/  @!UP1 SYNCS.EXCH.64 URZ, [UR7+0x100], UR12 ;  /* 0x0001000c07ff95b2 */ /* 0x0045220008000100 */
[----:B---3--:R-:W-:-:S09]  /*0dd0*/  UISETP.EQ.U32.AND UP1, UPT, UR8, 0x1, UPT ;  /* 0x000000010800788c */ /* 0x008fd2000bf22070 */
[----:B------:R-:W-:Y:S05]  /*0de0*/  BRA.U !UP1, `(.L_x_15) ;  /* 0x0000000109087547 */ /* 0x000fea000b800000 */
[----:B-1--4-:R-:W-:Y:S01]  /*0df0*/  UCGABAR_ARV ;  /* 0x00000000000079c7 */ /* 0x012fe20008000000 */
[----:B------:R-:W-:Y:S05]  /*0e00*/  BRA `(.L_x_16) ;  /* 0x0000000000047947 */ /* 0x000fea0003800000 */
.L_x_15:
[----:B-1--4-:R-:W-:Y:S01]  /*0e10*/  NOP ;  /* 0x0000000000007918 */ /* 0x012fe20000000000 */
.L_x_16:
[----:B------:R-:W1:Y:S01]  /*0e20*/  S2R R11, SR_CTAID.X ;  /* 0x00000000000b7919 */ /* 0x000e620000002500 */
[----:B------:R-:W-:-:S05]  /*0e30*/  CS2R.32 R156, SR_CgaSize ;  /* 0x00000000009c7805 */ /* 0x000fca0000008a00 */
[----:B------:R-:W-:-:S05]  /*0e40*/  IMAD R156, R156, -0xa0, RZ ;  /* 0xffffff609c9c7824 */ /* 0x000fca00078e02ff */
[----:B------:R-:W-:-:S14]  /*0e50*/  R2UR UR8, R156 ;  /* 0x000000009c0872ca */ /* 0x000fdc00000e0000 */
[----:B------:R-:W3:Y:S01]  /*0e60*/  LDCU UR8, c[0x0][UR8+0x2b0] ;  /* 0x00005600080877ac */ /* 0x000ee20008000800 */
[----:B------:R-:W-:-:S05]  /*0e70*/  CS2R.32 R0, SR_CgaSize ;  /* 0x0000000000007805 */ /* 0x000fca0000008a00 */
[----:B------:R-:W-:-:S06]  /*0e80*/  IMAD R0, R0, -0xa0, RZ ;  /* 0xffffff6000007824 */ /* 0x000fcc00078e02ff */
[----:B------:R-:W4:Y:S01]  /*0e90*/  LDC R0, c[0x0][R0+0x2a0] ;  /* 0x0000a80000007b82 */ /* 0x000f220000000800 */
[----:B------:R-:W-:Y:S01]  /*0ea0*/  PRMT R8, RZ, 0x7610, R8 ;  /* 0x00007610ff087816 */ /* 0x000fe20000000008 */
[----:B------:R-:W3:Y:S01]  /*0eb0*/  S2R R20, SR_CTAID.Y ;  /* 0x0000000000147919 */ /* 0x000ee20000002600 */
[----:B------:R-:W-:-:S05]  /*0ec0*/  CS2R.32 R156, SR_CgaSize ;  /* 0x00000000009c7805 */ /* 0x000fca0000008a00 */
[----:B------:R-:W-:-:S05]  /*0ed0*/  IMAD R156, R156, -0xa0, RZ ;  /* 0xffffff609c9c7824 */ /* 0x000fca00078e02ff */
[----:B--2---:R-:W-:-:S14]  /*0ee0*/  R2UR UR7, R156 ;  /* 0x000000009c0772ca */ /* 0x004fdc00000e0000 */
[----:B------:R-:W2:Y:S01]  /*0ef0*/  LDCU UR7, c[0x0][UR7+0x2b4] ;  /* 0x00005680070777ac */ /* 0x000ea20008000800 */
[----:B------:R-:W-:Y:S01]  /*0f00*/  UISETP.NE.AND UP2, UPT, UR10, 0x2, UPT ;  /* 0x000000020a00788c */ /* 0x000fe2000bf45270 */
[----:B------:R-:W3:Y:S01]  /*0f10*/  LDC R9, c[0x0][0xb24] ;  /* 0x0002c900ff097b82 */ /* 0x000ee20000000800 */
[----:B------:R-:W-:-:S05]  /*0f20*/  CS2R.32 R154, SR_CgaSize ;  /* 0x00000000009a7805 */ /* 0x000fca0000008a00 */
[----:B------:R-:W-:-:S06]  /*0f30*/  IMAD R154, R154, -0xa0, RZ ;  /* 0xffffff609a9a7824 */ /* 0x000fcc00078e02ff */
[----:B------:R-:W4:Y:S08]  /*0f40*/  LDC R154, c[0x0][R154+0x2a4] ;  /* 0x0000a9009a9a7b82 */ /* 0x000f300000000800 */
[----:B------:R-:W4:Y:S01]  /*0f50*/  LDC R72, c[0x0][0xb24] ;  /* 0x0002c900ff487b82 */ /* 0x000f220000000800 */
[----:B-1----:R-:W-:Y:S01]  /*0f60*/  I2FP.F32.U32 R4, R11 ;  /* 0x0000000b00047245 */ /* 0x002fe20000201000 */
[----:B------:R-:W-:-:S06]  /*0f70*/  IMAD.MOV.U32 R21, RZ, RZ, R11 ;  /* 0x000000ffff157224 */ /* 0x000fcc00078e000b */
[----:B------:R-:W1:Y:S01]  /*0f80*/  S2UR UR36, SR_CTAID.Z ;  /* 0x00000000002479c3 */ /* 0x000e620000002700 */
[----:B---3--:R-:W-:Y:S02]  /*0f90*/  ISETP.GE.AND P0, PT, R9, 0x1, PT ;  /* 0x000000010900780c */ /* 0x008fe40003f06270 */
[----:B------:R-:W-:Y:S01]  /*0fa0*/  I2FP.F32.U32 R2, R20 ;  /* 0x0000001400027245 */ /* 0x000fe20000201000 */
[----:B------:R-:W-:-:S04]  /*0fb0*/  FMUL R4, R4, UR8 ;  /* 0x0000000804047c20 */ /* 0x000fc80008400000 */
[----:B--2---:R-:W-:Y:S01]  /*0fc0*/  FMUL R2, R2, UR7 ;  /* 0x0000000702027c20 */ /* 0x004fe20008400000 */
[----:B------:R-:W2:Y:S01]  /*0fd0*/  F2I.U32.TRUNC.NTZ R156, R4 ;  /* 0x00000004009c7305 */ /* 0x000ea2000020f000 */
[----:B------:R-:W3:Y:S07]  /*0fe0*/  LDCU UR7, c[0x0][0xb30] ;  /* 0x00016600ff0777ac */ /* 0x000eee0008000800 */
[----:B------:R-:W1:Y:S01]  /*0ff0*/  F2I.U32.TRUNC.NTZ R3, R2 ;  /* 0x0000000200037305 */ /* 0x000e62000020f000 */
[----:B--2---:R-:W-:-:S04]  /*1000*/  IMAD.MOV R156, RZ, RZ, -R156 ;  /* 0x000000ffff9c7224 */ /* 0x004fc800078e0a9c */
[----:B----4-:R-:W-:Y:S01]  /*1010*/  IMAD R156, R0, R156, R11 ;  /* 0x0000009c009c7224 */ /* 0x010fe200078e020b */
[----:B------:R-:W-:Y:S01]  /*1020*/  PRMT R0, RZ, 0x7610, R0 ;  /* 0x00007610ff007816 */ /* 0x000fe20000000000 */
[----:B---3--:R-:W-:Y:S01]  /*1030*/  UISETP.NE.AND UP3, UPT, UR7, 0x1, UPT ;  /* 0x000000010700788c */ /* 0x008fe2000bf65270 */
[----:B-1----:R-:W-:-:S05]  /*1040*/  IADD3 R3, PT, PT, -R3, RZ, RZ ;  /* 0x000000ff03037210 */ /* 0x002fca0007ffe1ff */
[----:B------:R-:W-:Y:S01]  /*1050*/  IMAD R154, R154, R3, R20 ;  /* 0x000000039a9a7224 */ /* 0x000fe200078e0214 */
[----:B------:R-:W-:Y:S06]  /*1060*/  BRA.U UP4, `(.L_x_17) ;  /* 0x0000000104247547 */ /* 0x000fec000b800000 */
[----:B------:R-:W-:Y:S01]  /*1070*/  ISETP.NE.AND P1, PT, R154, RZ, PT ;  /* 0x000000ff9a00720c */ /* 0x000fe20003f25270 */
[----:B------:R-:W-:Y:S01]  /*1080*/  IMAD.MOV.U32 R0, RZ, RZ, 0x3 ;  /* 0x00000003ff007424 */ /* 0x000fe200078e00ff */
[C---:B------:R-:W-:Y:S02]  /*1090*/  LOP3.LUT R3, R156.reuse, 0xfffffffe, RZ, 0xc0, !PT ;  /* 0xfffffffe9c037812 */ /* 0x040fe400078ec0ff */
[----:B------:R-:W-:Y:S02]  /*10a0*/  ISETP.LT.U32.OR P1, PT, R156, 0x2, !P1 ;  /* 0x000000029c00780c */ /* 0x000fe40004f21470 */
[----:B------:R-:W-:Y:S02]  /*10b0*/  SHF.L.U32 R0, R0, R3, RZ ;  /* 0x0000000300007219 */ /* 0x000fe400000006ff */
[----:B------:R-:W-:Y:S02]  /*10c0*/  SEL R5, RZ, 0x1, !P1 ;  /* 0x00000001ff057807 */ /* 0x000fe40004800000 */
[----:B------:R-:W-:-:S05]  /*10d0*/  SEL R2, RZ, 0x2, !P1 ;  /* 0x00000002ff027807 */ /* 0x000fca0004800000 */
[----:B------:R-:W-:-:S05]  /*10e0*/  IMAD.IADD R2, R5, 0x1, R2 ;  /* 0x0000000105027824 */ /* 0x000fca00078e0202 */
[----:B------:R-:W-:Y:S02]  /*10f0*/  PRMT R8, R2, 0x7610, R8 ;  /* 0x0000761002087816 */ /* 0x000fe40000000008 */
.L_x_17:
[----:B------:R-:W-:Y:S05]  /*1100*/  @!P0 BRA `(.L_x_18) ;  /* 0x0000000000b88947 */ /* 0x000fea0003800000 */
[----:B------:R-:W1:Y:S01]  /*1110*/  LDC.64 R4, c[0x0][0xb18] ;  /* 0x0002c600ff047b82 */ /* 0x000e620000000a00 */
[----:B------:R-:W-:-:S07]  /*1120*/  ISETP.NE.AND P0, PT, R9, 0x1, PT ;  /* 0x000000010900780c */ /* 0x000fce0003f05270 */
[----:B------:R-:W2:Y:S08]  /*1130*/  LDC R14, c[0x0][0xb0c] ;  /* 0x0002c300ff0e7b82 */ /* 0x000eb00000000800 */
[----:B------:R-:W3:Y:S08]  /*1140*/  LDC R13, c[0x0][0x370] ;  /* 0x0000dc00ff0d7b82 */ /* 0x000ef00000000800 */
[----:B------:R-:W4:Y:S01]  /*1150*/  LDC R16, c[0x0][0x374] ;  /* 0x0000dd00ff107b82 */ /* 0x000f220000000800 */
[----:B-1----:R-:W-:-:S07]  /*1160*/  ISETP.NE.AND P1, PT, R4, 0x1, PT ;  /* 0x000000010400780c */ /* 0x002fce0003f25270 */
[----:B------:R-:W3:Y:S01]  /*1170*/  LDC.64 R6, c[0x0][0xb10] ;  /* 0x0002c400ff067b82 */ /* 0x000ee20000000a00 */
[----:B--2---:R-:W-:-:S07]  /*1180*/  ISETP.NE.AND P2, PT, R14, 0x1, PT ;  /* 0x000000010e00780c */ /* 0x004fce0003f45270 */
[----:B------:R-:W1:Y:S08]  /*1190*/  LDC R12, c[0x0][0xb20] ;  /* 0x0002c800ff0c7b82 */ /* 0x000e700000000800 */
[----:B------:R-:W2:Y:S01]  /*11a0*/  LDC.64 R2, c[0x0][0xb28] ;  /* 0x0002ca00ff027b82 */ /* 0x000ea20000000a00 */
[----:B----4-:R-:W-:-:S04]  /*11b0*/  IMAD.HI.U32 R15, R16, R5, RZ ;  /* 0x00000005100f7227 */ /* 0x010fc800078e00ff */
[----:B------:R-:W-:-:S04]  /*11c0*/  IMAD.HI.U32 R5, R20, R5, RZ ;  /* 0x0000000514057227 */ /* 0x000fc800078e00ff */
[----:B---3--:R-:W-:-:S04]  /*11d0*/  IMAD.HI.U32 R18, R13, R6, RZ ;  /* 0x000000060d127227 */ /* 0x008fc800078e00ff */
[C---:B------:R-:W-:Y:S01]  /*11e0*/  IMAD.HI.U32 R22, R11.reuse, R6, RZ ;  /* 0x000000060b167227 */ /* 0x040fe200078e00ff */
[-C--:B------:R-:W-:Y:S02]  /*11f0*/  @P2 SHF.R.U32.HI R13, RZ, R7.reuse, R18 ;  /* 0x00000007ff0d2219 */ /* 0x080fe40000011612 */
[-C--:B-1----:R-:W-:Y:S02]  /*1200*/  @P1 SHF.R.U32.HI R16, RZ, R12.reuse, R15 ;  /* 0x0000000cff101219 */ /* 0x082fe4000001160f */
[----:B------:R-:W-:Y:S02]  /*1210*/  SHF.R.U32.HI R5, RZ, R12, R5 ;  /* 0x0000000cff057219 */ /* 0x000fe40000011605 */
[----:B------:R-:W-:Y:S02]  /*1220*/  SHF.R.U32.HI R22, RZ, R7, R22 ;  /* 0x00000007ff167219 */ /* 0x000fe40000011616 */
[----:B------:R-:W-:Y:S01]  /*1230*/  SEL R5, R20, R5, !P1 ;  /* 0x0000000514057207 */ /* 0x000fe20004800000 */
[----:B--2---:R-:W-:Y:S01]  /*1240*/  IMAD.HI.U32 R18, R16, R2, RZ ;  /* 0x0000000210127227 */ /* 0x004fe200078e00ff */
[----:B------:R-:W-:-:S02]  /*1250*/  SEL R21, R11, R22, !P2 ;  /* 0x000000160b157207 */ /* 0x000fc40005000000 */
[----:B------:R-:W-:Y:S01]  /*1260*/  IADD3 R7, PT, PT, -R5, RZ, RZ ;  /* 0x000000ff05077210 */ /* 0x000fe20007ffe1ff */
[----:B------:R-:W-:Y:S01]  /*1270*/  IMAD.HI.U32 R6, R13, R2, RZ ;  /* 0x000000020d067227 */ /* 0x000fe200078e00ff */
[----:B------:R-:W-:-:S03]  /*1280*/  @P0 SHF.R.U32.HI R16, RZ, R3, R18 ;  /* 0x00000003ff100219 */ /* 0x000fc60000011612 */
[----:B------:R-:W-:Y:S01]  /*1290*/  IMAD R7, R4, R7, R20 ;  /* 0x0000000704077224 */ /* 0x000fe200078e0214 */
[----:B------:R-:W-:Y:S01]  /*12a0*/  @P0 SHF.R.U32.HI R13, RZ, R3, R6 ;  /* 0x00000003ff0d0219 */ /* 0x000fe20000011606 */
[----:B------:R-:W-:-:S04]  /*12b0*/  IMAD R16, R16, R9, RZ ;  /* 0x0000000910107224 */ /* 0x000fc800078e02ff */
[----:B------:R-:W-:Y:S01]  /*12c0*/  IMAD R6, R13, R9, RZ ;  /* 0x000000090d067224 */ /* 0x000fe200078e02ff */
[----:B------:R-:W-:-:S04]  /*12d0*/  ISETP.GE.AND P1, PT, R5, R16, PT ;  /* 0x000000100500720c */ /* 0x000fc80003f26270 */
[----:B------:R-:W-:Y:S01]  /*12e0*/  ISETP.GE.OR P1, PT, R21, R6, P1 ;  /* 0x000000061500720c */ /* 0x000fe20000f26670 */
[----:B------:R-:W-:-:S05]  /*12f0*/  IMAD.HI.U32 R6, R5, R2, RZ ;  /* 0x0000000205067227 */ /* 0x000fca00078e00ff */
[----:B------:R-:W-:-:S04]  /*1300*/  SHF.R.U32.HI R6, RZ, R3, R6 ;  /* 0x00000003ff067219 */ /* 0x000fc80000011606 */
[----:B------:R-:W-:-:S03]  /*1310*/  SEL R6, R5, R6, !P0 ;  /* 0x0000000605067207 */ /* 0x000fc60004000000 */
[----:B------:R-:W-:Y:S01]  /*1320*/  @!P1 IMAD.HI.U32 R12, R21, R2, RZ ;  /* 0x00000002150c9227 */ /* 0x000fe200078e00ff */
[----:B------:R-:W-:-:S04]  /*1330*/  IADD3 R2, PT, PT, -R6, RZ, RZ ;  /* 0x000000ff06027210 */ /* 0x000fc80007ffe1ff */
[----:B------:R-:W-:Y:S01]  /*1340*/  @!P1 SHF.R.U32.HI R12, RZ, R3, R12 ;  /* 0x00000003ff0c9219 */ /* 0x000fe2000001160c */
[----:B------:R-:W-:-:S03]  /*1350*/  IMAD R2, R9, R2, R5 ;  /* 0x0000000209027224 */ /* 0x000fc600078e0205 */
[----:B------:R-:W-:-:S05]  /*1360*/  @!P1 SEL R3, R21, R12, !P0 ;  /* 0x0000000c15039207 */ /* 0x000fca0004000000 */
[--C-:B------:R-:W-:Y:S02]  /*1370*/  @!P1 IMAD.IADD R6, R6, 0x1, -R3.reuse ;  /* 0x0000000106069824 */ /* 0x100fe400078e0a03 */
[----:B------:R-:W-:Y:S01]  /*1380*/  @!P1 IMAD R3, R2, R13, R3 ;  /* 0x0000000d02039224 */ /* 0x000fe200078e0203 */
[----:B------:R-:W-:Y:S01]  /*1390*/  IADD3 R2, PT, PT, -R21, RZ, RZ ;  /* 0x000000ff15027210 */ /* 0x000fe20007ffe1ff */
[----:B------:R-:W-:Y:S02]  /*13a0*/  @!P1 IMAD R5, R6, R9, R21 ;  /* 0x0000000906059224 */ /* 0x000fe400078e0215 */
[----:B------:R-:W-:Y:S02]  /*13b0*/  @!P1 IMAD.MOV.U32 R21, RZ, RZ, R3 ;  /* 0x000000ffff159224 */ /* 0x000fe400078e0003 */
[----:B------:R-:W-:Y:S02]  /*13c0*/  IMAD R2, R14, R2, R11 ;  /* 0x000000020e027224 */ /* 0x000fe400078e020b */
[----:B------:R-:W-:-:S02]  /*13d0*/  IMAD R20, R5, R4, R7 ;  /* 0x0000000405147224 */ /* 0x000fc400078e0207 */
[----:B------:R-:W-:Y:S02]  /*13e0*/  IMAD R21, R21, R14, R2 ;  /* 0x0000000e15157224 */ /* 0x000fe400078e0202 */
.L_x_18:
[----:B------:R-:W-:Y:S05]  /*13f0*/  BRA.U UP3, `(.L_x_19) ;  /* 0x0000000103407547 */ /* 0x000fea000b800000 */
[----:B------:R-:W1:Y:S08]  /*1400*/  LDC.64 R4, c[0x0][0xb10] ;  /* 0x0002c400ff047b82 */ /* 0x000e700000000a00 */
[----:B------:R-:W2:Y:S08]  /*1410*/  LDC.64 R2, c[0x0][0xb18] ;  /* 0x0002c600ff027b82 */ /* 0x000eb00000000a00 */
[----:B------:R-:W3:Y:S08]  /*1420*/  LDC R6, c[0x0][0xb20] ;  /* 0x0002c800ff067b82 */ /* 0x000ef00000000800 */
[----:B------:R-:W4:Y:S01]  /*1430*/  LDC R12, c[0x0][0xb0c] ;  /* 0x0002c300ff0c7b82 */ /* 0x000f220000000800 */
[----:B-1----:R-:W-:-:S05]  /*1440*/  IMAD.HI.U32 R4, R21, R4, RZ ;  /* 0x0000000415047227 */ /* 0x002fca00078e00ff */
[----:B------:R-:W-:Y:S01]  /*1450*/  SHF.R.U32.HI R4, RZ, R5, R4 ;  /* 0x00000005ff047219 */ /* 0x000fe20000011604 */
[----:B--2---:R-:W-:Y:S01]  /*1460*/  IMAD.HI.U32 R3, R20, R3, RZ ;  /* 0x0000000314037227 */ /* 0x004fe200078e00ff */
[----:B------:R-:W-:-:S04]  /*1470*/  ISETP.NE.AND P0, PT, R2, 0x1, PT ;  /* 0x000000010200780c */ /* 0x000fc80003f05270 */
[----:B---3--:R-:W-:-:S04]  /*1480*/  SHF.R.U32.HI R3, RZ, R6, R3 ;  /* 0x00000006ff037219 */ /* 0x008fc80000011603 */
[----:B------:R-:W-:Y:S02]  /*1490*/  SEL R3, R20, R3, !P0 ;  /* 0x0000000314037207 */ /* 0x000fe40004000000 */
[----:B----4-:R-:W-:-:S04]  /*14a0*/  ISETP.NE.AND P1, PT, R12, 0x1, PT ;  /* 0x000000010c00780c */ /* 0x010fc80003f25270 */
[----:B------:R-:W-:-:S05]  /*14b0*/  SEL R6, R21, R4, !P1 ;  /* 0x0000000415067207 */ /* 0x000fca0004800000 */
[----:B------:R-:W-:Y:S02]  /*14c0*/  IMAD.IADD R4, R3, 0x1, -R6 ;  /* 0x0000000103047824 */ /* 0x000fe400078e0a06 */
[----:B------:R-:W-:Y:S02]  /*14d0*/  IMAD.IADD R3, R6, 0x1, -R3 ;  /* 0x0000000106037824 */ /* 0x000fe400078e0a03 */
[----:B------:R-:W-:Y:S02]  /*14e0*/  IMAD R21, R4, R12, R21 ;  /* 0x0000000c04157224 */ /* 0x000fe400078e0215 */
[----:B------:R-:W-:Y:S02]  /*14f0*/  IMAD R20, R3, R2, R20 ;  /* 0x0000000203147224 */ /* 0x000fe400078e0214 */
.L_x_19:
[----:B------:R-:W-:Y:S05]  /*1500*/  BRA.U !UP1, `(.L_x_20) ;  /* 0x00000001090c7547 */ /* 0x000fea000b800000 */
[----:B------:R-:W-:Y:S01]  /*1510*/  UCGABAR_WAIT ;  /* 0x0000000000007dc7 */ /* 0x000fe20008000000 */
[----:B------:R-:W-:Y:S01]  /*1520*/  CCTL.IVALL ;  /* 0x00000000ff00798f */ /* 0x000fe20002000000 */
[----:B------:R-:W-:Y:S05]  /*1530*/  BRA `(.L_x_21) ;  /* 0x0000000000047947 */ /* 0x000fea0003800000 */
.L_x_20:
[----:B------:R-:W-:Y:S06]  /*1540*/  BAR.SYNC.DEFER_BLOCKING 0x0 ;  /* 0x0000000000007b1d */ /* 0x000fec0000010000 */
.L_x_21:
[----:B------:R-:W-:Y:S05]  /*1550*/  BRA.U UP2, `(.L_x_22) ;  /* 0x0000001102cc7547 */ /* 0x000fea000b800000 */
[----:B------:R-:W1:Y:S01]  /*1560*/  LDCU UR4, c[0x0][0x38c] ;  /* 0x00007180ff0477ac */ /* 0x000e620008000800 */
[----:B------:R-:W2:Y:S01]  /*1570*/  LDC R9, c[0x0][0x370] ;  /* 0x0000dc00ff097b82 */ /* 0x000ea20000000800 */
[----:B------:R-:W-:Y:S01]  /*1580*/  IMAD.SHL.U32 R16, R11, 0x80, RZ ;  /* 0x000000800b107824 */ /* 0x000fe200078e00ff */
[----:B------:R-:W-:Y:S01]  /*1590*/  PLOP3.LUT P1, PT, PT, PT, UP5, 0x80, 0x8 ;  /* 0x000000000008781c */ /* 0x000fe20003f2f058 */
[----:B------:R-:W-:Y:S01]  /*15a0*/  HFMA2 R12, -RZ, RZ, 0, 0 ;  /* 0x00000000ff0c7431 */ /* 0x000fe200000001ff */
[----:B------:R-:W-:Y:S01]  /*15b0*/  UISETP.NE.AND UP1, UPT, UR10, URZ, UPT ;  /* 0x000000ff0a00728c */ /* 0x000fe2000bf25270 */
[----:B------:R-:W-:Y:S01]  /*15c0*/  ISETP.NE.AND P4, PT, R10, RZ, P5 ;  /* 0x000000ff0a00720c */ /* 0x000fe20002f85270 */
[----:B------:R-:W-:Y:S01]  /*15d0*/  IMAD.MOV.U32 R15, RZ, RZ, 0x1 ;  /* 0x00000001ff0f7424 */ /* 0x000fe200078e00ff */
[----:B------:R-:W-:Y:S01]  /*15e0*/  PLOP3.LUT P1, PT, P1, PT, PT, 0x8, 0x80 ;  /* 0x000000000080781c */ /* 0x000fe20000f2e170 */
[----:B------:R-:W3:Y:S01]  /*15f0*/  LDC R0, c[0x0][0x374] ;  /* 0x0000dd00ff007b82 */ /* 0x000ee20000000800 */
[----:B------:R-:W-:Y:S01]  /*1600*/  IMAD.MOV.U32 R14, RZ, RZ, RZ ;  /* 0x000000ffff0e7224 */ /* 0x000fe200078e00ff */
[----:B------:R-:W-:Y:S01]  /*1610*/  MOV R8, 0x1 ;  /* 0x0000000100087802 */ /* 0x000fe20000000f00 */
[----:B------:R-:W-:Y:S01]  /*1620*/  IMAD.MOV.U32 R10, RZ, RZ, RZ ;  /* 0x000000ffff0a7224 */ /* 0x000fe200078e00ff */
[----:B------:R-:W-:Y:S01]  /*1630*/  LOP3.LUT R16, R16, 0x80, RZ, 0xc0, !PT ;  /* 0x0000008010107812 */ /* 0x000fe200078ec0ff */
[----:B------:R-:W4:Y:S01]  /*1640*/  LDCU.64 UR14, c[0x0][0x348] ;  /* 0x00006900ff0e77ac */ /* 0x000f220008000a00 */
[----:B-1----:R-:W-:-:S02]  /*1650*/  UIADD3 UR5, UPT, UPT, UR4, 0x3f, URZ ;  /* 0x0000003f04057890 */ /* 0x002fc4000fffe0ff */
[----:B------:R-:W-:Y:S02]  /*1660*/  USEL UR22, UR6, 0x2, UP1 ;  /* 0x0000000206167887 */ /* 0x000fe40008800000 */
[----:B------:R-:W-:Y:S01]  /*1670*/  USHF.R.S32.HI UR7, URZ, 0x1f, UR5 ;  /* 0x0000001fff077899 */ /* 0x000fe20008011405 */
[----:B------:R-:W-:-:S03]  /*1680*/  UMOV UR23, URZ ;  /* 0x000000ff00177c82 */ /* 0x000fc60008000000 */
[----:B------:R-:W-:Y:S02]  /*1690*/  ULEA.HI UR7, UR7, UR5, URZ, 0x6 ;  /* 0x0000000507077291 */ /* 0x000fe4000f8f30ff */
[----:B------:R-:W-:Y:S02]  /*16a0*/  UIADD3 UR5, UPT, UPT, UR4, -0x1, URZ ;  /* 0xffffffff04057890 */ /* 0x000fe4000fffe0ff */
[----:B------:R-:W-:Y:S02]  /*16b0*/  USHF.R.S32.HI UR7, URZ, 0x6, UR7 ;  /* 0x00000006ff077899 */ /* 0x000fe40008011407 */
[----:B------:R-:W-:Y:S02]  /*16c0*/  UISETP.GE.U32.AND UP2, UPT, UR5, -0x7f, UPT ;  /* 0xffffff810500788c */ /* 0x000fe4000bf46070 */
[----:B------:R-:W-:Y:S02]  /*16d0*/  UISETP.LT.U32.AND UP0, UPT, UR7, 0x5, UPT ;  /* 0x000000050700788c */ /* 0x000fe4000bf01070 */
[----:B------:R-:W-:-:S02]  /*16e0*/  UIADD3 UR4, UPT, UPT, UR4, 0x7e, URZ ;  /* 0x0000007e04047890 */ /* 0x000fc4000fffe0ff */
[----:B------:R-:W-:-:S04]  /*16f0*/  USEL UR5, UR7, 0x5, UP0 ;  /* 0x0000000507057887 */ /* 0x000fc80008000000 */
[----:B------:R-:W-:Y:S02]  /*1700*/  UIADD3 UR21, UPT, UPT, UR5, -0x1, URZ ;  /* 0xffffffff05157890 */ /* 0x000fe4000fffe0ff */
[----:B------:R-:W-:Y:S02]  /*1710*/  @UP2 UIADD3 UR21, UPT, UPT, UR5, URZ, URZ ;  /* 0x000000ff05152290 */ /* 0x000fe4000fffe0ff */
[----:B------:R-:W-:Y:S02]  /*1720*/  UIADD3 UR24, UPT, UPT, UR7, -UR5, URZ ;  /* 0x8000000507187290 */ /* 0x000fe4000fffe0ff */
[----:B------:R-:W-:Y:S02]  /*1730*/  UIADD3 UR13, UPT, UPT, UR21, 0x1, URZ ;  /* 0x00000001150d7890 */ /* 0x000fe4000fffe0ff */
[----:B--2-4-:R-:W-:-:S12]  /*1740*/  UIADD3 UR21, UPT, UPT, -UR21, URZ, URZ ;  /* 0x000000ff15157290 */ /* 0x014fd8000fffe1ff */
.L_x_42:
[----:B------:R-:W-:Y:S01]  /*1750*/  UISETP.NE.AND UP0, UPT, UR37, URZ, UPT ;  /* 0x000000ff2500728c */ /* 0x000fe2000bf05270 */
[----:B------:R-:W1:Y:S08]  /*1760*/  S2UR UR37, SR_CgaCtaId ;  /* 0x00000000002579c3 */ /* 0x000e700000008800 */
[----:B------:R-:W-:Y:S05]  /*1770*/  BRA.U UP0, `(.L_x_23) ;  /* 0x0000000100347547 */ /* 0x000fea000b800000 */
[----:B------:R-:W2:Y:S01]  /*1780*/  S2R R2, SR_CgaCtaId ;  /* 0x0000000000027919 */ /* 0x000ea20000008800 */
[----:B------:R-:W-:-:S04]  /*1790*/  MOV R3, 0x400 ;  /* 0x0000040000037802 */ /* 0x000fc80000000f00 */
[----:B--2---:R-:W-:Y:S02]  /*17a0*/  LEA R3, R2, R3, 0x18 ;  /* 0x0000000302037211 */ /* 0x004fe400078ec0ff */
[----:B------:R-:W-:-:S03]  /*17b0*/  SHF.L.U32 R2, R8, 0x1f, RZ ;  /* 0x0000001f08027819 */ /* 0x000fc600000006ff */
[----:B------:R-:W-:-:S04]  /*17c0*/  IMAD R3, R10, 0x8, R3 ;  /* 0x000000080a037824 */ /* 0x000fc800078e0203 */
[----:B------:R-:W2:Y:S02]  /*17d0*/  SYNCS.PHASECHK.TRANS64.TRYWAIT P0, [R3+URZ+0xf0], R2 ;  /* 0x0000f002030075a7 */ /* 0x000ea400080011ff */
[----:B--2---:R-:W-:Y:S05]  /*17e0*/  @!P0 BRA `(.L_x_24) ;  /* 0x0000009c00288947 */ /* 0x004fea0003800000 */
.L_x_148:
[----:B------:R-:W-:Y:S01]  /*17f0*/  VIADD R10, R10, 0x1 ;  /* 0x000000010a0a7836 */ /* 0x000fe20000000000 */
[----:B------:R2:W-:Y:S04]  /*1800*/  SYNCS.ARRIVE.TRANS64.A1T0 RZ, [R3+URZ+0xe0], RZ ;  /* 0x0000e0ff03ff79a7 */ /* 0x0005e800081000ff */
[----:B------:R-:W-:-:S04]  /*1810*/  ISETP.NE.AND P0, PT, R10, 0x2, PT ;  /* 0x000000020a00780c */ /* 0x000fc80003f05270 */
[----:B------:R-:W-:Y:S02]  /*1820*/  SEL R10, R10, RZ, P0 ;  /* 0x000000ff0a0a7207 */ /* 0x000fe40000000000 */
[----:B--2---:R-:W-:-:S04]  /*1830*/  SEL R3, RZ, 0x1, P0 ;  /* 0x00000001ff037807 */ /* 0x004fc80000000000 */
[----:B------:R-:W-:-:S07]  /*1840*/  LOP3.LUT R8, R8, R3, RZ, 0x3c, !PT ;  /* 0x0000000308087212 */ /* 0x000fce00078e3cff */
.L_x_23:
[----:B------:R-:W-:Y:S01]  /*1850*/  UMOV UR6, 0x400 ;  /* 0x0000040000067882 */ /* 0x000fe20000000000 */
[----:B------:R-:W-:Y:S01]  /*1860*/  LEA.HI R3, R21, R21, RZ, 0x1 ;  /* 0x0000001515037211 */ /* 0x000fe200078f08ff */
[----:B-1----:R-:W-:Y:S01]  /*1870*/  ULEA UR6, UR37, UR6, 0x18 ;  /* 0x0000000625067291 */ /* 0x002fe2000f8ec0ff */
[----:B------:R-:W-:Y:S01]  /*1880*/  SHF.L.U32 R2, R15, 0x1f, RZ ;  /* 0x0000001f0f027819 */ /* 0x000fe200000006ff */
[----:B------:R-:W-:Y:S01]  /*1890*/  UISETP.GE.U32.AND UP0, UPT, UR4, 0x7f, UPT ;  /* 0x0000007f0400788c */ /* 0x000fe2000bf06070 */
[C---:B------:R-:W-:Y:S01]  /*18a0*/  R2UR UR9, R16.reuse ;  /* 0x00000000100972ca */ /* 0x040fe200000e0000 */
[----:B------:R-:W-:Y:S01]  /*18b0*/  ULEA UR8, UR23, UR6, 0x3 ;  /* 0x0000000617087291 */ /* 0x000fe2000f8e18ff */
[----:B------:R-:W-:Y:S01]  /*18c0*/  IMAD.SHL.U32 R3, R3, 0x80, RZ ;  /* 0x0000008003037824 */ /* 0x000fe200078e00ff */
[----:B------:R-:W-:Y:S01]  /*18d0*/  R2UR UR11, R16 ;  /* 0x00000000100b72ca */ /* 0x000fe200000e0000 */
[----:B------:R-:W-:-:S03]  /*18e0*/  UMOV UR25, URZ ;  /* 0x000000ff00197c82 */ /* 0x000fc60008000000 */
[----:B------:R-:W-:-:S03]  /*18f0*/  R2UR UR35, R3 ;  /* 0x00000000032372ca */ /* 0x000fc600000e0000 */
[----:B------:R1:W2:Y:S01]  /*1900*/  SYNCS.PHASECHK.TRANS64.TRYWAIT P0, [UR8+0x28], R2 ;  /* 0x00002802ff0075a7 */ /* 0x0002a20008001108 */
[----:B------:R-:W-:-:S09]  /*1910*/  R2UR UR8, R20 ;  /* 0x00000000140872ca */ /* 0x000fd200000e0000 */
[----:B------:R-:W-:-:S04]  /*1920*/  ULOP3.LUT UR35, UR9, 0xffffff00, UR35, 0xf8, !UPT ;  /* 0xffffff0009237892 */ /* 0x000fc8000f8ef823 */
[----:B------:R-:W-:Y:S01]  /*1930*/  ULEA UR11, UR8, UR11, 0x8 ;  /* 0x0000000b080b7291 */ /* 0x000fe2000f8e40ff */
[----:B------:R-:W-:Y:S11]  /*1940*/  BRA.U !UP0, `(.L_x_25) ;  /* 0x0000000108bc7547 */ /* 0x000ff6000b800000 */
[----:B------:R-:W-:Y:S01]  /*1950*/  UMOV UR16, UR21 ;  /* 0x0000001500107c82 */ /* 0x000fe20008000000 */
[----:B------:R-:W-:Y:S01]  /*1960*/  UMOV UR17, UR23 ;  /* 0x0000001700117c82 */ /* 0x000fe20008000000 */
[----:B------:R-:W-:-:S05]  /*1970*/  UMOV UR34, URZ ;  /* 0x000000ff00227c82 */ /* 0x000fca0008000000 */
.L_x_31:
[----:B------:R-:W-:Y:S01]  /*1980*/  ULEA UR33, UR17, UR6, 0x3 ;  /* 0x0000000611217291 */ /* 0x000fe2000f8e18ff */
[----:B------:R-:W-:Y:S01]  /*1990*/  @P5 MOV R3, 0x10000 ;  /* 0x0001000000035802 */ /* 0x000fe20000000f00 */
[----:B-12-4-:R-:W-:Y:S10]  /*19a0*/  @P0 BRA `(.L_x_26) ;  /* 0x00000000000c0947 */ /* 0x016ff40003800000 */
[----:B------:R-:W-:-:S04]  /*19b0*/  SHF.L.U32 R5, R15, 0x1f, RZ ;  /* 0x0000001f0f057819 */ /* 0x000fc800000006ff */
[----:B------:R-:W2:Y:S02]  /*19c0*/  SYNCS.PHASECHK.TRANS64.TRYWAIT P0, [UR33+0x28], R5 ;  /* 0x00002805ff0075a7 */ /* 0x000ea40008001121 */
[----:B--2---:R-:W-:Y:S05]  /*19d0*/  @!P0 BRA `(.L_x_27) ;  /* 0x0000009800c08947 */ /* 0x004fea0003800000 */
.L_x_26:
[----:B------:R2:W-:Y:S01]  /*19e0*/  @P5 SYNCS.ARRIVE.TRANS64 RZ, [UR33], R3 ;  /* 0x00000003ffff59a7 */ /* 0x0005e20008000021 */
[----:B------:R-:W-:Y:S02]  /*19f0*/  ULOP3.LUT UR8, UR22, 0x2, URZ, 0xfc, !UPT ;  /* 0x0000000216087892 */ /* 0x000fe4000f8efcff */
[----:B------:R-:W-:Y:S02]  /*1a00*/  UIADD3 UR16, UPT, UPT, UR16, 0x1, URZ ;  /* 0x0000000110107890 */ /* 0x000fe4000fffe0ff */
[----:B------:R-:W-:Y:S02]  /*1a10*/  UISETP.NE.AND UP0, UPT, UR8, 0x2, UPT ;  /* 0x000000020800788c */ /* 0x000fe4000bf05270 */
[----:B------:R-:W-:-:S07]  /*1a20*/  UISETP.NE.AND UP2, UPT, UR16, 0x1, UPT ;  /* 0x000000011000788c */ /* 0x000fce000bf45270 */
[----:B------:R-:W-:Y:S05]  /*1a30*/  BRA.U UP0, `(.L_x_28) ;  /* 0x0000000100047547 */ /* 0x000fea000b800000 */
[----:B------:R-:W-:Y:S05]  /*1a40*/  BPT.TRAP 0x1 ;  /* 0x000000040000795c */ /* 0x000fea0000300000 */
.L_x_28:
[----:B------:R-:W-:Y:S04]  /*1a50*/  BSSY.RECONVERGENT B0, `(.L_x_29) ;  /* 0x0000003000007945 */ /* 0x000fe80003800200 */
[----:B------:R-:W-:Y:S05]  /*1a60*/  @!P4 BRA `(.L_x_30) ;  /* 0x000000000004c947 */ /* 0x000fea0003800000 */
[----:B------:R-:W-:Y:S05]  /*1a70*/  BPT.TRAP 0x1 ;  /* 0x000000040000795c */ /* 0x000fea0000300000 */
.L_x_30:
[----:B------:R-:W-:Y:S05]  /*1a80*/  BSYNC.RECONVERGENT B0 ;  /* 0x0000000000007941 */ /* 0x000fea0003800200 */
.L_x_29:
[----:B------:R-:W-:Y:S02]  /*1a90*/  UIADD3 UR23, UPT, UPT, UR17, 0x1, URZ ;  /* 0x0000000111177890 */ /* 0x000fe4000fffe0ff */
[----:B------:R-:W-:Y:S02]  /*1aa0*/  UIADD3 UR28, UP1, UPT, UR14, 0x80, URZ ;  /* 0x000000800e1c7890 */ /* 0x000fe4000ff3e0ff */
[----:B------:R-:W-:Y:S02]  /*1ab0*/  UISETP.NE.AND UP0, UPT, UR23, 0x5, UPT ;  /* 0x000000051700788c */ /* 0x000fe4000bf05270 */
[----:B------:R-:W-:Y:S02]  /*1ac0*/  ULOP3.LUT UR33, UR33, 0xfefffff8, URZ, 0xc0, !UPT ;  /* 0xfefffff821217892 */ /* 0x000fe4000f8ec0ff */
[----:B------:R-:W-:Y:S02]  /*1ad0*/  USEL UR9, URZ, 0x1, UP0 ;  /* 0x00000001ff097887 */ /* 0x000fe40008000000 */
[----:B------:R-:W-:-:S02]  /*1ae0*/  USEL UR23, UR23, URZ, UP0 ;  /* 0x000000ff17177287 */ /* 0x000fc40008000000 */
[----:B------:R-:W-:Y:S02]  /*1af0*/  UIADD3 UR26, UP0, UPT, UR14, 0x180, URZ ;  /* 0x000001800e1a7890 */ /* 0x000fe4000ff1e0ff */
[----:B------:R-:W-:Y:S01]  /*1b00*/  ULEA UR8, UR23, UR6, 0x3 ;  /* 0x0000000617087291 */ /* 0x000fe2000f8e18ff */
[----:B------:R-:W-:Y:S01]  /*1b10*/  LOP3.LUT R15, R15, UR9, RZ, 0x3c, !PT ;  /* 0x000000090f0f7c12 */ /* 0x000fe2000f8e3cff */
[----:B------:R-:W-:Y:S02]  /*1b20*/  UIADD3.X UR29, UPT, UPT, URZ, UR15, URZ, UP1, !UPT ;  /* 0x0000000fff1d7290 */ /* 0x000fe40008ffe4ff */
[----:B------:R-:W-:Y:S01]  /*1b30*/  UIADD3.X UR27, UPT, UPT, URZ, UR15, URZ, UP0, !UPT ;  /* 0x0000000fff1b7290 */ /* 0x000fe200087fe4ff */
[----:B-1----:R-:W-:Y:S01]  /*1b40*/  SHF.L.U32 R2, R15, 0x1f, RZ ;  /* 0x0000001f0f027819 */ /* 0x002fe200000006ff */
[----:B------:R-:W-:Y:S01]  /*1b50*/  UMOV UR18, 0x0 ;  /* 0x0000000000127882 */ /* 0x000fe20000000000 */
[----:B------:R-:W-:Y:S01]  /*1b60*/  UMOV UR19, 0x10000000 ;  /* 0x1000000000137882 */ /* 0x000fe20000000000 */
[----:B------:R-:W-:Y:S01]  /*1b70*/  UMOV UR10, UR34 ;  /* 0x00000022000a7c82 */ /* 0x000fe20008000000 */
[----:B------:R4:W1:Y:S01]  /*1b80*/  SYNCS.PHASECHK.TRANS64.TRYWAIT P0, [UR8+0x28], R2 ;  /* 0x00002802ff0075a7 */ /* 0x0008620008001108 */
[----:B------:R-:W-:Y:S01]  /*1b90*/  ULEA UR8, UR17, UR6, 0xe ;  /* 0x0000000611087291 */ /* 0x000fe2000f8e70ff */
[----:B------:R-:W-:Y:S01]  /*1ba0*/  UMOV UR12, UR36 ;  /* 0x00000024000c7c82 */ /* 0x000fe20008000000 */
[----:B------:R-:W-:-:S02]  /*1bb0*/  UMOV UR9, UR33 ;  /* 0x0000002100097c82 */ /* 0x000fc40008000000 */
[----:B------:R-:W-:Y:S02]  /*1bc0*/  UIADD3 UR32, UPT, UPT, UR8, 0x10800, URZ ;  /* 0x0001080008207890 */ /* 0x000fe4000fffe0ff */
[----:B------:R-:W-:Y:S01]  /*1bd0*/  UIADD3 UR8, UPT, UPT, UR8, 0x24800, URZ ;  /* 0x0002480008087890 */ /* 0x000fe2000fffe0ff */
[----:B------:R-:W-:Y:S01]  /*1be0*/  UMOV UR25, UR13 ;  /* 0x0000000d00197c82 */ /* 0x000fe20008000000 */
[----:B------:R-:W-:-:S05]  /*1bf0*/  UMOV UR17, UR23 ;  /* 0x0000001700117c82 */ /* 0x000fca0008000000 */
[----:B------:R2:W-:Y:S02]  /*1c00*/  UTMALDG.3D.2CTA [UR32], [UR28], desc[UR18] ;  /* 0x000012201c0075b4 */ /* 0x0005e40008211000 */
[----:B------:R4:W-:Y:S01]  /*1c10*/  UTMALDG.3D.2CTA [UR8], [UR26], desc[UR18] ;  /* 0x000012081a0075b4 */ /* 0x0009e20008211000 */
[----:B--2---:R-:W-:Y:S01]  /*1c20*/  UIADD3 UR34, UPT, UPT, UR34, 0x40, URZ ;  /* 0x0000004022227890 */ /* 0x004fe2000fffe0ff */
[----:B------:R-:W-:Y:S11]  /*1c30*/  BRA.U UP2, `(.L_x_31) ;  /* 0xfffffffd02507547 */ /* 0x000ff6000b83ffff */
.L_x_25:
[----:B----4-:R-:W-:Y:S01]  /*1c40*/  ULEA UR8, UR23, UR6, 0x3 ;  /* 0x0000000617087291 */ /* 0x010fe2000f8e18ff */
[----:B-1----:R-:W-:Y:S01]  /*1c50*/  SHF.L.U32 R2, R15, 0x1f, RZ ;  /* 0x0000001f0f027819 */ /* 0x002fe200000006ff */
[----:B------:R-:W-:Y:S01]  /*1c60*/  @!P1 SYNCS.ARRIVE.TRANS64.A1T0 RZ, [UR6+0x98], RZ ;  /* 0x000098ffffff99a7 */ /* 0x000fe20008100006 */
[----:B------:R-:W-:-:S06]  /*1c70*/  UISETP.GT.AND UP0, UPT, UR7, UR5, UPT ;  /* 0x000000050700728c */ /* 0x000fcc000bf04270 */
[----:B--2---:R1:W2:Y:S03]  /*1c80*/  SYNCS.PHASECHK.TRANS64.TRYWAIT P0, [UR8+0x28], R2 ;  /* 0x00002802ff0075a7 */ /* 0x0042a60008001108 */
[----:B------:R-:W-:Y:S05]  /*1c90*/  BRA.U !UP0, `(.L_x_32) ;  /* 0x0000000108bc7547 */ /* 0x000fea000b800000 */
[----:B------:R-:W-:Y:S01]  /*1ca0*/  UIADD3 UR26, UPT, UPT, UR24, UR25, URZ ;  /* 0x00000019181a7290 */ /* 0x000fe2000fffe0ff */
[----:B------:R-:W-:-:S11]  /*1cb0*/  UMOV UR27, UR23 ;  /* 0x00000017001b7c82 */ /* 0x000fd60008000000 */
.L_x_38:
[----:B------:R-:W-:Y:S01]  /*1cc0*/  ULEA UR17, UR27, UR6, 0x3 ;  /* 0x000000061b117291 */ /* 0x000fe2000f8e18ff */
[----:B--2---:R-:W-:Y:S01]  /*1cd0*/  @P5 MOV R3, 0x10000 ;  /* 0x0001000000035802 */ /* 0x004fe20000000f00 */
[----:B-12---:R-:W-:Y:S10]  /*1ce0*/  @P0 BRA `(.L_x_33) ;  /* 0x00000000000c0947 */ /* 0x006ff40003800000 */
[----:B------:R-:W-:-:S04]  /*1cf0*/  SHF.L.U32 R5, R15, 0x1f, RZ ;  /* 0x0000001f0f057819 */ /* 0x000fc800000006ff */
[----:B------:R-:W2:Y:S02]  /*1d00*/  SYNCS.PHASECHK.TRANS64.TRYWAIT P0, [UR17+0x28], R5 ;  /* 0x00002805ff0075a7 */ /* 0x000ea40008001111 */
[----:B--2---:R-:W-:Y:S05]  /*1d10*/  @!P0 BRA `(.L_x_34) ;  /* 0x0000009800088947 */ /* 0x004fea0003800000 */
.L_x_33:
[----:B------:R2:W-:Y:S01]  /*1d20*/  @P5 SYNCS.ARRIVE.TRANS64 RZ, [UR17], R3 ;  /* 0x00000003ffff59a7 */ /* 0x0005e20008000011 */
[----:B------:R-:W-:-:S04]  /*1d30*/  ULOP3.LUT UR8, UR22, 0x2, URZ, 0xfc, !UPT ;  /* 0x0000000216087892 */ /* 0x000fc8000f8efcff */
[----:B------:R-:W-:-:S09]  /*1d40*/  UISETP.NE.AND UP0, UPT, UR8, 0x2, UPT ;  /* 0x000000020800788c */ /* 0x000fd2000bf05270 */
[----:B------:R-:W-:Y:S05]  /*1d50*/  BRA.U UP0, `(.L_x_35) ;  /* 0x0000000100047547 */ /* 0x000fea000b800000 */
[----:B------:R-:W-:Y:S05]  /*1d60*/  BPT.TRAP 0x1 ;  /* 0x000000040000795c */ /* 0x000fea0000300000 */
.L_x_35:
[----:B------:R-:W-:Y:S04]  /*1d70*/  BSSY.RECONVERGENT B0, `(.L_x_36) ;  /* 0x0000003000007945 */ /* 0x000fe80003800200 */
[----:B------:R-:W-:Y:S05]  /*1d80*/  @!P4 BRA `(.L_x_37) ;  /* 0x000000000004c947 */ /* 0x000fea0003800000 */
[----:B------:R-:W-:Y:S05]  /*1d90*/  BPT.TRAP 0x1 ;  /* 0x000000040000795c */ /* 0x000fea0000300000 */
.L_x_37:
[----:B------:R-:W-:Y:S05]  /*1da0*/  BSYNC.RECONVERGENT B0 ;  /* 0x0000000000007941 */ /* 0x000fea0003800200 */
.L_x_36:
[----:B------:R-:W-:Y:S02]  /*1db0*/  UIADD3 UR23, UPT, UPT, UR27, 0x1, URZ ;  /* 0x000000011b177890 */ /* 0x000fe4000fffe0ff */
[----:B------:R-:W-:Y:S02]  /*1dc0*/  UIADD3 UR32, UP1, UPT, UR14, 0x80, URZ ;  /* 0x000000800e207890 */ /* 0x000fe4000ff3e0ff */
[----:B------:R-:W-:Y:S02]  /*1dd0*/  UISETP.NE.AND UP0, UPT, UR23, 0x5, UPT ;  /* 0x000000051700788c */ /* 0x000fe4000bf05270 */
[----:B------:R-:W-:Y:S02]  /*1de0*/  USHF.L.U32 UR18, UR25, 0x6, URZ ;  /* 0x0000000619127899 */ /* 0x000fe400080006ff */
[----:B------:R-:W-:Y:S02]  /*1df0*/  USEL UR9, URZ, 0x1, UP0 ;  /* 0x00000001ff097887 */ /* 0x000fe40008000000 */
[----:B------:R-:W-:-:S02]  /*1e00*/  USEL UR23, UR23, URZ, UP0 ;  /* 0x000000ff17177287 */ /* 0x000fc40008000000 */
[----:B------:R-:W-:Y:S02]  /*1e10*/  UIADD3 UR30, UP0, UPT, UR14, 0x180, URZ ;  /* 0x000001800e1e7890 */ /* 0x000fe4000ff1e0ff */
[----:B------:R-:W-:Y:S01]  /*1e20*/  ULEA UR8, UR23, UR6, 0x3 ;  /* 0x0000000617087291 */ /* 0x000fe2000f8e18ff */
[----:B------:R-:W-:Y:S01]  /*1e30*/  LOP3.LUT R15, R15, UR9, RZ, 0x3c, !PT ;  /* 0x000000090f0f7c12 */ /* 0x000fe2000f8e3cff */
[----:B------:R-:W-:Y:S02]  /*1e40*/  ULOP3.LUT UR17, UR17, 0xfefffff8, URZ, 0xc0, !UPT ;  /* 0xfefffff811117892 */ /* 0x000fe4000f8ec0ff */
[----:B------:R-:W-:Y:S01]  /*1e50*/  UIADD3.X UR33, UPT, UPT, URZ, UR15, URZ, UP1, !UPT ;  /* 0x0000000fff217290 */ /* 0x000fe20008ffe4ff */
[----:B-1----:R-:W-:Y:S01]  /*1e60*/  SHF.L.U32 R2, R15, 0x1f, RZ ;  /* 0x0000001f0f027819 */ /* 0x002fe200000006ff */
[----:B------:R-:W-:Y:S01]  /*1e70*/  UIADD3.X UR31, UPT, UPT, URZ, UR15, URZ, UP0, !UPT ;  /* 0x0000000fff1f7290 */ /* 0x000fe200087fe4ff */
[----:B------:R-:W-:Y:S02]  /*1e80*/  UMOV UR28, 0x0 ;  /* 0x00000000001c7882 */ /* 0x000fe40000000000 */
[----:B------:R4:W1:Y:S01]  /*1e90*/  SYNCS.PHASECHK.TRANS64.TRYWAIT P0, [UR8+0x28], R2 ;  /* 0x00002802ff0075a7 */ /* 0x0008620008001108 */
[----:B------:R-:W-:Y:S01]  /*1ea0*/  ULEA UR8, UR27, UR6, 0xe ;  /* 0x000000061b087291 */ /* 0x000fe2000f8e70ff */
[----:B------:R-:W-:Y:S01]  /*1eb0*/  UMOV UR29, 0x10000000 ;  /* 0x10000000001d7882 */ /* 0x000fe20000000000 */
[----:B------:R-:W-:-:S02]  /*1ec0*/  UMOV UR19, UR35 ;  /* 0x0000002300137c82 */ /* 0x000fc40008000000 */
[----:B------:R-:W-:Y:S02]  /*1ed0*/  UIADD3 UR16, UPT, UPT, UR8, 0x10800, URZ ;  /* 0x0001080008107890 */ /* 0x000fe4000fffe0ff */
[----:B------:R-:W-:Y:S01]  /*1ee0*/  UIADD3 UR8, UPT, UPT, UR8, 0x24800, URZ ;  /* 0x0002480008087890 */ /* 0x000fe2000fffe0ff */
[----:B------:R-:W-:Y:S01]  /*1ef0*/  UMOV UR20, UR36 ;  /* 0x0000002400147c82 */ /* 0x000fe20008000000 */
[----:B------:R-:W-:Y:S01]  /*1f00*/  UMOV UR12, UR36 ;  /* 0x00000024000c7c82 */ /* 0x000fe20008000000 */
[----:B------:R-:W-:Y:S01]  /*1f10*/  UMOV UR9, UR17 ;  /* 0x0000001100097c82 */ /* 0x000fe20008000000 */
[----:B------:R-:W-:Y:S01]  /*1f20*/  UMOV UR10, UR18 ;  /* 0x00000012000a7c82 */ /* 0x000fe20008000000 */
[----:B------:R-:W-:Y:S02]  /*1f30*/  UIADD3 UR25, UPT, UPT, UR25, 0x1, URZ ;  /* 0x0000000119197890 */ /* 0x000fe4000fffe0ff */
[----:B------:R4:W-:Y:S01]  /*1f40*/  UTMALDG.3D.2CTA [UR16], [UR32], desc[UR28] ;  /* 0x00001c10200075b4 */ /* 0x0009e20008211000 */
[----:B------:R-:W-:Y:S01]  /*1f50*/  UMOV UR27, UR23 ;  /* 0x00000017001b7c82 */ /* 0x000fe20008000000 */
[----:B------:R-:W-:Y:S01]  /*1f60*/  UISETP.NE.AND UP0, UPT, UR25, UR26, UPT ;  /* 0x0000001a1900728c */ /* 0x000fe2000bf05270 */
[----:B------:R4:W-:Y:S08]  /*1f70*/  UTMALDG.3D.2CTA [UR8], [UR30], desc[UR28] ;  /* 0x00001c081e0075b4 */ /* 0x0009f00008211000 */
[----:B----4-:R-:W-:Y:S05]  /*1f80*/  BRA.U UP0, `(.L_x_38) ;  /* 0xfffffffd004c7547 */ /* 0x010fea000b83ffff */
.L_x_32:
[----:B-1----:R-:W-:Y:S01]  /*1f90*/  LEA R2, R14, UR6, 0x3 ;  /* 0x000000060e027c11 */ /* 0x002fe2000f8e18ff */
[----:B------:R-:W-:Y:S01]  /*1fa0*/  NOP ;  /* 0x0000000000007918 */ /* 0x000fe20000000000 */
[----:B--2---:R-:W-:Y:S02]  /*1fb0*/  SHF.L.U32 R3, R12, 0x1f, RZ ;  /* 0x0000001f0c037819 */ /* 0x004fe400000006ff */
[----:B------:R-:W-:Y:S02]  /*1fc0*/  LEA R4, R14, UR6, 0x4 ;  /* 0x000000060e047c11 */ /* 0x000fe4000f8e20ff */
[----:B------:R-:W1:Y:S02]  /*1fd0*/  SYNCS.PHASECHK.TRANS64.TRYWAIT P0, [R2+URZ+0xa0], R3 ;  /* 0x0000a003020075a7 */ /* 0x000e6400080011ff */
[----:B-1----:R-:W-:Y:S05]  /*1fe0*/  @!P0 BRA `(.L_x_39) ;  /* 0x00000094006c8947 */ /* 0x002fea0003800000 */
.L_x_151:
[----:B------:R-:W2:Y:S01]  /*1ff0*/  LDS.128 R4, [R4+0x110] ;  /* 0x0001100004047984 */ /* 0x000ea20000000c00 */
[----:B------:R-:W-:Y:S01]  /*2000*/  ISETP.GE.AND P0, PT, R72, 0x1, PT ;  /* 0x000000014800780c */ /* 0x000fe20003f06270 */
[----:B-1----:R-:W-:Y:S01]  /*2010*/  VIADD R2, R2, 0xb0 ;  /* 0x000000b002027836 */ /* 0x002fe20000000000 */
[----:B------:R-:W-:Y:S01]  /*2020*/  @!PT LDS RZ, [RZ] ;  /* 0x00000000fffff984 */ /* 0x000fe20000000800 */
[----:B------:R-:W-:Y:S01]  /*2030*/  @!PT LDS RZ, [RZ] ;  /* 0x00000000fffff984 */ /* 0x000fe20000000800 */
[----:B------:R-:W-:Y:S01]  /*2040*/  @!PT LDS RZ, [RZ] ;  /* 0x00000000fffff984 */ /* 0x000fe20000000800 */
[----:B------:R-:W-:Y:S01]  /*2050*/  @!PT LDS RZ, [RZ] ;  /* 0x00000000fffff984 */ /* 0x000fe20000000800 */
[----:B------:R1:W-:Y:S06]  /*2060*/  MEMBAR.ALL.CTA ;  /* 0x0000000000007992 */ /* 0x0003ec0000008000 */
[----:B-1----:R-:W1:Y:S01]  /*2070*/  FENCE.VIEW.ASYNC.S ;  /* 0x00000000000073c6 */ /* 0x002e620000000000 */
[----:B------:R-:W-:-:S04]  /*2080*/  PRMT R2, RZ, 0x654, R2 ;  /* 0x00000654ff027816 */ /* 0x000fc80000000002 */
[----:B-1----:R1:W-:Y:S01]  /*2090*/  SYNCS.ARRIVE.TRANS64.RED.A1T0 RZ, [R2+URZ], RZ ;  /* 0x000000ff02ff79a7 */ /* 0x0023e200081004ff */
[----:B--2---:R-:W-:-:S13]  /*20a0*/  LOP3.LUT P2, RZ, R6, 0x1, RZ, 0xc0, !PT ;  /* 0x0000000106ff7812 */ /* 0x004fda000784c0ff */
[----:B------:R-:W-:Y:S01]  /*20b0*/  @P2 SHF.R.U32.HI R3, RZ, 0x10, R5 ;  /* 0x00000010ff032819 */ /* 0x000fe20000011605 */
[----:B------:R-:W-:Y:S01]  /*20c0*/  VOTEU.ANY UP0, P2 ;  /* 0x0000000000ff7886 */ /* 0x000fe20001000100 */
[----:B------:R-:W-:Y:S02]  /*20d0*/  @P2 MOV R13, R4 ;  /* 0x00000004000d2202 */ /* 0x000fe40000000f00 */
[----:B------:R-:W-:Y:S02]  /*20e0*/  @P2 R2UR.BROADCAST UR8, R3 ;  /* 0x00000000030822ca */ /* 0x000fe400008e0000 */
[----:B------:R-:W-:-:S11]  /*20f0*/  @P2 LOP3.LUT R11, R5, 0xffff, RZ, 0xc0, !PT ;  /* 0x0000ffff050b2812 */ /* 0x000fd600078ec0ff */
[----:B------:R-:W-:Y:S01]  /*2100*/  @UP0 UMOV UR36, UR8 ;  /* 0x0000000800240c82 */ /* 0x000fe20008000000 */
[----:B-1----:R-:W-:Y:S05]  /*2110*/  @!P0 BRA `(.L_x_40) ;  /* 0x0000000000b88947 */ /* 0x002fea0003800000 */
[----:B------:R-:W3:Y:S01]  /*2120*/  LDC.64 R4, c[0x0][0xb18] ;  /* 0x0002c600ff047b82 */ /* 0x000ee20000000a00 */
[----:B------:R-:W-:-:S07]  /*2130*/  ISETP.NE.AND P3, PT, R72, 0x1, PT ;  /* 0x000000014800780c */ /* 0x000fce0003f65270 */
[----:B------:R-:W1:Y:S08]  /*2140*/  LDC.64 R6, c[0x0][0xb10] ;  /* 0x0002c400ff067b82 */ /* 0x000e700000000a00 */
[----:B------:R-:W2:Y:S08]  /*2150*/  LDC R17, c[0x0][0xb20] ;  /* 0x0002c800ff117b82 */ /* 0x000eb00000000800 */
[----:B------:R-:W4:Y:S01]  /*2160*/  LDC R18, c[0x0][0xb0c] ;  /* 0x0002c300ff127b82 */ /* 0x000f220000000800 */
[----:B---3--:R-:W-:Y:S01]  /*2170*/  IMAD.HI.U32 R22, R0, R5, RZ ;  /* 0x0000000500167227 */ /* 0x008fe200078e00ff */
[----:B------:R-:W-:-:S06]  /*2180*/  ISETP.NE.AND P0, PT, R4, 0x1, PT ;  /* 0x000000010400780c */ /* 0x000fcc0003f05270 */
[----:B------:R-:W3:Y:S01]  /*2190*/  LDC.64 R2, c[0x0][0xb28] ;  /* 0x0002ca00ff027b82 */ /* 0x000ee20000000a00 */
[----:B-1----:R-:W-:-:S04]  /*21a0*/  IMAD.HI.U32 R20, R9, R6, RZ ;  /* 0x0000000609147227 */ /* 0x002fc800078e00ff */
[----:B------:R-:W-:Y:S01]  /*21b0*/  IMAD.HI.U32 R24, R13, R6, RZ ;  /* 0x000000060d187227 */ /* 0x000fe200078e00ff */
[----:B------:R-:W-:Y:S02]  /*21c0*/  SHF.R.U32.HI R20, RZ, R7, R20 ;  /* 0x00000007ff147219 */ /* 0x000fe40000011614 */
[----:B--2---:R-:W-:Y:S01]  /*21d0*/  SHF.R.U32.HI R19, RZ, R17, R22 ;  /* 0x00000011ff137219 */ /* 0x004fe20000011616 */
[----:B------:R-:W-:Y:S01]  /*21e0*/  IMAD.HI.U32 R22, R11, R5, RZ ;  /* 0x000000050b167227 */ /* 0x000fe200078e00ff */
[----:B------:R-:W-:Y:S02]  /*21f0*/  SHF.R.U32.HI R24, RZ, R7, R24 ;  /* 0x00000007ff187219 */ /* 0x000fe40000011618 */
[----:B------:R-:W-:Y:S02]  /*2200*/  SEL R19, R0, R19, !P0 ;  /* 0x0000001300137207 */ /* 0x000fe40004000000 */
[----:B------:R-:W-:Y:S02]  /*2210*/  SHF.R.U32.HI R22, RZ, R17, R22 ;  /* 0x00000011ff167219 */ /* 0x000fe40000011616 */
[----:B----4-:R-:W-:-:S02]  /*2220*/  ISETP.NE.AND P1, PT, R18, 0x1, PT ;  /* 0x000000011200780c */ /* 0x010fc40003f25270 */
[----:B------:R-:W-:Y:S02]  /*2230*/  SEL R5, R11, R22, !P0 ;  /* 0x000000160b057207 */ /* 0x000fe40004000000 */
[----:B------:R-:W-:Y:S02]  /*2240*/  SEL R21, R9, R20, !P1 ;  /* 0x0000001409157207 */ /* 0x000fe40004800000 */
[----:B------:R-:W-:Y:S01]  /*2250*/  SEL R7, R13, R24, !P1 ;  /* 0x000000180d077207 */ /* 0x000fe20004800000 */
[----:B---3--:R-:W-:Y:S01]  /*2260*/  IMAD.HI.U32 R20, R19, R2, RZ ;  /* 0x0000000213147227 */ /* 0x008fe200078e00ff */
[----:B------:R-:W-:-:S03]  /*2270*/  IADD3 R17, PT, PT, -R5, RZ, RZ ;  /* 0x000000ff05117210 */ /* 0x000fc60007ffe1ff */
        /* <DEDUP_REMOVED lines=11> */
[----:B------:R-:W-:-:S04]  /*2330*/  @!P0 IMAD.HI.U32 R20, R7, R2, RZ ;  /* 0x0000000207148227 */ /* 0x000fc800078e00ff */
[----:B------:R-:W-:Y:S01]  /*2340*/  IMAD.MOV R2, RZ, RZ, -R6 ;  /* 0x000000ffff027224 */ /* 0x000fe200078e0a06 */
[----:B------:R-:W-:-:S03]  /*2350*/  @!P0 SHF.R.U32.HI R20, RZ, R3, R20 ;  /* 0x00000003ff148219 */ /* 0x000fc60000011614 */
[----:B------:R-:W-:Y:S01]  /*2360*/  IMAD R2, R72, R2, R5 ;  /* 0x0000000248027224 */ /* 0x000fe200078e0205 */
        /* <DEDUP_REMOVED lines=9> */
.L_x_40:
[----:B------:R-:W1:Y:S02]  /*2400*/  LDCU UR8, c[0x0][0xb30] ;  /* 0x00016600ff0877ac */ /* 0x000e640008000800 */
[----:B-1----:R-:W-:-:S09]  /*2410*/  UISETP.NE.AND UP0, UPT, UR8, 0x1, UPT ;  /* 0x000000010800788c */ /* 0x002fd2000bf05270 */
[----:B------:R-:W-:Y:S05]  /*2420*/  BRA.U UP0, `(.L_x_41) ;  /* 0x0000000100407547 */ /* 0x000fea000b800000 */
[----:B------:R-:W1:Y:S08]  /*2430*/  LDC.64 R4, c[0x0][0xb10] ;  /* 0x0002c400ff047b82 */ /* 0x000e700000000a00 */
[----:B------:R-:W2:Y:S08]  /*2440*/  LDC.64 R2, c[0x0][0xb18] ;  /* 0x0002c600ff027b82 */ /* 0x000eb00000000a00 */
[----:B------:R-:W4:Y:S08]  /*2450*/  LDC R6, c[0x0][0xb20] ;  /* 0x0002c800ff067b82 */ /* 0x000f300000000800 */
[----:B------:R-:W3:Y:S01]  /*2460*/  LDC R18, c[0x0][0xb0c] ;  /* 0x0002c300ff127b82 */ /* 0x000ee20000000800 */
[----:B-1----:R-:W-:-:S05]  /*2470*/  IMAD.HI.U32 R4, R13, R4, RZ ;  /* 0x000000040d047227 */ /* 0x002fca00078e00ff */
[----:B------:R-:W-:Y:S01]  /*2480*/  SHF.R.U32.HI R4, RZ, R5, R4 ;  /* 0x00000005ff047219 */ /* 0x000fe20000011604 */
[----:B--2---:R-:W-:Y:S01]  /*2490*/  IMAD.HI.U32 R3, R11, R3, RZ ;  /* 0x000000030b037227 */ /* 0x004fe200078e00ff */
[----:B------:R-:W-:-:S04]  /*24a0*/  ISETP.NE.AND P0, PT, R2, 0x1, PT ;  /* 0x000000010200780c */ /* 0x000fc80003f05270 */
[----:B----4-:R-:W-:-:S04]  /*24b0*/  SHF.R.U32.HI R6, RZ, R6, R3 ;  /* 0x00000006ff067219 */ /* 0x010fc80000011603 */
[----:B------:R-:W-:Y:S02]  /*24c0*/  SEL R3, R11, R6, !P0 ;  /* 0x000000060b037207 */ /* 0x000fe40004000000 */
[----:B---3--:R-:W-:-:S04]  /*24d0*/  ISETP.NE.AND P1, PT, R18, 0x1, PT ;  /* 0x000000011200780c */ /* 0x008fc80003f25270 */
[----:B------:R-:W-:-:S05]  /*24e0*/  SEL R4, R13, R4, !P1 ;  /* 0x000000040d047207 */ /* 0x000fca0004800000 */
[----:B------:R-:W-:Y:S02]  /*24f0*/  IMAD.IADD R5, R3, 0x1, -R4 ;  /* 0x0000000103057824 */ /* 0x000fe400078e0a04 */
[----:B------:R-:W-:Y:S02]  /*2500*/  IMAD.IADD R3, R4, 0x1, -R3 ;  /* 0x0000000104037824 */ /* 0x000fe400078e0a03 */
[----:B------:R-:W-:Y:S02]  /*2510*/  IMAD R13, R5, R18, R13 ;  /* 0x00000012050d7224 */ /* 0x000fe400078e020d */
[----:B------:R-:W-:-:S07]  /*2520*/  IMAD R11, R3, R2, R11 ;  /* 0x00000002030b7224 */ /* 0x000fce00078e020b */
.L_x_41:
[----:B------:R-:W-:Y:S01]  /*2530*/  VIADD R14, R14, 0x1 ;  /* 0x000000010e0e7836 */ /* 0x000fe20000000000 */
[----:B------:R-:W-:Y:S01]  /*2540*/  PLOP3.LUT P1, PT, PT, PT, PT, 0x80, 0x8 ;  /* 0x000000000008781c */ /* 0x000fe20003f2f070 */
[----:B------:R-:W-:Y:S02]  /*2550*/  IMAD.IADD R21, R13, 0x1, R156 ;  /* 0x000000010d157824 */ /* 0x000fe400078e029c */
[----:B------:R-:W-:Y:S01]  /*2560*/  IMAD.IADD R20, R11, 0x1, R154 ;  /* 0x000000010b147824 */ /* 0x000fe200078e029a */
[----:B------:R-:W-:-:S04]  /*2570*/  ISETP.NE.AND P0, PT, R14, 0x2, PT ;  /* 0x000000020e00780c */ /* 0x000fc80003f05270 */
[----:B------:R-:W-:Y:S02]  /*2580*/  SEL R3, RZ, 0x1, P0 ;  /* 0x00000001ff037807 */ /* 0x000fe40000000000 */
[----:B------:R-:W-:Y:S02]  /*2590*/  SEL R14, R14, RZ, P0 ;  /* 0x000000ff0e0e7207 */ /* 0x000fe40000000000 */
[----:B------:R-:W-:Y:S01]  /*25a0*/  LOP3.LUT R12, R12, R3, RZ, 0x3c, !PT ;  /* 0x000000030c0c7212 */ /* 0x000fe200078e3cff */
[----:B------:R-:W-:Y:S06]  /*25b0*/  @P2 BRA `(.L_x_42) ;  /* 0xfffffff000642947 */ /* 0x000fec000383ffff */
[----:B------:R-:W-:Y:S01]  /*25c0*/  UIADD3 UR6, UPT, UPT, UR6, 0x28, URZ ;  /* 0x0000002806067890 */ /* 0x000fe2000fffe0ff */
[----:B------:R-:W-:-:S03]  /*25d0*/  SHF.L.U32 R3, R15, 0x1f, RZ ;  /* 0x0000001f0f037819 */ /* 0x000fc600000006ff */
[----:B------:R-:W-:-:S09]  /*25e0*/  ULEA UR4, UR23, UR6, 0x3 ;  /* 0x0000000617047291 */ /* 0x000fd2000f8e18ff */
[----:B------:R-:W1:Y:S02]  /*25f0*/  SYNCS.PHASECHK.TRANS64.TRYWAIT P0, [UR4], R3 ;  /* 0x00000003ff0075a7 */ /* 0x000e640008001104 */
[----:B-1----:R-:W-:Y:S05]  /*2600*/  @!P0 BRA `(.L_x_43) ;  /* 0x0000008c00f88947 */ /* 0x002fea0003800000 */
.L_x_153:
[----:B------:R-:W-:-:S04]  /*2610*/  UIADD3 UR5, UPT, UPT, UR23, 0x1, URZ ;  /* 0x0000000117057890 */ /* 0x000fc8000fffe0ff */
[----:B------:R-:W-:-:S04]  /*2620*/  UISETP.NE.AND UP0, UPT, UR5, 0x5, UPT ;  /* 0x000000050500788c */ /* 0x000fc8000bf05270 */
[----:B------:R-:W-:Y:S02]  /*2630*/  USEL UR7, URZ, 0x1, UP0 ;  /* 0x00000001ff077887 */ /* 0x000fe40008000000 */
[----:B------:R-:W-:-:S04]  /*2640*/  USEL UR5, UR5, URZ, UP0 ;  /* 0x000000ff05057287 */ /* 0x000fc80008000000 */
[----:B------:R-:W-:Y:S01]  /*2650*/  ULEA UR4, UR5, UR6, 0x3 ;  /* 0x0000000605047291 */ /* 0x000fe2000f8e18ff */
[----:B------:R-:W-:-:S04]  /*2660*/  LOP3.LUT R2, R15, UR7, RZ, 0x3c, !PT ;  /* 0x000000070f027c12 */ /* 0x000fc8000f8e3cff */
[----:B-1----:R-:W-:-:S04]  /*2670*/  SHF.L.U32 R3, R2, 0x1f, RZ ;  /* 0x0000001f02037819 */ /* 0x002fc800000006ff */
[----:B------:R-:W1:Y:S02]  /*2680*/  SYNCS.PHASECHK.TRANS64.TRYWAIT P0, [UR4], R3 ;  /* 0x00000003ff0075a7 */ /* 0x000e640008001104 */
[----:B-1----:R-:W-:Y:S05]  /*2690*/  @!P0 BRA `(.L_x_44) ;  /* 0x0000008c00ec8947 */ /* 0x002fea0003800000 */
.L_x_155:
        /* <DEDUP_REMOVED lines=9> */
.L_x_157:
        /* <DEDUP_REMOVED lines=9> */
.L_x_159:
[----:B------:R-:W-:-:S04]  /*27c0*/  UIADD3 UR5, UPT, UPT, UR5, 0x1, URZ ;  /* 0x0000000105057890 */ /* 0x000fc8000fffe0ff */
[----:B------:R-:W-:-:S04]  /*27d0*/  UISETP.NE.AND UP0, UPT, UR5, 0x5, UPT ;  /* 0x000000050500788c */ /* 0x000fc8000bf05270 */
[----:B------:R-:W-:Y:S02]  /*27e0*/  USEL UR4, URZ, 0x1, UP0 ;  /* 0x00000001ff047887 */ /* 0x000fe40008000000 */
[----:B------:R-:W-:-:S04]  /*27f0*/  USEL UR5, UR5, URZ, UP0 ;  /* 0x000000ff05057287 */ /* 0x000fc80008000000 */
[----:B------:R-:W-:Y:S01]  /*2800*/  ULEA UR5, UR5, UR6, 0x3 ;  /* 0x0000000605057291 */ /* 0x000fe2000f8e18ff */
[----:B-1----:R-:W-:-:S04]  /*2810*/  LOP3.LUT R3, R2, UR4, RZ, 0x3c, !PT ;  /* 0x0000000402037c12 */ /* 0x002fc8000f8e3cff */
[----:B------:R-:W-:Y:S01]  /*2820*/  SHF.L.U32 R3, R3, 0x1f, RZ ;  /* 0x0000001f03037819 */ /* 0x000fe200000006ff */
[----:B---3--:R-:W-:-:S07]  /*2830*/  IMAD.U32 R0, RZ, RZ, UR5 ;  /* 0x00000005ff007e24 */ /* 0x008fce000f8e00ff */
.L_x_47:
[----:B-1----:R1:W2:Y:S02]  /*2840*/  SYNCS.PHASECHK.TRANS64.TRYWAIT P0, [R0+URZ], R3 ;  /* 0x00000003000075a7 */ /* 0x0022a400080011ff */
[----:B--2---:R-:W-:Y:S05]  /*2850*/  @!P0 NANOSLEEP.SYNCS 0x989680 ;  /* 0x009896800000895d */ /* 0x004fea0003900000 */
[----:B------:R-:W2:Y:S02]  /*2860*/  @!P0 SYNCS.PHASECHK.TRANS64 P0, [R0+URZ], R3 ;  /* 0x00000003000085a7 */ /* 0x000ea400080010ff */
[----:B--2---:R-:W-:Y:S05]  /*2870*/  @P0 EXIT ;  /* 0x000000000000094d */ /* 0x004fea0003800000 */
[----:B------:R-:W-:Y:S05]  /*2880*/  BRA `(.L_x_47) ;  /* 0xfffffffc00ec7947 */ /* 0x000fea000383ffff */
.L_x_22:
[----:B------:R-:W-:-:S04]  /*2890*/  UISETP.NE.AND UP1, UPT, UR37, URZ, UPT ;  /* 0x000000ff2500728c */ /* 0x000fc8000bf25270 */
[----:B------:R-:W-:-:S09]  /*28a0*/  UISETP.NE.OR UP1, UPT, UR10, 0x1, UP1 ;  /* 0x000000010a00788c */ /* 0x000fd20008f25670 */
[----:B------:R-:W-:Y:S05]  /*28b0*/  BRA.U UP1, `(.L_x_48) ;  /* 0x00000005014c7547 */ /* 0x000fea000b800000 */
[----:B------:R-:W-:Y:S01]  /*28c0*/  HFMA2 R11, -RZ, RZ, 0, 0 ;  /* 0x00000000ff0b7431 */ /* 0x000fe200000001ff */
[----:B------:R-:W-:Y:S01]  /*28d0*/  ISETP.GE.U32.AND P2, PT, R10, 0x2, PT ;  /* 0x000000020a00780c */ /* 0x000fe20003f46070 */
[----:B------:R-:W-:Y:S01]  /*28e0*/  IMAD.MOV.U32 R12, RZ, RZ, 0x1 ;  /* 0x00000001ff0c7424 */ /* 0x000fe200078e00ff */
[----:B------:R-:W-:Y:S01]  /*28f0*/  CS2R R8, SRZ ;  /* 0x0000000000087805 */ /* 0x000fe2000001ff00 */
[----:B------:R-:W-:Y:S01]  /*2900*/  IMAD.MOV.U32 R3, RZ, RZ, RZ ;  /* 0x000000ffff037224 */ /* 0x000fe200078e00ff */
[----:B------:R-:W-:Y:S01]  /*2910*/  UMOV UR4, 0x400 ;  /* 0x0000040000047882 */ /* 0x000fe20000000000 */
[----:B------:R-:W-:Y:S01]  /*2920*/  UMOV UR6, URZ ;  /* 0x000000ff00067c82 */ /* 0x000fe20008000000 */
[----:B------:R-:W-:-:S12]  /*2930*/  ULEA UR37, UR37, UR4, 0x18 ;  /* 0x0000000425257291 */ /* 0x000fd8000f8ec0ff */
.L_x_52:
[----:B------:R-:W-:Y:S02]  /*2940*/  LEA R0, R3, UR37, 0x3 ;  /* 0x0000002503007c11 */ /* 0x000fe4000f8e18ff */
[----:B------:R-:W-:-:S03]  /*2950*/  SHF.L.U32 R5, R8, 0x1f, RZ ;  /* 0x0000001f08057819 */ /* 0x000fc600000006ff */
[----:B------:R-:W-:Y:S01]  /*2960*/  VIADD R4, R0, 0xf0 ;  /* 0x000000f000047836 */ /* 0x000fe20000000000 */
[----:B------:R-:W1:Y:S02]  /*2970*/  SYNCS.PHASECHK.TRANS64.TRYWAIT P0, [R0+URZ+0xe0], R5 ;  /* 0x0000e005000075a7 */ /* 0x000e6400080011ff */
[----:B-1----:R-:W-:Y:S05]  /*2980*/  @!P0 BRA `(.L_x_49) ;  /* 0x0000008c00788947 */ /* 0x002fea0003800000 */
.L_x_160:
[----:B------:R-:W-:Y:S01]  /*2990*/  ULEA UR5, UR6, UR37, 0x3 ;  /* 0x0000002506057291 */ /* 0x000fe2000f8e18ff */
[----:B------:R-:W-:Y:S01]  /*29a0*/  PRMT R4, RZ, 0x654, R4 ;  /* 0x00000654ff047816 */ /* 0x000fe20000000004 */
[----:B-1----:R-:W-:Y:S01]  /*29b0*/  @!P2 IMAD.MOV.U32 R5, RZ, RZ, 0x10 ;  /* 0x00000010ff05a424 */ /* 0x002fe200078e00ff */
[----:B------:R-:W-:Y:S01]  /*29c0*/  SHF.L.U32 R7, R12, 0x1f, RZ ;  /* 0x0000001f0c077819 */ /* 0x000fe200000006ff */
[----:B------:R-:W-:Y:S01]  /*29d0*/  UIADD3 UR4, UPT, UPT, UR5, 0xa0, URZ ;  /* 0x000000a005047890 */ /* 0x000fe2000fffe0ff */
[----:B------:R1:W-:Y:S05]  /*29e0*/  SYNCS.ARRIVE.TRANS64.RED.A1T0 RZ, [R4+URZ], RZ ;  /* 0x000000ff04ff79a7 */ /* 0x0003ea00081004ff */
[----:B------:R-:W-:Y:S01]  /*29f0*/  IMAD.U32 R13, RZ, RZ, UR4 ;  /* 0x00000004ff0d7e24 */ /* 0x000fe2000f8e00ff */
[----:B------:R-:W2:Y:S04]  /*2a00*/  SYNCS.PHASECHK.TRANS64.TRYWAIT P0, [UR5+0xb0], R7 ;  /* 0x0000b007ff0075a7 */ /* 0x000ea80008001105 */
[----:B------:R-:W-:Y:S01]  /*2a10*/  PRMT R13, R10, 0x654, R13 ;  /* 0x000006540a0d7816 */ /* 0x000fe2000000000d */
[----:B-12---:R-:W-:Y:S06]  /*2a20*/  @!P0 BRA `(.L_x_50) ;  /* 0x0000008c00648947 */ /* 0x006fec0003800000 */
.L_x_162:
[----:B------:R-:W-:Y:S01]  /*2a30*/  ULEA UR4, UR6, UR37, 0x4 ;  /* 0x0000002506047291 */ /* 0x000fe2000f8e20ff */
[----:B------:R-:W-:Y:S01]  /*2a40*/  SEL R2, R13, R2, !P2 ;  /* 0x000000020d027207 */ /* 0x000fe20005000000 */
[----:B------:R-:W-:Y:S01]  /*2a50*/  UIADD3 UR5, UPT, UPT, UR5, 0xa0, URZ ;  /* 0x000000a005057890 */ /* 0x000fe2000fffe0ff */
[----:B-1----:R-:W-:Y:S01]  /*2a60*/  LEA R0, R11, UR37, 0x3 ;  /* 0x000000250b007c11 */ /* 0x002fe2000f8e18ff */
[----:B------:R-:W-:Y:S01]  /*2a70*/  UIADD3 UR4, UPT, UPT, UR4, 0x110, URZ ;  /* 0x0000011004047890 */ /* 0x000fe2000fffe0ff */
[----:B------:R1:W-:Y:S01]  /*2a80*/  @!P2 SYNCS.ARRIVE.TRANS64.RED RZ, [R2+URZ], R5 ;  /* 0x0000000502ffa9a7 */ /* 0x0003e200080004ff */
[----:B------:R-:W-:Y:S01]  /*2a90*/  UIADD3 UR6, UPT, UPT, UR6, 0x1, URZ ;  /* 0x0000000106067890 */ /* 0x000fe2000fffe0ff */
[----:B------:R-:W-:-:S03]  /*2aa0*/  VIADD R3, R3, 0x1 ;  /* 0x0000000103037836 */ /* 0x000fc60000000000 */
[----:B------:R-:W-:Y:S02]  /*2ab0*/  UISETP.NE.AND UP0, UPT, UR6, 0x2, UPT ;  /* 0x000000020600788c */ /* 0x000fe4000bf05270 */
[----:B------:R-:W-:Y:S01]  /*2ac0*/  ISETP.NE.AND P0, PT, R3, 0x2, PT ;  /* 0x000000020300780c */ /* 0x000fe20003f05270 */
[----:B------:R-:W-:Y:S06]  /*2ad0*/  UGETNEXTWORKID.BROADCAST [UR4], [UR5] ;  /* 0x00000000040073ca */ /* 0x000fec0008000100 */
[----:B------:R-:W-:Y:S02]  /*2ae0*/  USEL UR4, URZ, 0x1, UP0 ;  /* 0x00000001ff047887 */ /* 0x000fe40008000000 */
[----:B------:R-:W-:-:S04]  /*2af0*/  USEL UR6, UR6, URZ, UP0 ;  /* 0x000000ff06067287 */ /* 0x000fc80008000000 */
[----:B------:R-:W-:Y:S02]  /*2b00*/  LOP3.LUT R12, R12, UR4, RZ, 0x3c, !PT ;  /* 0x000000040c0c7c12 */ /* 0x000fe4000f8e3cff */
[----:B-1----:R-:W-:-:S04]  /*2b10*/  SHF.L.U32 R5, R9, 0x1f, RZ ;  /* 0x0000001f09057819 */ /* 0x002fc800000006ff */
[----:B------:R-:W1:Y:S02]  /*2b20*/  SYNCS.PHASECHK.TRANS64.TRYWAIT P1, [R0+URZ+0xa0], R5 ;  /* 0x0000a005000075a7 */ /* 0x000e6400080211ff */
[----:B-1----:R-:W-:Y:S05]  /*2b30*/  @!P1 BRA `(.L_x_51) ;  /* 0x0000008c00389947 */ /* 0x002fea0003800000 */
.L_x_163:
[----:B------:R-:W-:Y:S01]  /*2b40*/  LEA R4, R11, UR37, 0x4 ;  /* 0x000000250b047c11 */ /* 0x000fe2000f8e20ff */
[----:B-1----:R-:W-:Y:S01]  /*2b50*/  VIADD R0, R0, 0xb0 ;  /* 0x000000b000007836 */ /* 0x002fe20000000000 */
[----:B------:R-:W-:Y:S01]  /*2b60*/  SEL R3, R3, RZ, P0 ;  /* 0x000000ff03037207 */ /* 0x000fe20000000000 */
[----:B------:R-:W-:-:S03]  /*2b70*/  VIADD R11, R11, 0x1 ;  /* 0x000000010b0b7836 */ /* 0x000fc60000000000 */
[----:B------:R-:W1:Y:S01]  /*2b80*/  LDS.128 R4, [R4+0x110] ;  /* 0x0001100004047984 */ /* 0x000e620000000c00 */
[----:B------:R-:W-:Y:S02]  /*2b90*/  PRMT R0, RZ, 0x654, R0 ;  /* 0x00000654ff007816 */ /* 0x000fe40000000000 */
[C---:B------:R-:W-:Y:S01]  /*2ba0*/  ISETP.NE.AND P1, PT, R11.reuse, 0x2, PT ;  /* 0x000000020b00780c */ /* 0x040fe20003f25270 */
[----:B------:R-:W-:Y:S01]  /*2bb0*/  @!PT LDS RZ, [RZ] ;  /* 0x00000000fffff984 */ /* 0x000fe20000000800 */
[----:B------:R-:W-:Y:S01]  /*2bc0*/  @!PT LDS RZ, [RZ] ;  /* 0x00000000fffff984 */ /* 0x000fe20000000800 */
[----:B------:R-:W-:Y:S01]  /*2bd0*/  @!PT LDS RZ, [RZ] ;  /* 0x00000000fffff984 */ /* 0x000fe20000000800 */
[----:B------:R-:W-:Y:S01]  /*2be0*/  @!PT LDS RZ, [RZ] ;  /* 0x00000000fffff984 */ /* 0x000fe20000000800 */
[----:B------:R2:W-:Y:S06]  /*2bf0*/  MEMBAR.ALL.CTA ;  /* 0x0000000000007992 */ /* 0x0005ec0000008000 */
[----:B--2---:R-:W2:Y:S01]  /*2c00*/  FENCE.VIEW.ASYNC.S ;  /* 0x00000000000073c6 */ /* 0x004ea20000000000 */
[----:B------:R-:W-:Y:S01]  /*2c10*/  SEL R11, R11, RZ, P1 ;  /* 0x000000ff0b0b7207 */ /* 0x000fe20000800000 */
[----:B--2---:R2:W-:Y:S01]  /*2c20*/  SYNCS.ARRIVE.TRANS64.RED.A1T0 RZ, [R0+URZ], RZ ;  /* 0x000000ff00ff79a7 */ /* 0x0045e200081004ff */
[----:B-1----:R-:W-:-:S02]  /*2c30*/  LOP3.LUT P3, RZ, R6, 0x1, RZ, 0xc0, !PT ;  /* 0x0000000106ff7812 */ /* 0x002fc4000786c0ff */
[----:B------:R-:W-:-:S04]  /*2c40*/  SEL R5, RZ, 0x1, P0 ;  /* 0x00000001ff057807 */ /* 0x000fc80000000000 */
[----:B------:R-:W-:Y:S02]  /*2c50*/  LOP3.LUT R8, R8, R5, RZ, 0x3c, !PT ;  /* 0x0000000508087212 */ /* 0x000fe400078e3cff */
[----:B--2---:R-:W-:-:S04]  /*2c60*/  SEL R0, RZ, 0x1, P1 ;  /* 0x00000001ff007807 */ /* 0x004fc80000800000 */
[----:B------:R-:W-:Y:S01]  /*2c70*/  LOP3.LUT R9, R9, R0, RZ, 0x3c, !PT ;  /* 0x0000000009097212 */ /* 0x000fe200078e3cff */
[----:B------:R-:W-:Y:S06]  /*2c80*/  @P3 BRA `(.L_x_52) ;  /* 0xfffffffc002c3947 */ /* 0x000fec000383ffff */
[----:B------:R-:W-:Y:S01]  /*2c90*/  ULEA UR5, UR6, UR37, 0x3 ;  /* 0x0000002506057291 */ /* 0x000fe2000f8e18ff */
[----:B------:R-:W-:-:S08]  /*2ca0*/  SHF.L.U32 R3, R12, 0x1f, RZ ;  /* 0x0000001f0c037819 */ /* 0x000fd000000006ff */
[----:B------:R-:W1:Y:S02]  /*2cb0*/  SYNCS.PHASECHK.TRANS64 P0, [UR5+0xb0], R3 ;  /* 0x0000b003ff0075a7 */ /* 0x000e640008001005 */
[----:B-1----:R-:W-:Y:S05]  /*2cc0*/  @P0 BRA `(.L_x_53) ;  /* 0x0000000000080947 */ /* 0x002fea0003800000 */
[----:B------:R-:W1:Y:S02]  /*2cd0*/  SYNCS.PHASECHK.TRANS64.TRYWAIT P0, [UR5+0xb0], R3 ;  /* 0x0000b003ff0075a7 */ /* 0x000e640008001105 */
[----:B-1----:R-:W-:Y:S05]  /*2ce0*/  @!P0 BRA `(.L_x_54) ;  /* 0x0000008800e08947 */ /* 0x002fea0003800000 */
.L_x_53:
[----:B------:R-:W-:-:S04]  /*2cf0*/  UIADD3 UR4, UPT, UPT, UR6, 0x1, URZ ;  /* 0x0000000106047890 */ /* 0x000fc8000fffe0ff */
[----:B------:R-:W-:-:S04]  /*2d00*/  UISETP.NE.AND UP0, UPT, UR4, 0x2, UPT ;  /* 0x000000020400788c */ /* 0x000fc8000bf05270 */
[----:B------:R-:W-:Y:S02]  /*2d10*/  USEL UR7, URZ, 0x1, UP0 ;  /* 0x00000001ff077887 */ /* 0x000fe40008000000 */
[----:B------:R-:W-:-:S04]  /*2d20*/  USEL UR4, UR4, URZ, UP0 ;  /* 0x000000ff04047287 */ /* 0x000fc80008000000 */
[----:B------:R-:W-:Y:S01]  /*2d30*/  ULEA UR4, UR4, UR37, 0x3 ;  /* 0x0000002504047291 */ /* 0x000fe2000f8e18ff */
[----:B-1----:R-:W-:-:S04]  /*2d40*/  LOP3.LUT R3, R12, UR7, RZ, 0x3c, !PT ;  /* 0x000000070c037c12 */ /* 0x002fc8000f8e3cff */
[----:B------:R-:W-:-:S04]  /*2d50*/  SHF.L.U32 R0, R3, 0x1f, RZ ;  /* 0x0000001f03007819 */ /* 0x000fc800000006ff */
[----:B------:R-:W1:Y:S02]  /*2d60*/  SYNCS.PHASECHK.TRANS64 P0, [UR4+0xb0], R0 ;  /* 0x0000b000ff0075a7 */ /* 0x000e640008001004 */
[----:B-1----:R-:W-:Y:S05]  /*2d70*/  @P0 EXIT ;  /* 0x000000000000094d */ /* 0x002fea0003800000 */
[----:B------:R-:W-:Y:S02]  /*2d80*/  SHF.L.U32 R3, R3, 0x1f, RZ ;  /* 0x0000001f03037819 */ /* 0x000fe400000006ff */
[----:B------:R-:W-:-:S07]  /*2d90*/  MOV R0, UR4 ;  /* 0x0000000400007c02 */ /* 0x000fce0008000f00 */
.L_x_55:
[----:B-1----:R1:W2:Y:S02]  /*2da0*/  SYNCS.PHASECHK.TRANS64.TRYWAIT P0, [R0+URZ+0xb0], R3 ;  /* 0x0000b003000075a7 */ /* 0x0022a400080011ff */
[----:B--2---:R-:W-:Y:S05]  /*2db0*/  @!P0 NANOSLEEP.SYNCS 0x989680 ;  /* 0x009896800000895d */ /* 0x004fea0003900000 */
[----:B------:R-:W2:Y:S02]  /*2dc0*/  @!P0 SYNCS.PHASECHK.TRANS64 P0, [R0+URZ+0xb0], R3 ;  /* 0x0000b003000085a7 */ /* 0x000ea400080010ff */
[----:B--2---:R-:W-:Y:S05]  /*2dd0*/  @P0 EXIT ;  /* 0x000000000000094d */ /* 0x004fea0003800000 */
[----:B------:R-:W-:Y:S05]  /*2de0*/  BRA `(.L_x_55) ;  /* 0xfffffffc00ec7947 */ /* 0x000fea000383ffff */
.L_x_48:
[----:B------:R-:W-:Y:S05]  /*2df0*/  BRA.U UP4, `(.L_x_56) ;  /* 0x0000001104907547 */ /* 0x000fea000b800000 */
[----:B------:R-:W-:Y:S01]  /*2e00*/  UMOV UR6, 0x40 ;  /* 0x0000004000067882 */ /* 0x000fe20000000000 */
[----:B------:R-:W-:Y:S01]  /*2e10*/  NOP ;  /* 0x0000000000007918 */ /* 0x000fe20000000000 */
[----:B------:R-:W-:Y:S01]  /*2e20*/  ULEA UR6, UR37, UR6, 0x18 ;  /* 0x0000000625067291 */ /* 0x000fe2000f8ec0ff */
[----:B------:R-:W-:Y:S02]  /*2e30*/  UMOV UR7, 0x400 ;  /* 0x0000040000077882 */ /* 0x000fe40000000000 */
[----:B------:R-:W-:-:S06]  /*2e40*/  ULEA UR37, UR37, UR7, 0x18 ;  /* 0x0000000725257291 */ /* 0x000fcc000f8ec0ff */
[----:B------:R-:W1:Y:S02]  /*2e50*/  LDS.U8 R2, [UR6+0x1c] ;  /* 0x00001c06ff027984 */ /* 0x000e640008000000 */
[----:B-1----:R-:W-:-:S13]  /*2e60*/  ISETP.NE.AND P0, PT, R2, RZ, PT ;  /* 0x000000ff0200720c */ /* 0x002fda0003f05270 */
[----:B------:R-:W-:Y:S05]  /*2e70*/  @P0 BRA `(.L_x_57) ;  /* 0x0000000400080947 */ /* 0x000fea0003800000 */
[----:B------:R-:W-:Y:S02]  /*2e80*/  UISETP.NE.U32.AND UP0, UPT, UR5, 0x1, UPT ;  /* 0x000000010500788c */ /* 0x000fe4000bf05070 */
[----:B------:R-:W-:-:S07]  /*2e90*/  UIADD3 UR8, UPT, UPT, UR6, 0x8, URZ ;  /* 0x0000000806087890 */ /* 0x000fce000fffe0ff */
[----:B------:R-:W-:Y:S05]  /*2ea0*/  BRA.U !UP0, `(.L_x_58) ;  /* 0x00000001089c7547 */ /* 0x000fea000b800000 */
[----:B------:R-:W-:Y:S01]  /*2eb0*/  ELECT P0, URZ, PT ;  /* 0x0000000000ff782f */ /* 0x000fe20003800000 */
[----:B------:R-:W-:-:S12]  /*2ec0*/  BSSY B0, `(.L_x_58) ;  /* 0x0000025000007945 */ /* 0x000fd80003800000 */
[----:B------:R-:W-:Y:S05]  /*2ed0*/  @!P0 BRA `(.L_x_59) ;  /* 0x00000000008c8947 */ /* 0x000fea0003800000 */
[----:B------:R-:W-:-:S05]  /*2ee0*/  UMOV UR7, 0x10 ;  /* 0x0000001000077882 */ /* 0x000fca0000000000 */
[----:B------:R-:W-:Y:S04]  /*2ef0*/  DEPBAR.LE SB1, 0x36 ;  /* 0x00009d800000791a */ /* 0x000fe80000000000 */
[----:B------:R-:W1:Y:S02]  /*2f00*/  UTCATOMSWS.2CTA.FIND_AND_SET.ALIGN UP1, UR7, UR7 ;  /* 0x00000007000775e3 */ /* 0x000e640008220800 */
[----:B-1----:R-:W-:Y:S01]  /*2f10*/  MOV R11, UR7 ;  /* 0x00000007000b7c02 */ /* 0x002fe20008000f00 */
[----:B------:R-:W-:Y:S06]  /*2f20*/  BRA.U UP1, `(.L_x_60) ;  /* 0x0000000101187547 */ /* 0x000fec000b800000 */
.L_x_61:
[----:B------:R-:W-:Y:S05]  /*2f30*/  NANOSLEEP 0x64 ;  /* 0x000000640000795d */ /* 0x000fea0003800000 */
[----:B------:R-:W-:-:S05]  /*2f40*/  UMOV UR7, 0x10 ;  /* 0x0000001000077882 */ /* 0x000fca0000000000 */
[----:B------:R-:W-:Y:S04]  /*2f50*/  DEPBAR.LE SB1, 0x36 ;  /* 0x00009d800000791a */ /* 0x000fe80000000000 */
[----:B------:R-:W1:Y:S02]  /*2f60*/  UTCATOMSWS.2CTA.FIND_AND_SET.ALIGN UP1, UR7, UR7 ;  /* 0x00000007000775e3 */ /* 0x000e640008220800 */
[----:B-1----:R-:W-:Y:S01]  /*2f70*/  MOV R11, UR7 ;  /* 0x00000007000b7c02 */ /* 0x002fe20008000f00 */
[----:B------:R-:W-:Y:S05]  /*2f80*/  BRA.U !UP1, `(.L_x_61) ;  /* 0xfffffffd09e87547 */ /* 0x000fea000b83ffff */
.L_x_60:
[----:B------:R-:W1:Y:S01]  /*2f90*/  LDS R5, [UR6+0x10] ;  /* 0x00001006ff057984 */ /* 0x000e620008000800 */
[----:B------:R-:W-:Y:S01]  /*2fa0*/  IMAD.U32 R3, RZ, RZ, UR37 ;  /* 0x00000025ff037e24 */ /* 0x000fe2000f8e00ff */
[----:B------:R-:W-:-:S03]  /*2fb0*/  MOV R2, UR4 ;  /* 0x0000000400027c02 */ /* 0x000fc60008000f00 */
[----:B------:R-:W-:Y:S01]  /*2fc0*/  VIADD R3, R3, 0x130 ;  /* 0x0000013003037836 */ /* 0x000fe20000000000 */
[----:B-1----:R-:W-:-:S04]  /*2fd0*/  SHF.L.U32 R5, R5, 0x1f, RZ ;  /* 0x0000001f05057819 */ /* 0x002fc800000006ff */
[----:B------:R-:W1:Y:S02]  /*2fe0*/  SYNCS.PHASECHK.TRANS64.TRYWAIT P0, [UR6+0x8], R5 ;  /* 0x00000805ff0075a7 */ /* 0x000e640008001106 */
[----:B-1----:R-:W-:Y:S05]  /*2ff0*/  @P0 BRA `(.L_x_62) ;  /* 0x0000000000080947 */ /* 0x002fea0003800000 */
[----:B------:R-:W1:Y:S02]  /*3000*/  SYNCS.PHASECHK.TRANS64.TRYWAIT P0, [UR6+0x8], R5 ;  /* 0x00000805ff0075a7 */ /* 0x000e640008001106 */
[----:B-1----:R-:W-:Y:S05]  /*3010*/  @!P0 BRA `(.L_x_63) ;  /* 0x00000088002c8947 */ /* 0x002fea0003800000 */
.L_x_62:
[----:B-1----:R-:W-:Y:S01]  /*3020*/  HFMA2 R4, -RZ, RZ, 0, 5.9604644775390625e-08 ;  /* 0x00000001ff047431 */ /* 0x002fe200000001ff */
[----:B------:R-:W-:Y:S01]  /*3030*/  UPRMT UR7, UR4, 0x654, UR8 ;  /* 0x0000065404077896 */ /* 0x000fe20008000008 */
[----:B------:R-:W-:Y:S01]  /*3040*/  IMAD.MOV.U32 R6, RZ, RZ, 0xffff ;  /* 0x0000ffffff067424 */ /* 0x000fe200078e00ff */
[----:B------:R-:W-:Y:S01]  /*3050*/  PRMT R2, R2, 0x654, R3 ;  /* 0x0000065402027816 */ /* 0x000fe20000000003 */
[----:B------:R-:W-:Y:S02]  /*3060*/  IMAD.MOV.U32 R5, RZ, RZ, 0x4 ;  /* 0x00000004ff057424 */ /* 0x000fe400078e00ff */
[----:B------:R-:W-:Y:S01]  /*3070*/  IMAD.SHL.U32 R9, R11, 0x20, RZ ;  /* 0x000000200b097824 */ /* 0x000fe200078e00ff */
[----:B------:R-:W-:Y:S02]  /*3080*/  MOV R3, UR7 ;  /* 0x0000000700037c02 */ /* 0x000fe40008000f00 */
[-C--:B------:R-:W-:Y:S01]  /*3090*/  SHF.L.U32 R7, R6, R11.reuse, RZ ;  /* 0x0000000b06077219 */ /* 0x080fe200000006ff */
[----:B------:R1:W-:Y:S01]  /*30a0*/  SYNCS.ARRIVE.TRANS64.RED RZ, [UR7], R5 ;  /* 0x00000005ffff79a7 */ /* 0x0003e20008000407 */
[----:B------:R-:W-:Y:S01]  /*30b0*/  SHF.L.U32 R6, R4, R11, RZ ;  /* 0x0000000b04067219 */ /* 0x000fe200000006ff */
[----:B------:R1:W-:Y:S04]  /*30c0*/  STS [UR37+0x130], R9 ;  /* 0x00013009ff007988 */ /* 0x0003e80008000825 */
[----:B------:R1:W-:Y:S04]  /*30d0*/  STAS [R2.64], R11 ;  /* 0x0000000b02007dbd */ /* 0x0003e8000c0008ff */
[----:B------:R1:W-:Y:S04]  /*30e0*/  ATOMS.OR RZ, [UR6+0x14], R7 ;  /* 0x00001407ffff798c */ /* 0x0003e8000b000006 */
[----:B------:R1:W-:Y:S04]  /*30f0*/  ATOMS.OR RZ, [UR6+0x18], R6 ;  /* 0x00001806ffff798c */ /* 0x0003e8000b000006 */
[----:B------:R1:W-:Y:S02]  /*3100*/  ATOMS.XOR RZ, [UR6+0x10], R4 ;  /* 0x00001004ffff798c */ /* 0x0003e4000b800006 */
.L_x_59:
[----:B------:R-:W-:Y:S05]  /*3110*/  BSYNC B0 ;  /* 0x0000000000007941 */ /* 0x000fea0003800000 */
.L_x_58:
[----:B------:R-:W-:Y:S05]  /*3120*/  BRA.U UP0, `(.L_x_64) ;  /* 0x00000001006c7547 */ /* 0x000fea000b800000 */
[----:B------:R-:W-:-:S03]  /*3130*/  UMOV UR7, 0xffffffff ;  /* 0xffffffff00077882 */ /* 0x000fc60000000000 */
[----:B------:R-:W-:Y:S05]  /*3140*/  BRA.DIV UR7, `(.L_x_65) ;  /* 0x0000008607f87947 */ /* 0x000fea000b800000 */
[----:B------:R-:W-:-:S13]  /*3150*/  ELECT P6, URZ, PT ;  /* 0x0000000000ff782f */ /* 0x000fda00038c0000 */
.L_x_167:
[----:B------:R-:W-:Y:S05]  /*3160*/  @!P6 BRA `(.L_x_64) ;  /* 0x00000000005ce947 */ /* 0x000fea0003800000 */
[----:B-1----:R-:W1:Y:S02]  /*3170*/  LDS R3, [UR6+0x10] ;  /* 0x00001006ff037984 */ /* 0x002e640008000800 */
[----:B-1----:R-:W-:-:S04]  /*3180*/  SHF.L.U32 R3, R3, 0x1f, RZ ;  /* 0x0000001f03037819 */ /* 0x002fc800000006ff */
[----:B------:R-:W1:Y:S02]  /*3190*/  SYNCS.PHASECHK.TRANS64.TRYWAIT P0, [UR6+0x8], R3 ;  /* 0x00000803ff0075a7 */ /* 0x000e640008001106 */
[----:B-1----:R-:W-:Y:S05]  /*31a0*/  @P0 BRA `(.L_x_66) ;  /* 0x0000000000080947 */ /* 0x002fea0003800000 */
[----:B------:R-:W1:Y:S02]  /*31b0*/  SYNCS.PHASECHK.TRANS64.TRYWAIT P0, [UR6+0x8], R3 ;  /* 0x00000803ff0075a7 */ /* 0x000e640008001106 */
[----:B-1----:R-:W-:Y:S05]  /*31c0*/  @!P0 BRA `(.L_x_67) ;  /* 0x0000008400f88947 */ /* 0x002fea0003800000 */
.L_x_66:
[----:B------:R-:W2:Y:S01]  /*31d0*/  LDS R5, [UR37+0x130] ;  /* 0x00013025ff057984 */ /* 0x000ea20008000800 */
[----:B-1----:R-:W-:Y:S02]  /*31e0*/  HFMA2 R2, -RZ, RZ, 0, 5.9604644775390625e-08 ;  /* 0x00000001ff027431 */ /* 0x002fe400000001ff */
[----:B------:R-:W-:Y:S01]  /*31f0*/  IMAD.MOV.U32 R3, RZ, RZ, 0xffff ;  /* 0x0000ffffff037424 */ /* 0x000fe200078e00ff */
[----:B------:R-:W-:Y:S01]  /*3200*/  UPRMT UR7, UR4, 0x654, UR8 ;  /* 0x0000065404077896 */ /* 0x000fe20008000008 */
[----:B--2---:R-:W-:-:S03]  /*3210*/  IMAD.SHL.U32 R4, R5, 0x20, RZ ;  /* 0x0000002005047824 */ /* 0x004fc600078e00ff */
[-C--:B------:R-:W-:Y:S02]  /*3220*/  SHF.L.U32 R3, R3, R5.reuse, RZ ;  /* 0x0000000503037219 */ /* 0x080fe400000006ff */
[----:B------:R-:W-:Y:S01]  /*3230*/  SHF.L.U32 R5, R2, R5, RZ ;  /* 0x0000000502057219 */ /* 0x000fe200000006ff */
[----:B------:R2:W-:Y:S04]  /*3240*/  STS [UR37+0x130], R4 ;  /* 0x00013004ff007988 */ /* 0x0005e80008000825 */
[----:B------:R2:W-:Y:S04]  /*3250*/  ATOMS.OR RZ, [UR6+0x14], R3 ;  /* 0x00001403ffff798c */ /* 0x0005e8000b000006 */
[----:B------:R2:W-:Y:S01]  /*3260*/  ATOMS.OR RZ, [UR6+0x18], R5 ;  /* 0x00001805ffff798c */ /* 0x0005e2000b000006 */
[----:B------:R-:W-:Y:S03]  /*3270*/  SYNCS.ARRIVE.TRANS64.RED.A1T0 RZ, [UR7], RZ ;  /* 0x000000ffffff79a7 */ /* 0x000fe60008100407 */
[----:B------:R2:W-:Y:S01]  /*3280*/  ATOMS.XOR RZ, [UR6+0x10], R2 ;  /* 0x00001002ffff798c */ /* 0x0005e2000b800006 */
[----:B------:R-:W-:Y:S05]  /*3290*/  BRA `(.L_x_64) ;  /* 0x0000000000107947 */ /* 0x000fea0003800000 */
.L_x_57:
[----:B------:R-:W-:-:S05]  /*32a0*/  MOV R2, 0xffffffff ;  /* 0xffffffff00027802 */ /* 0x000fca0000000f00 */
[----:B------:R1:W-:Y:S02]  /*32b0*/  STS [UR37+0x130], R2 ;  /* 0x00013002ff007988 */ /* 0x0003e40008000825 */
[----:B-1----:R-:W-:Y:S02]  /*32c0*/  MOV R2, 0x32e0 ;  /* 0x000032e000027802 */ /* 0x002fe40000000f00 */
[----:B-----5:R-:W-:Y:S05]  /*32d0*/  CALL.REL.NOINC `($__internal_1_$__cuda_sm10x_tcgen05_guardrail_trap_phase_invalid_during_alloc) ;  /* 0x0000008c009c7944 */ /* 0x020fea0003c00000 */
.L_x_64:
[----:B------:R-:W-:Y:S05]  /*32e0*/  WARPSYNC.ALL ;  /* 0x0000000000007948 */ /* 0x000fea0003800000 */
[----:B------:R-:W3:Y:S01]  /*32f0*/  S2UR UR7, SR_CgaCtaId ;  /* 0x00000000000779c3 */ /* 0x000ee20000008800 */
[----:B------:R-:W-:Y:S01]  /*3300*/  UMOV UR6, 0x400 ;  /* 0x0000040000067882 */ /* 0x000fe20000000000 */
[----:B------:R-:W-:-:S06]  /*3310*/  NOP ;  /* 0x0000000000007918 */ /* 0x000fcc0000000000 */
[----:B------:R-:W-:Y:S06]  /*3320*/  BAR.ARV 0x6, 0xa0 ;  /* 0x0182800000007b1d */ /* 0x000fec0000002000 */
[----:B------:R-:W4:Y:S01]  /*3330*/  LDCU UR8, c[0x0][0x38c] ;  /* 0x00007180ff0877ac */ /* 0x000f220008000800 */
[----:B------:R-:W-:Y:S01]  /*3340*/  LOP3.LUT R0, R0, 0xffff, RZ, 0xc0, !PT ;  /* 0x0000ffff00007812 */ /* 0x000fe200078ec0ff */
[----:B-1----:R-:W-:Y:S01]  /*3350*/  IMAD.MOV.U32 R9, RZ, RZ, 0x1 ;  /* 0x00000001ff097424 */ /* 0x002fe200078e00ff */
[----:B------:R-:W-:Y:S01]  /*3360*/  LOP3.LUT R8, R8, 0xffff, RZ, 0xc0, !PT ;  /* 0x0000ffff08087812 */ /* 0x000fe200078ec0ff */
[----:B------:R-:W-:Y:S01]  /*3370*/  UMOV UR19, URZ ;  /* 0x000000ff00137c82 */ /* 0x000fe20008000000 */
[----:B------:R-:W-:Y:S01]  /*3380*/  R2UR UR11, R0 ;  /* 0x00000000000b72ca */ /* 0x000fe200000e0000 */
[----:B------:R-:W-:Y:S01]  /*3390*/  UMOV UR18, URZ ;  /* 0x000000ff00127c82 */ /* 0x000fe20008000000 */
[----:B------:R-:W-:Y:S01]  /*33a0*/  R2UR UR12, R8 ;  /* 0x00000000080c72ca */ /* 0x000fe200000e0000 */
[----:B------:R-:W-:Y:S01]  /*33b0*/  IMAD.MOV.U32 R8, RZ, RZ, RZ ;  /* 0x000000ffff087224 */ /* 0x000fe200078e00ff */
[----:B------:R-:W-:Y:S01]  /*33c0*/  UMOV UR17, URZ ;  /* 0x000000ff00117c82 */ /* 0x000fe20008000000 */
[----:B---3--:R-:W-:-:S02]  /*33d0*/  ULEA UR7, UR7, UR6, 0x18 ;  /* 0x0000000607077291 */ /* 0x008fc4000f8ec0ff */
[----:B------:R-:W-:Y:S02]  /*33e0*/  UISETP.NE.AND UP2, UPT, UR5, URZ, UPT ;  /* 0x000000ff0500728c */ /* 0x000fe4000bf45270 */
[----:B------:R-:W-:Y:S02]  /*33f0*/  UIADD3 UR13, UPT, UPT, UR7, 0x10800, URZ ;  /* 0x00010800070d7890 */ /* 0x000fe4000fffe0ff */
[----:B------:R-:W-:Y:S02]  /*3400*/  UIADD3 UR14, UPT, UPT, UR7, 0x24800, URZ ;  /* 0x00024800070e7890 */ /* 0x000fe4000fffe0ff */
[----:B----4-:R-:W-:Y:S01]  /*3410*/  UIADD3 UR8, UPT, UPT, UR8, 0x3f, URZ ;  /* 0x0000003f08087890 */ /* 0x010fe2000fffe0ff */
[----:B--2---:R-:W1:Y:S01]  /*3420*/  LDS R2, [UR7+0x130] ;  /* 0x00013007ff027984 */ /* 0x004e620008000800 */
[----:B------:R-:W-:Y:S02]  /*3430*/  USHF.R.U32.HI UR13, URZ, 0x4, UR13 ;  /* 0x00000004ff0d7899 */ /* 0x000fe4000801160d */
[----:B------:R-:W-:-:S02]  /*3440*/  USHF.R.S32.HI UR6, URZ, 0x1f, UR8 ;  /* 0x0000001fff067899 */ /* 0x000fc40008011408 */
[----:B------:R-:W-:Y:S02]  /*3450*/  USHF.R.U32.HI UR14, URZ, 0x4, UR14 ;  /* 0x00000004ff0e7899 */ /* 0x000fe4000801160e */
[----:B------:R-:W-:Y:S02]  /*3460*/  ULEA.HI UR6, UR6, UR8, URZ, 0x6 ;  /* 0x0000000806067291 */ /* 0x000fe4000f8f30ff */
[----:B------:R-:W-:Y:S02]  /*3470*/  ULOP3.LUT UR13, UR13, 0x3fff, URZ, 0xc0, !UPT ;  /* 0x00003fff0d0d7892 */ /* 0x000fe4000f8ec0ff */
[----:B------:R-:W-:Y:S02]  /*3480*/  USHF.R.S32.HI UR6, URZ, 0x6, UR6 ;  /* 0x00000006ff067899 */ /* 0x000fe40008011406 */
[----:B------:R-:W-:Y:S02]  /*3490*/  ULOP3.LUT UR14, UR14, 0x3fff, URZ, 0xc0, !UPT ;  /* 0x00003fff0e0e7892 */ /* 0x000fe4000f8ec0ff */
[----:B------:R-:W-:Y:S01]  /*34a0*/  UISETP.LT.AND UP0, UPT, UR6, 0x1, UPT ;  /* 0x000000010600788c */ /* 0x000fe2000bf01270 */
[----:B------:R-:W-:Y:S01]  /*34b0*/  UMOV UR28, 0x0 ;  /* 0x00000000001c7882 */ /* 0x000fe20000000000 */
[----:B------:R-:W-:Y:S01]  /*34c0*/  UMOV UR29, 0x10400490 ;  /* 0x10400490001d7882 */ /* 0x000fe20000000000 */
[----:B------:R-:W-:-:S02]  /*34d0*/  ULOP3.LUT UR13, UR13, 0x10000, URZ, 0xfc, !UPT ;  /* 0x000100000d0d7892 */ /* 0x000fc4000f8efcff */
[----:B------:R-:W-:Y:S02]  /*34e0*/  ULOP3.LUT UR14, UR14, 0x10000, URZ, 0xfc, !UPT ;  /* 0x000100000e0e7892 */ /* 0x000fe4000f8efcff */
[----:B------:R-:W-:Y:S01]  /*34f0*/  USEL UR20, UR6, 0x1, !UP0 ;  /* 0x0000000106147887 */ /* 0x000fe2000c000000 */
[----:B------:R-:W-:Y:S01]  /*3500*/  UMOV UR26, 0x0 ;  /* 0x00000000001a7882 */ /* 0x000fe20000000000 */
[----:B------:R-:W-:Y:S01]  /*3510*/  UMOV UR27, 0x10400490 ;  /* 0x10400490001b7882 */ /* 0x000fe20000000000 */
[----:B------:R-:W-:Y:S01]  /*3520*/  UMOV UR24, 0x0 ;  /* 0x0000000000187882 */ /* 0x000fe20000000000 */
[----:B------:R-:W-:Y:S01]  /*3530*/  UMOV UR25, 0x10400490 ;  /* 0x1040049000197882 */ /* 0x000fe20000000000 */
[----:B------:R-:W-:Y:S01]  /*3540*/  UMOV UR22, 0x0 ;  /* 0x0000000000167882 */ /* 0x000fe20000000000 */
[----:B------:R-:W-:Y:S01]  /*3550*/  UMOV UR23, 0x10400490 ;  /* 0x1040049000177882 */ /* 0x000fe20000000000 */
[----:B-1----:R-:W-:Y:S02]  /*3560*/  R2UR UR21, R2 ;  /* 0x00000000021572ca */ /* 0x002fe400000e0000 */
[----:B------:R-:W-:-:S13]  /*3570*/  CS2R R2, SRZ ;  /* 0x0000000000027805 */ /* 0x000fda000001ff00 */
.L_x_75:
[C---:B------:R-:W-:Y:S02]  /*3580*/  LEA R0, R8.reuse, UR7, 0x3 ;  /* 0x0000000708007c11 */ /* 0x040fe4000f8e18ff */
[----:B------:R-:W-:Y:S02]  /*3590*/  SHF.L.U32 R5, R3, 0x1f, RZ ;  /* 0x0000001f03057819 */ /* 0x000fe400000006ff */
[----:B------:R-:W-:Y:S02]  /*35a0*/  LEA R4, R8, UR7, 0x4 ;  /* 0x0000000708047c11 */ /* 0x000fe4000f8e20ff */
[----:B------:R-:W1:Y:S02]  /*35b0*/  SYNCS.PHASECHK.TRANS64.TRYWAIT P0, [R0+URZ+0xa0], R5 ;  /* 0x0000a005000075a7 */ /* 0x000e6400080011ff */
[----:B-1-34-:R-:W-:Y:S05]  /*35c0*/  @!P0 BRA `(.L_x_68) ;  /* 0x0000008400108947 */ /* 0x01afea0003800000 */
.L_x_168:
[----:B-1----:R-:W1:Y:S01]  /*35d0*/  LDS.128 R4, [R4+0x110] ;  /* 0x0001100004047984 */ /* 0x002e620000000c00 */
[----:B------:R-:W-:Y:S02]  /*35e0*/  VIADD R0, R0, 0xb0 ;  /* 0x000000b000007836 */ /* 0x000fe40000000000 */
[----:B------:R-:W-:Y:S01]  /*35f0*/  VIADD R8, R8, 0x1 ;  /* 0x0000000108087836 */ /* 0x000fe20000000000 */
[----:B------:R-:W-:Y:S01]  /*3600*/  @!PT LDS RZ, [RZ] ;  /* 0x00000000fffff984 */ /* 0x000fe20000000800 */
[----:B------:R-:W-:Y:S01]  /*3610*/  @!PT LDS RZ, [RZ] ;  /* 0x00000000fffff984 */ /* 0x000fe20000000800 */
[----:B------:R-:W-:Y:S01]  /*3620*/  @!PT LDS RZ, [RZ] ;  /* 0x00000000fffff984 */ /* 0x000fe20000000800 */
[----:B------:R-:W-:Y:S01]  /*3630*/  @!PT LDS RZ, [RZ] ;  /* 0x00000000fffff984 */ /* 0x000fe20000000800 */
[----:B------:R2:W-:Y:S06]  /*3640*/  MEMBAR.ALL.CTA ;  /* 0x0000000000007992 */ /* 0x0005ec0000008000 */
[----:B--2---:R-:W2:Y:S01]  /*3650*/  FENCE.VIEW.ASYNC.S ;  /* 0x00000000000073c6 */ /* 0x004ea20000000000 */
[----:B------:R-:W-:-:S04]  /*3660*/  PRMT R0, RZ, 0x654, R0 ;  /* 0x00000654ff007816 */ /* 0x000fc80000000000 */
[----:B--2---:R2:W-:Y:S01]  /*3670*/  SYNCS.ARRIVE.TRANS64.RED.A1T0 RZ, [R0+URZ], RZ ;  /* 0x000000ff00ff79a7 */ /* 0x0045e200081004ff */
[----:B-1----:R-:W-:Y:S01]  /*3680*/  LOP3.LUT P1, RZ, R6, 0x1, RZ, 0xc0, !PT ;  /* 0x0000000106ff7812 */ /* 0x002fe2000782c0ff */
[----:B--2---:R-:W-:-:S12]  /*3690*/  BRA.U UP2, `(.L_x_69) ;  /* 0x0000000502087547 */ /* 0x004fd8000b800000 */
[----:B------:R-:W1:Y:S01]  /*36a0*/  LDCU UR8, c[0x0][0x38c] ;  /* 0x00007180ff0877ac */ /* 0x000e620008000800 */
[----:B------:R-:W-:Y:S02]  /*36b0*/  PLOP3.LUT P2, PT, PT, PT, PT, 0x80, 0x8 ;  /* 0x000000000008781c */ /* 0x000fe40003f4f070 */
[----:B------:R-:W-:Y:S01]  /*36c0*/  SHF.L.U32 R5, R9, 0x1f, RZ ;  /* 0x0000001f09057819 */ /* 0x000fe200000006ff */
[----:B------:R-:W-:Y:S02]  /*36d0*/  ULEA UR9, UR19, UR7, 0x3 ;  /* 0x0000000713097291 */ /* 0x000fe4000f8e18ff */
[----:B------:R-:W-:Y:S02]  /*36e0*/  ULEA UR10, UR19, UR21, 0x8 ;  /* 0x00000015130a7291 */ /* 0x000fe4000f8e40ff */
[----:B-1----:R-:W-:-:S06]  /*36f0*/  UISETP.GE.AND UP0, UPT, UR8, 0x1, UPT ;  /* 0x000000010800788c */ /* 0x002fcc000bf06270 */
[----:B------:R-:W-:-:S05]  /*3700*/  PLOP3.LUT P0, PT, PT, PT, UP0, 0x80, 0x8 ;  /* 0x000000000008781c */ /* 0x000fca0003f0f008 */
[----:B------:R-:W-:-:S08]  /*3710*/  @UP0 ULEA UR8, UR18, UR7, 0x3 ;  /* 0x0000000712080291 */ /* 0x000fd0000f8e18ff */
[----:B------:R-:W-:-:S04]  /*3720*/  @P0 SHF.L.U32 R0, R2, 0x1f, RZ ;  /* 0x0000001f02000819 */ /* 0x000fc800000006ff */
[----:B------:R1:W2:Y:S01]  /*3730*/  @P0 SYNCS.PHASECHK.TRANS64.TRYWAIT P2, [UR8], R0 ;  /* 0x00000000ff0005a7 */ /* 0x0002a20008041108 */
[----:B------:R-:W3:Y:S02]  /*3740*/  SYNCS.PHASECHK.TRANS64.TRYWAIT P0, [UR9+0xd0], R5 ;  /* 0x0000d005ff0075a7 */ /* 0x000ee40008001109 */
[----:B-123--:R-:W-:Y:S05]  /*3750*/  @!P0 BRA `(.L_x_70) ;  /* 0x0000008000c08947 */ /* 0x00efea0003800000 */
.L_x_170:
[----:B------:R-:W-:Y:S01]  /*3760*/  UMOV UR16, UR17 ;  /* 0x0000001100107c82 */ /* 0x000fe20008000000 */
[----:B------:R-:W-:Y:S05]  /*3770*/  BRA.U !UP0, `(.L_x_71) ;  /* 0x0000000108c07547 */ /* 0x000fea000b800000 */
[----:B------:R-:W-:Y:S02]  /*3780*/  UIADD3 UR16, UPT, UPT, UR20, UR17, URZ ;  /* 0x0000001114107290 */ /* 0x000fe4000fffe0ff */
[----:B------:R-:W-:Y:S01]  /*3790*/  UPLOP3.LUT UP3, UPT, UPT, UPT, UPT, 0x40, 0x4 ;  /* 0x000000000004789c */ /* 0x000fe20003f6e870 */
[----:B------:R-:W-:Y:S01]  /*37a0*/  UMOV UR15, UR6 ;  /* 0x00000006000f7c82 */ /* 0x000fe20008000000 */
[----:B------:R-:W-:-:S09]  /*37b0*/  UMOV UR46, UR18 ;  /* 0x00000012002e7c82 */ /* 0x000fd20008000000 */
.L_x_74:
[----:B--2---:R-:W-:Y:S01]  /*37c0*/  ULEA UR8, UR46, UR7, 0x3 ;  /* 0x000000072e087291 */ /* 0x004fe2000f8e18ff */
[----:B---3--:R-:W-:Y:S11]  /*37d0*/  @P2 BRA `(.L_x_72) ;  /* 0x00000000000c2947 */ /* 0x008ff60003800000 */
[----:B-1----:R-:W-:Y:S04]  /*37e0*/  SHF.L.U32 R5, R2, 0x1f, RZ ;  /* 0x0000001f02057819 */ /* 0x002fe800000006ff */
[----:B------:R-:W1:Y:S02]  /*37f0*/  SYNCS.PHASECHK.TRANS64.TRYWAIT P0, [UR8], R5 ;  /* 0x00000005ff0075a7 */ /* 0x000e640008001108 */
[----:B-1----:R-:W-:Y:S05]  /*3800*/  @!P0 BRA `(.L_x_73) ;  /* 0x0000008000ac8947 */ /* 0x002fea0003800000 */
.L_x_72:
[----:B------:R-:W-:Y:S01]  /*3810*/  UISETP.NE.AND UP0, UPT, UR15, 0x1, UPT ;  /* 0x000000010f00788c */ /* 0x000fe2000bf05270 */
[----:B------:R-:W-:Y:S01]  /*3820*/  PLOP3.LUT P2, PT, PT, PT, PT, 0x80, 0x8 ;  /* 0x000000000008781c */ /* 0x000fe20003f4f070 */
[----:B------:R-:W-:Y:S02]  /*3830*/  UIADD3 UR18, UPT, UPT, UR46, 0x1, URZ ;  /* 0x000000012e127890 */ /* 0x000fe4000fffe0ff */
[----:B------:R-:W-:Y:S02]  /*3840*/  ULEA UR32, UR46, UR14, 0xa ;  /* 0x0000000e2e207291 */ /* 0x000fe4000f8e50ff */
[----:B------:R-:W-:Y:S01]  /*3850*/  UISETP.NE.AND UP1, UPT, UR18, 0x5, UPT ;  /* 0x000000051200788c */ /* 0x000fe2000bf25270 */
[----:B------:R-:W-:Y:S01]  /*3860*/  PLOP3.LUT P0, PT, PT, PT, UP0, 0x80, 0x8 ;  /* 0x000000000008781c */ /* 0x000fe20003f0f008 */
[----:B------:R-:W-:Y:S02]  /*3870*/  UIADD3 UR44, UPT, UPT, UR32, 0x2, URZ ;  /* 0x00000002202c7890 */ /* 0x000fe4000fffe0ff */
[----:B------:R-:W-:Y:S02]  /*3880*/  USEL UR31, URZ, 0x1, UP1 ;  /* 0x00000001ff1f7887 */ /* 0x000fe40008800000 */
[----:B------:R-:W-:Y:S02]  /*3890*/  USEL UR18, UR18, URZ, UP1 ;  /* 0x000000ff12127287 */ /* 0x000fe40008800000 */
[----:B------:R-:W-:Y:S02]  /*38a0*/  UIADD3 UR40, UPT, UPT, UR32, 0x4, URZ ;  /* 0x0000000420287890 */ /* 0x000fe4000fffe0ff */
[----:B------:R-:W-:Y:S01]  /*38b0*/  @UP0 ULEA UR30, UR18, UR7, 0x3 ;  /* 0x00000007121e0291 */ /* 0x000fe2000f8e18ff */
[----:B------:R-:W-:Y:S01]  /*38c0*/  LOP3.LUT R2, R2, UR31, RZ, 0x3c, !PT ;  /* 0x0000001f02027c12 */ /* 0x000fe2000f8e3cff */
[----:B------:R-:W-:Y:S02]  /*38d0*/  UIADD3 UR36, UPT, UPT, UR32, 0x6, URZ ;  /* 0x0000000620247890 */ /* 0x000fe4000fffe0ff */
[----:B------:R-:W-:Y:S01]  /*38e0*/  UIADD3 UR8, UPT, UPT, UR8, 0x28, URZ ;  /* 0x0000002808087890 */ /* 0x000fe2000fffe0ff */
[----:B-1----:R-:W-:Y:S01]  /*38f0*/  @P0 SHF.L.U32 R0, R2, 0x1f, RZ ;  /* 0x0000001f02000819 */ /* 0x002fe200000006ff */
[----:B------:R-:W-:Y:S02]  /*3900*/  UIADD3 UR17, UPT, UPT, UR17, 0x1, URZ ;  /* 0x0000000111117890 */ /* 0x000fe4000fffe0ff */
[----:B------:R-:W-:Y:S01]  /*3910*/  UIADD3 UR15, UPT, UPT, UR15, -0x1, URZ ;  /* 0xffffffff0f0f7890 */ /* 0x000fe2000fffe0ff */
[----:B------:R2:W3:Y:S01]  /*3920*/  @P0 SYNCS.PHASECHK.TRANS64.TRYWAIT P2, [UR30], R0 ;  /* 0x00000000ff0005a7 */ /* 0x0004e2000804111e */
[----:B------:R-:W-:Y:S02]  /*3930*/  ULEA UR30, UR46, UR13, 0xa ;  /* 0x0000000d2e1e7291 */ /* 0x000fe4000f8e50ff */
[----:B------:R-:W-:Y:S02]  /*3940*/  UISETP.NE.AND UP0, UPT, UR17, UR16, UPT ;  /* 0x000000101100728c */ /* 0x000fe4000bf05270 */
[----:B------:R-:W-:Y:S02]  /*3950*/  UIADD3 UR42, UPT, UPT, UR30, 0x2, URZ ;  /* 0x000000021e2a7890 */ /* 0x000fe4000fffe0ff */
[----:B------:R-:W-:Y:S02]  /*3960*/  UIADD3 UR38, UPT, UPT, UR30, 0x4, URZ ;  /* 0x000000041e267890 */ /* 0x000fe4000fffe0ff */
[----:B------:R-:W-:Y:S01]  /*3970*/  UIADD3 UR34, UPT, UPT, UR30, 0x6, URZ ;  /* 0x000000061e227890 */ /* 0x000fe2000fffe0ff */
[----:B------:R-:W-:Y:S01]  /*3980*/  UMOV UR33, 0x40004040 ;  /* 0x4000404000217882 */ /* 0x000fe20000000000 */
[----:B------:R-:W-:Y:S01]  /*3990*/  UMOV UR31, 0x40004040 ;  /* 0x40004040001f7882 */ /* 0x000fe20000000000 */
[----:B------:R-:W-:Y:S01]  /*39a0*/  UMOV UR45, 0x40004040 ;  /* 0x40004040002d7882 */ /* 0x000fe20000000000 */
[----:B------:R2:W-:Y:S01]  /*39b0*/  UTCHMMA.2CTA gdesc[UR30], gdesc[UR32], tmem[UR10], tmem[UR28], idesc[UR29], UP3 ;  /* 0x00ff1c201e0075ea */ /* 0x0005e20009a0000a */
[----:B------:R-:W-:Y:S01]  /*39c0*/  UPLOP3.LUT UP3, UPT, UPT, UPT, UPT, 0x80, 0x8 ;  /* 0x000000000008789c */ /* 0x000fe20003f6f070 */
[----:B------:R-:W-:Y:S01]  /*39d0*/  UMOV UR43, 0x40004040 ;  /* 0x40004040002b7882 */ /* 0x000fe20000000000 */
[----:B------:R-:W-:Y:S01]  /*39e0*/  UMOV UR41, 0x40004040 ;  /* 0x4000404000297882 */ /* 0x000fe20000000000 */
[----:B------:R2:W-:Y:S01]  /*39f0*/  UTCHMMA.2CTA gdesc[UR42], gdesc[UR44], tmem[UR10], tmem[UR26], idesc[UR27], UPT ;  /* 0x00ff1a2c2a0075ea */ /* 0x0005e2000ba0000a */
[----:B------:R-:W-:Y:S01]  /*3a00*/  UMOV UR39, 0x40004040 ;  /* 0x4000404000277882 */ /* 0x000fe20000000000 */
[----:B------:R-:W-:Y:S01]  /*3a10*/  UMOV UR37, 0x40004040 ;  /* 0x4000404000257882 */ /* 0x000fe20000000000 */
[----:B------:R-:W-:Y:S01]  /*3a20*/  UMOV UR35, 0x40004040 ;  /* 0x4000404000237882 */ /* 0x000fe20000000000 */
[----:B------:R2:W-:Y:S01]  /*3a30*/  UTCHMMA.2CTA gdesc[UR38], gdesc[UR40], tmem[UR10], tmem[UR24], idesc[UR25], UPT ;  /* 0x00ff1828260075ea */ /* 0x0005e2000ba0000a */
[----:B------:R2:W-:Y:S01]  /*3a40*/  UTCHMMA.2CTA gdesc[UR34], gdesc[UR36], tmem[UR10], tmem[UR22], idesc[UR23], UPT ;  /* 0x00ff1624220075ea */ /* 0x0005e2000ba0000a */
[----:B------:R2:W-:Y:S01]  /*3a50*/  UTCBAR.2CTA.MULTICAST [UR8], URZ, UR12 ;  /* 0x000000ff080073e9 */ /* 0x0005e2000820080c */
[----:B------:R-:W-:Y:S01]  /*3a60*/  UMOV UR46, UR18 ;  /* 0x00000012002e7c82 */ /* 0x000fe20008000000 */
[----:B------:R-:W-:Y:S05]  /*3a70*/  BRA.U UP0, `(.L_x_74) ;  /* 0xfffffffd00507547 */ /* 0x000fea000b83ffff */
.L_x_71:
[----:B------:R-:W-:Y:S01]  /*3a80*/  UIADD3 UR9, UPT, UPT, UR9, 0xc0, URZ ;  /* 0x000000c009097890 */ /* 0x000fe2000fffe0ff */
[----:B------:R-:W-:-:S08]  /*3a90*/  UMOV UR17, UR16 ;  /* 0x0000001000117c82 */ /* 0x000fd00008000000 */
[----:B------:R4:W-:Y:S01]  /*3aa0*/  UTCBAR.2CTA.MULTICAST [UR9], URZ, UR11 ;  /* 0x000000ff090073e9 */ /* 0x0009e2000820080b */
[----:B------:R-:W-:Y:S02]  /*3ab0*/  NOP ;  /* 0x0000000000007918 */ /* 0x000fe40000000000 */
.L_x_69:
[----:B------:R-:W-:Y:S01]  /*3ac0*/  UIADD3 UR19, UPT, UPT, UR19, 0x1, URZ ;  /* 0x0000000113137890 */ /* 0x000fe2000fffe0ff */
[----:B------:R-:W-:-:S03]  /*3ad0*/  ISETP.NE.AND P0, PT, R8, 0x2, PT ;  /* 0x000000020800780c */ /* 0x000fc60003f05270 */
[----:B------:R-:W-:Y:S01]  /*3ae0*/  UISETP.NE.AND UP0, UPT, UR19, 0x2, UPT ;  /* 0x000000021300788c */ /* 0x000fe2000bf05270 */
[----:B-12---:R-:W-:Y:S02]  /*3af0*/  SEL R0, RZ, 0x1, P0 ;  /* 0x00000001ff007807 */ /* 0x006fe40000000000 */
[----:B------:R-:W-:Y:S01]  /*3b00*/  SEL R8, R8, RZ, P0 ;  /* 0x000000ff08087207 */ /* 0x000fe20000000000 */
[----:B------:R-:W-:Y:S01]  /*3b10*/  USEL UR8, URZ, 0x1, UP0 ;  /* 0x00000001ff087887 */ /* 0x000fe20008000000 */
[----:B------:R-:W-:Y:S01]  /*3b20*/  LOP3.LUT R3, R3, R0, RZ, 0x3c, !PT ;  /* 0x0000000003037212 */ /* 0x000fe200078e3cff */
[----:B------:R-:W-:-:S04]  /*3b30*/  USEL UR19, UR19, URZ, UP0 ;  /* 0x000000ff13137287 */ /* 0x000fc80008000000 */
[----:B------:R-:W-:Y:S01]  /*3b40*/  LOP3.LUT R9, R9, UR8, RZ, 0x3c, !PT ;  /* 0x0000000809097c12 */ /* 0x000fe2000f8e3cff */
[----:B------:R-:W-:Y:S07]  /*3b50*/  @P1 BRA `(.L_x_75) ;  /* 0xfffffff800881947 */ /* 0x000fee000383ffff */
[----:B------:R-:W1:Y:S01]  /*3b60*/  S2UR UR6, SR_CgaCtaId ;  /* 0x00000000000679c3 */ /* 0x000e620000008800 */
[----:B------:R-:W-:Y:S01]  /*3b70*/  ELECT P0, URZ, PT ;  /* 0x0000000000ff782f */ /* 0x000fe20003800000 */
[----:B------:R-:W-:Y:S01]  /*3b80*/  HFMA2 R0, -RZ, RZ, 0, 5.9604644775390625e-08 ;  /* 0x00000001ff007431 */ /* 0x000fe200000001ff */
[----:B------:R-:W-:-:S05]  /*3b90*/  UMOV UR8, 0x40 ;  /* 0x0000004000087882 */ /* 0x000fca0000000000 */
[----:B------:R-:W-:Y:S01]  /*3ba0*/  UVIRTCOUNT.DEALLOC.SMPOOL 0x80 ;  /* 0x000000800000784c */ /* 0x000fe20000000000 */
[----:B------:R-:W-:Y:S02]  /*3bb0*/  UISETP.NE.AND UP0, UPT, UR5, URZ, UPT ;  /* 0x000000ff0500728c */ /* 0x000fe4000bf05270 */
[----:B-1----:R-:W-:-:S09]  /*3bc0*/  ULEA UR6, UR6, UR8, 0x18 ;  /* 0x0000000806067291 */ /* 0x002fd2000f8ec0ff */
[----:B------:R1:W-:Y:S01]  /*3bd0*/  @P0 STS.U8 [UR6+0x1c], R0 ;  /* 0x00001c00ff000988 */ /* 0x0003e20008000006 */
[----:B------:R-:W-:Y:S05]  /*3be0*/  BRA.U UP0, `(.L_x_76) ;  /* 0x0000000100587547 */ /* 0x000fea000b800000 */
[----:B------:R-:W-:Y:S01]  /*3bf0*/  UIADD3 UR8, UPT, UPT, UR7, 0xd0, URZ ;  /* 0x000000d007087890 */ /* 0x000fe2000fffe0ff */
[----:B------:R-:W-:-:S03]  /*3c00*/  SHF.L.U32 R3, R9, 0x1f, RZ ;  /* 0x0000001f09037819 */ /* 0x000fc600000006ff */
[----:B------:R-:W-:-:S09]  /*3c10*/  ULEA UR5, UR19, UR8, 0x3 ;  /* 0x0000000813057291 */ /* 0x000fd2000f8e18ff */
[----:B------:R-:W2:Y:S02]  /*3c20*/  SYNCS.PHASECHK.TRANS64.TRYWAIT P0, [UR5], R3 ;  /* 0x00000003ff0075a7 */ /* 0x000ea40008001105 */
[----:B--2---:R-:W-:Y:S05]  /*3c30*/  @!P0 BRA `(.L_x_77) ;  /* 0x0000007c00b88947 */ /* 0x004fea0003800000 */
.L_x_173:
[----:B----4-:R-:W-:-:S04]  /*3c40*/  UIADD3 UR9, UPT, UPT, UR19, 0x1, URZ ;  /* 0x0000000113097890 */ /* 0x010fc8000fffe0ff */
[----:B------:R-:W-:-:S04]  /*3c50*/  UISETP.NE.AND UP1, UPT, UR9, 0x2, UPT ;  /* 0x000000020900788c */ /* 0x000fc8000bf25270 */
[----:B------:R-:W-:Y:S02]  /*3c60*/  USEL UR5, URZ, 0x1, UP1 ;  /* 0x00000001ff057887 */ /* 0x000fe40008800000 */
[----:B------:R-:W-:-:S04]  /*3c70*/  USEL UR9, UR9, URZ, UP1 ;  /* 0x000000ff09097287 */ /* 0x000fc80008800000 */
[----:B------:R-:W-:Y:S01]  /*3c80*/  ULEA UR9, UR9, UR8, 0x3 ;  /* 0x0000000809097291 */ /* 0x000fe2000f8e18ff */
[----:B-1----:R-:W-:-:S04]  /*3c90*/  LOP3.LUT R3, R9, UR5, RZ, 0x3c, !PT ;  /* 0x0000000509037c12 */ /* 0x002fc8000f8e3cff */
[----:B------:R-:W-:Y:S01]  /*3ca0*/  SHF.L.U32 R3, R3, 0x1f, RZ ;  /* 0x0000001f03037819 */ /* 0x000fe200000006ff */
[----:B------:R-:W-:-:S04]  /*3cb0*/  IMAD.U32 R0, RZ, RZ, UR9 ;  /* 0x00000009ff007e24 */ /* 0x000fc8000f8e00ff */
[----:B------:R1:W2:Y:S03]  /*3cc0*/  SYNCS.PHASECHK.TRANS64.TRYWAIT P0, [R0+URZ], R3 ;  /* 0x00000003000075a7 */ /* 0x0002a600080011ff */
[----:B--2---:R-:W-:Y:S05]  /*3cd0*/  @!P0 NANOSLEEP.SYNCS 0x989680 ;  /* 0x009896800000895d */ /* 0x004fea0003900000 */
[----:B------:R-:W2:Y:S02]  /*3ce0*/  @!P0 SYNCS.PHASECHK.TRANS64 P0, [R0+URZ], R3 ;  /* 0x00000003000085a7 */ /* 0x000ea400080010ff */
[----:B--2---:R-:W-:Y:S05]  /*3cf0*/  @P0 BRA `(.L_x_78) ;  /* 0x0000000000200947 */ /* 0x004fea0003800000 */
.L_x_79:
[----:B--2---:R2:W4:Y:S02]  /*3d00*/  SYNCS.PHASECHK.TRANS64.TRYWAIT P0, [R0+URZ], R3 ;  /* 0x00000003000075a7 */ /* 0x00452400080011ff */
[----:B----4-:R-:W-:Y:S05]  /*3d10*/  @!P0 NANOSLEEP.SYNCS 0x989680 ;  /* 0x009896800000895d */ /* 0x010fea0003900000 */
[----:B------:R-:W4:Y:S02]  /*3d20*/  @!P0 SYNCS.PHASECHK.TRANS64 P0, [R0+URZ], R3 ;  /* 0x00000003000085a7 */ /* 0x000f2400080010ff */
[----:B----4-:R-:W-:Y:S05]  /*3d30*/  @!P0 BRA `(.L_x_79) ;  /* 0xfffffffc00f08947 */ /* 0x010fea000383ffff */
[----:B------:R-:W-:Y:S05]  /*3d40*/  BRA `(.L_x_78) ;  /* 0x00000000000c7947 */ /* 0x000fea0003800000 */
.L_x_76:
[----:B------:R-:W-:-:S04]  /*3d50*/  UIADD3 UR5, UPT, UPT, UR7, 0x100, URZ ;  /* 0x0000010007057890 */ /* 0x000fc8000fffe0ff */
[----:B------:R-:W-:-:S09]  /*3d60*/  UPRMT UR5, UR4, 0x654, UR5 ;  /* 0x0000065404057896 */ /* 0x000fd20008000005 */
[----:B------:R-:W-:Y:S03]  /*3d70*/  SYNCS.ARRIVE.TRANS64.RED.A1T0 RZ, [UR5], RZ ;  /* 0x000000ffffff79a7 */ /* 0x000fe60008100405 */
.L_x_78:
[----:B-12---:R-:W-:Y:S01]  /*3d80*/  SHF.L.U32 R3, RZ, 0x1f, RZ ;  /* 0x0000001fff037819 */ /* 0x006fe200000006ff */
[----:B------:R-:W-:Y:S01]  /*3d90*/  UIADD3 UR5, UPT, UPT, UR7, 0x100, URZ ;  /* 0x0000010007057890 */ /* 0x000fe2000fffe0ff */
[----:B------:R-:W-:Y:S02]  /*3da0*/  PLOP3.LUT P0, PT, PT, PT, UP0, 0x80, 0x8 ;  /* 0x000000000008781c */ /* 0x000fe40003f0f008 */
[----:B------:R-:W1:Y:S02]  /*3db0*/  SYNCS.PHASECHK.TRANS64.TRYWAIT P1, [UR7+0x100], R3 ;  /* 0x00010003ff0075a7 */ /* 0x000e640008021107 */
[----:B-1----:R-:W-:Y:S09]  /*3dc0*/  @!P1 BRA `(.L_x_80) ;  /* 0x0000007c006c9947 */ /* 0x002ff20003800000 */
.L_x_175:
[----:B------:R-:W-:Y:S01]  /*3dd0*/  @!UP0 UPRMT UR5, UR4, 0x654, UR5 ;  /* 0x0000065404058896 */ /* 0x000fe20008000005 */
[----:B------:R-:W-:Y:S02]  /*3de0*/  UMOV UR8, 0xffff ;  /* 0x0000ffff00087882 */ /* 0x000fe40000000000 */
[----:B------:R-:W-:-:S06]  /*3df0*/  UMOV UR4, 0x1 ;  /* 0x0000000100047882 */ /* 0x000fcc0000000000 */
[----:B------:R-:W-:Y:S01]  /*3e00*/  @!P0 SYNCS.ARRIVE.TRANS64.RED.A1T0 RZ, [UR5], RZ ;  /* 0x000000ffffff89a7 */ /* 0x000fe20008100405 */
[----:B------:R-:W-:Y:S01]  /*3e10*/  NOP ;  /* 0x0000000000007918 */ /* 0x000fe20000000000 */
[----:B-1----:R-:W1:Y:S01]  /*3e20*/  LDS R0, [UR6+0x14] ;  /* 0x00001406ff007984 */ /* 0x002e620008000800 */
[----:B------:R-:W-:-:S04]  /*3e30*/  ULOP3.LUT UR5, UR21, 0xffff, URZ, 0xc0, !UPT ;  /* 0x0000ffff15057892 */ /* 0x000fc8000f8ec0ff */
[----:B------:R-:W-:-:S04]  /*3e40*/  USHF.R.U32.HI UR5, URZ, 0x5, UR5 ;  /* 0x00000005ff057899 */ /* 0x000fc80008011605 */
[----:B------:R-:W-:Y:S02]  /*3e50*/  USHF.L.U32 UR8, UR8, UR5, URZ ;  /* 0x0000000508087299 */ /* 0x000fe400080006ff */
[----:B------:R-:W-:-:S04]  /*3e60*/  USHF.L.U32 UR4, UR4, UR5, URZ ;  /* 0x0000000504047299 */ /* 0x000fc800080006ff */
[----:B-1----:R-:W-:-:S04]  /*3e70*/  LOP3.LUT R0, R0, UR8, RZ, 0xc0, !PT ;  /* 0x0000000800007c12 */ /* 0x002fc8000f8ec0ff */
[----:B------:R-:W-:-:S13]  /*3e80*/  ISETP.NE.AND P0, PT, R0, UR8, PT ;  /* 0x0000000800007c0c */ /* 0x000fda000bf05270 */
[----:B------:R-:W-:Y:S05]  /*3e90*/  @P0 BRA `(.L_x_81) ;  /* 0x0000000000580947 */ /* 0x000fea0003800000 */
[----:B------:R-:W1:Y:S02]  /*3ea0*/  LDS R0, [UR6+0x18] ;  /* 0x00001806ff007984 */ /* 0x000e640008000800 */
[----:B-1----:R-:W-:-:S04]  /*3eb0*/  LOP3.LUT R0, R0, UR4, RZ, 0xc0, !PT ;  /* 0x0000000400007c12 */ /* 0x002fc8000f8ec0ff */
[----:B------:R-:W-:-:S13]  /*3ec0*/  ISETP.NE.AND P0, PT, R0, UR4, PT ;  /* 0x0000000400007c0c */ /* 0x000fda000bf05270 */
[----:B------:R-:W-:Y:S05]  /*3ed0*/  @P0 BRA `(.L_x_82) ;  /* 0x00000000003c0947 */ /* 0x000fea0003800000 */
[----:B------:R-:W1:Y:S01]  /*3ee0*/  S2R R2, SR_LANEID ;  /* 0x0000000000027919 */ /* 0x000e620000000000 */
[----:B------:R-:W-:Y:S01]  /*3ef0*/  ULOP3.LUT UR8, URZ, UR8, URZ, 0x33, !UPT ;  /* 0x00000008ff087292 */ /* 0x000fe2000f8e33ff */
[----:B------:R-:W-:Y:S01]  /*3f00*/  LOP3.LUT R4, RZ, UR4, RZ, 0x33, !PT ;  /* 0x00000004ff047c12 */ /* 0x000fe2000f8e33ff */
[----:B------:R-:W-:Y:S02]  /*3f10*/  VOTEU.ANY UR7, UPT, PT ;  /* 0x0000000000077886 */ /* 0x000fe400038e0100 */
[----:B------:R-:W-:Y:S01]  /*3f20*/  UFLO.U32 UR7, UR7 ;  /* 0x00000007000772bd */ /* 0x000fe200080e0000 */
[----:B------:R-:W2:Y:S01]  /*3f30*/  REDUX UR4, R4 ;  /* 0x00000000040473c4 */ /* 0x000ea20000000000 */
[----:B------:R-:W-:-:S06]  /*3f40*/  IMAD.U32 R0, RZ, RZ, UR8 ;  /* 0x00000008ff007e24 */ /* 0x000fcc000f8e00ff */
[----:B------:R1:W-:Y:S01]  /*3f50*/  UTCATOMSWS.AND URZ, UR8 ;  /* 0x0000000800ff79e3 */ /* 0x0003e20008000000 */
[----:B------:R-:W3:Y:S01]  /*3f60*/  REDUX UR5, R0 ;  /* 0x00000000000573c4 */ /* 0x000ee20000000000 */
[----:B-1----:R-:W-:Y:S01]  /*3f70*/  ISETP.EQ.U32.AND P0, PT, R2, UR7, PT ;  /* 0x0000000702007c0c */ /* 0x002fe2000bf02070 */
[----:B--2---:R-:W-:Y:S01]  /*3f80*/  IMAD.U32 R2, RZ, RZ, UR4 ;  /* 0x00000004ff027e24 */ /* 0x004fe2000f8e00ff */
[----:B---3--:R-:W-:-:S11]  /*3f90*/  MOV R3, UR5 ;  /* 0x0000000500037c02 */ /* 0x008fd60008000f00 */
[----:B------:R1:W-:Y:S04]  /*3fa0*/  @P0 ATOMS.AND RZ, [UR6+0x14], R3 ;  /* 0x00001403ffff098c */ /* 0x0003e8000a800006 */
[----:B------:R1:W-:Y:S01]  /*3fb0*/  @P0 ATOMS.AND RZ, [UR6+0x18], R2 ;  /* 0x00001802ffff098c */ /* 0x0003e2000a800006 */
[----:B------:R-:W-:Y:S05]  /*3fc0*/  BRA `(.L_x_83) ;  /* 0x0000000000147947 */ /* 0x000fea0003800000 */
.L_x_82:
[----:B------:R-:W-:Y:S02]  /*3fd0*/  MOV R2, 0x3ff0 ;  /* 0x00003ff000027802 */ /* 0x000fe40000000f00 */
[----:B---345:R-:W-:Y:S05]  /*3fe0*/  CALL.REL.NOINC `($__internal_0_$__cuda_sm10x_tcgen05_guardrail_trap_col_being_dealloced_not_returned_by_alloc) ;  /* 0x00000080004c7944 */ /* 0x038fea0003c00000 */
[----:B------:R-:W-:Y:S05]  /*3ff0*/  BRA `(.L_x_83) ;  /* 0x0000000000087947 */ /* 0x000fea0003800000 */
.L_x_81:
[----:B------:R-:W-:Y:S02]  /*4000*/  MOV R2, 0x4020 ;  /* 0x0000402000027802 */ /* 0x000fe40000000f00 */
[----:B---345:R-:W-:Y:S05]  /*4010*/  CALL.REL.NOINC `($__internal_2_$__cuda_sm10x_tcgen05_guardrail_trap_unallocated_columns_being_dealloced) ;  /* 0x0000008000587944 */ /* 0x038fea0003c00000 */
.L_x_83:
[----:B------:R-:W-:Y:S01]  /*4020*/  NOP ;  /* 0x0000000000007918 */ /* 0x000fe20000000000 */
[----:B----4-:R-:W-:Y:S05]  /*4030*/  EXIT ;  /* 0x000000000000794d */ /* 0x010fea0003800000 */
.L_x_56:
[----:B------:R-:W-:-:S09]  /*4040*/  UISETP.NE.OR UP5, UPT, UR10, 0x3, !UP5 ;  /* 0x000000030a00788c */ /* 0x000fd2000efa5670 */
[----:B------:R-:W-:Y:S05]  /*4050*/  BRA.U UP5, `(.L_x_84) ;  /* 0x0000001105147547 */ /* 0x000fea000b800000 */
[----:B------:R-:W1:Y:S01]  /*4060*/  LDC R0, c[0x0][0xb30] ;  /* 0x0002cc00ff007b82 */ /* 0x000e620000000800 */
[----:B------:R-:W2:Y:S01]  /*4070*/  LDCU.64 UR8, c[0x0][0x888] ;  /* 0x00011100ff0877ac */ /* 0x000ea20008000a00 */
[----:B------:R-:W-:Y:S02]  /*4080*/  HFMA2 R29, -RZ, RZ, 0, 0 ;  /* 0x00000000ff1d7431 */ /* 0x000fe400000001ff */
[----:B------:R-:W-:Y:S01]  /*4090*/  IMAD.MOV.U32 R31, RZ, RZ, 0x1 ;  /* 0x00000001ff1f7424 */ /* 0x000fe200078e00ff */
[----:B------:R-:W-:Y:S01]  /*40a0*/  MOV R23, 0x4000 ;  /* 0x0000400000177802 */ /* 0x000fe20000000f00 */
[----:B------:R-:W3:Y:S01]  /*40b0*/  LDCU.64 UR4, c[0x0][0x890] ;  /* 0x00011200ff0477ac */ /* 0x000ee20008000a00 */
[----:B------:R-:W-:Y:S01]  /*40c0*/  IMAD.MOV.U32 R30, RZ, RZ, RZ ;  /* 0x000000ffff1e7224 */ /* 0x000fe200078e00ff */
[----:B------:R-:W4:Y:S01]  /*40d0*/  LDC R19, c[0x0][0x370] ;  /* 0x0000dc00ff137b82 */ /* 0x000f220000000800 */
[----:B------:R-:W-:Y:S01]  /*40e0*/  UMOV UR7, 0x400 ;  /* 0x0000040000077882 */ /* 0x000fe20000000000 */
[----:B------:R-:W-:-:S02]  /*40f0*/  UPLOP3.LUT UP1, UPT, UPT, UPT, UPT, 0x40, 0x4 ;  /* 0x000000000004789c */ /* 0x000fc40003f2e870 */
[----:B------:R-:W-:-:S04]  /*4100*/  ULEA UR7, UR37, UR7, 0x18 ;  /* 0x0000000725077291 */ /* 0x000fc8000f8ec0ff */
[----:B------:R-:W4:Y:S01]  /*4110*/  LDC R2, c[0x0][0xb0c] ;  /* 0x0002c300ff027b82 */ /* 0x000f220000000800 */
[----:B------:R-:W-:Y:S02]  /*4120*/  UIADD3 UR13, UPT, UPT, UR7, 0x68, URZ ;  /* 0x00000068070d7890 */ /* 0x000fe4000fffe0ff */
[----:B--2---:R-:W-:Y:S02]  /*4130*/  UISETP.NE.U32.AND UP2, UPT, UR8, URZ, UPT ;  /* 0x000000ff0800728c */ /* 0x004fe4000bf45070 */
[----:B------:R-:W-:Y:S02]  /*4140*/  UIADD3 UR33, UPT, UPT, UR7, 0x50, URZ ;  /* 0x0000005007217890 */ /* 0x000fe4000fffe0ff */
[----:B---3--:R-:W-:Y:S01]  /*4150*/  UISETP.NE.U32.AND UP3, UPT, UR4, URZ, UPT ;  /* 0x000000ff0400728c */ /* 0x008fe2000bf65070 */
[----:B------:R-:W2:Y:S01]  /*4160*/  LDC R18, c[0x0][0xb20] ;  /* 0x0002c800ff127b82 */ /* 0x000ea20000000800 */
[----:B-1----:R-:W-:Y:S01]  /*4170*/  ISETP.NE.AND P1, PT, R0, 0x1, PT ;  /* 0x000000010000780c */ /* 0x002fe20003f25270 */
[----:B------:R-:W-:-:S02]  /*4180*/  UISETP.NE.AND.EX UP2, UPT, UR9, URZ, UPT, UP2 ;  /* 0x000000ff0900728c */ /* 0x000fc4000bf45320 */
[----:B------:R-:W-:Y:S02]  /*4190*/  UIADD3 UR25, UPT, UPT, UR7, 0x58, URZ ;  /* 0x0000005807197890 */ /* 0x000fe4000fffe0ff */
[----:B------:R-:W-:Y:S02]  /*41a0*/  UIADD3 UR17, UPT, UPT, UR7, 0x60, URZ ;  /* 0x0000006007117890 */ /* 0x000fe4000fffe0ff */
[----:B------:R-:W1:Y:S01]  /*41b0*/  LDC.64 R32, c[0x0][0x348] ;  /* 0x0000d200ff207b82 */ /* 0x000e620000000a00 */
[----:B------:R-:W-:Y:S02]  /*41c0*/  UPRMT UR13, UR37, 0x654, UR13 ;  /* 0x00000654250d7896 */ /* 0x000fe4000800000d */
[----:B------:R-:W-:-:S05]  /*41d0*/  UISETP.NE.AND.EX UP3, UPT, UR5, URZ, UPT, UP3 ;  /* 0x000000ff0500728c */ /* 0x000fca000bf65330 */
[----:B------:R-:W3:Y:S08]  /*41e0*/  LDC.64 R16, c[0x0][0xb10] ;  /* 0x0002c400ff107b82 */ /* 0x000ef00000000a00 */
[----:B------:R-:W1:Y:S08]  /*41f0*/  LDC.64 R6, c[0x0][0xb18] ;  /* 0x0002c600ff067b82 */ /* 0x000e700000000a00 */
[----:B------:R-:W1:Y:S08]  /*4200*/  LDC.64 R4, c[0x0][0xb28] ;  /* 0x0002ca00ff047b82 */ /* 0x000e700000000a00 */
[----:B--2-4-:R-:W1:Y:S02]  /*4210*/  LDC R22, c[0x0][0x374] ;  /* 0x0000dd00ff167b82 */ /* 0x014e640000000800 */
.L_x_95:
[C---:B------:R-:W-:Y:S02]  /*4220*/  LEA R0, R30.reuse, UR7, 0x3 ;  /* 0x000000071e007c11 */ /* 0x040fe4000f8e18ff */
[----:B------:R-:W-:Y:S02]  /*4230*/  SHF.L.U32 R3, R29, 0x1f, RZ ;  /* 0x0000001f1d037819 */ /* 0x000fe400000006ff */
[----:B------:R-:W-:Y:S02]  /*4240*/  LEA R24, R30, UR7, 0x4 ;  /* 0x000000071e187c11 */ /* 0x000fe4000f8e20ff */
[----:B--2---:R-:W2:Y:S02]  /*4250*/  SYNCS.PHASECHK.TRANS64.TRYWAIT P0, [R0+URZ+0xa0], R3 ;  /* 0x0000a003000075a7 */ /* 0x004ea400080011ff */
[----:B--2---:R-:W-:Y:S05]  /*4260*/  @!P0 BRA `(.L_x_85) ;  /* 0x00000078005c8947 */ /* 0x004fea0003800000 */
.L_x_176:
[----:B------:R-:W-:Y:S01]  /*4270*/  ISETP.GE.AND P0, PT, R72, 0x1, PT ;  /* 0x000000014800780c */ /* 0x000fe20003f06270 */
[----:B------:R-:W4:Y:S01]  /*4280*/  LDS.128 R24, [R24+0x110] ;  /* 0x0001100018187984 */ /* 0x000f220000000c00 */
[----:B--2---:R-:W-:Y:S01]  /*4290*/  VIADD R0, R0, 0xb0 ;  /* 0x000000b000007836 */ /* 0x004fe20000000000 */
[----:B------:R-:W-:Y:S01]  /*42a0*/  @!PT LDS RZ, [RZ] ;  /* 0x00000000fffff984 */ /* 0x000fe20000000800 */
[----:B------:R-:W-:Y:S01]  /*42b0*/  @!PT LDS RZ, [RZ] ;  /* 0x00000000fffff984 */ /* 0x000fe20000000800 */
[----:B------:R-:W-:Y:S01]  /*42c0*/  @!PT LDS RZ, [RZ] ;  /* 0x00000000fffff984 */ /* 0x000fe20000000800 */
[----:B------:R-:W-:Y:S01]  /*42d0*/  @!PT LDS RZ, [RZ] ;  /* 0x00000000fffff984 */ /* 0x000fe20000000800 */
[----:B------:R2:W-:Y:S06]  /*42e0*/  MEMBAR.ALL.CTA ;  /* 0x0000000000007992 */ /* 0x0005ec0000008000 */
[----:B--2---:R-:W2:Y:S01]  /*42f0*/  FENCE.VIEW.ASYNC.S ;  /* 0x00000000000073c6 */ /* 0x004ea20000000000 */
[----:B------:R-:W-:Y:S04]  /*4300*/  PRMT R0, RZ, 0x654, R0 ;  /* 0x00000654ff007816 */ /* 0x000fe80000000000 */
[----:B--2---:R2:W-:Y:S01]  /*4310*/  SYNCS.ARRIVE.TRANS64.RED.A1T0 RZ, [R0+URZ], RZ ;  /* 0x000000ff00ff79a7 */ /* 0x0045e200081004ff */
[----:B----4-:R-:W-:Y:S11]  /*4320*/  LOP3.LUT P3, RZ, R26, 0x1, RZ, 0xc0, !PT ;  /* 0x000000011aff7812 */ /* 0x010ff6000786c0ff */
[----:B------:R-:W-:Y:S02]  /*4330*/  @!UPT UIADD3 URZ, UPT, UPT, URZ, URZ, URZ ;  /* 0x000000fffffff290 */ /* 0x000fe4000fffe0ff */
[----:B------:R-:W-:Y:S02]  /*4340*/  @P3 MOV R13, R24 ;  /* 0x00000018000d3202 */ /* 0x000fe40000000f00 */
[----:B------:R-:W-:Y:S01]  /*4350*/  @P3 LOP3.LUT R8, R25, 0xffff, RZ, 0xc0, !PT ;  /* 0x0000ffff19083812 */ /* 0x000fe200078ec0ff */
[----:B--2---:R-:W-:Y:S06]  /*4360*/  @!P0 BRA `(.L_x_86) ;  /* 0x0000000000a48947 */ /* 0x004fec0003800000 */
[----:B-1----:R-:W-:Y:S01]  /*4370*/  IMAD.HI.U32 R35, R22, R7, RZ ;  /* 0x0000000716237227 */ /* 0x002fe200078e00ff */
[----:B------:R-:W-:Y:S02]  /*4380*/  ISETP.NE.AND P0, PT, R6, 0x1, PT ;  /* 0x000000010600780c */ /* 0x000fe40003f05270 */
[----:B------:R-:W-:Y:S01]  /*4390*/  ISETP.NE.AND P2, PT, R72, 0x1, PT ;  /* 0x000000014800780c */ /* 0x000fe20003f45270 */
[----:B---3--:R-:W-:Y:S01]  /*43a0*/  IMAD.HI.U32 R34, R19, R16, RZ ;  /* 0x0000001013227227 */ /* 0x008fe200078e00ff */
[----:B------:R-:W-:Y:S02]  /*43b0*/  SHF.R.U32.HI R35, RZ, R18, R35 ;  /* 0x00000012ff237219 */ /* 0x000fe40000011623 */
[----:B------:R-:W-:Y:S01]  /*43c0*/  ISETP.NE.AND P4, PT, R2, 0x1, PT ;  /* 0x000000010200780c */ /* 0x000fe20003f85270 */
[----:B------:R-:W-:Y:S01]  /*43d0*/  IMAD.HI.U32 R36, R13, R16, RZ ;  /* 0x000000100d247227 */ /* 0x000fe200078e00ff */
[----:B------:R-:W-:Y:S02]  /*43e0*/  SHF.R.U32.HI R34, RZ, R17, R34 ;  /* 0x00000011ff227219 */ /* 0x000fe40000011622 */
[----:B------:R-:W-:Y:S01]  /*43f0*/  SEL R3, R22, R35, !P0 ;  /* 0x0000002316037207 */ /* 0x000fe20004000000 */
[C---:B------:R-:W-:Y:S01]  /*4400*/  IMAD.HI.U32 R35, R8.reuse, R7, RZ ;  /* 0x0000000708237227 */ /* 0x040fe200078e00ff */
[----:B------:R-:W-:Y:S02]  /*4410*/  SEL R11, R19, R34, !P4 ;  /* 0x00000022130b7207 */ /* 0x000fe40006000000 */
[----:B------:R-:W-:Y:S01]  /*4420*/  SHF.R.U32.HI R36, RZ, R17, R36 ;  /* 0x00000011ff247219 */ /* 0x000fe20000011624 */
[----:B------:R-:W-:Y:S01]  /*4430*/  IMAD.HI.U32 R38, R3, R4, RZ ;  /* 0x0000000403267227 */ /* 0x000fe200078e00ff */
[----:B------:R-:W-:Y:S03]  /*4440*/  SHF.R.U32.HI R35, RZ, R18, R35 ;  /* 0x00000012ff237219 */ /* 0x000fe60000011623 */
[----:B------:R-:W-:Y:S01]  /*4450*/  IMAD.HI.U32 R34, R11, R4, RZ ;  /* 0x000000040b227227 */ /* 0x000fe200078e00ff */
[----:B------:R-:W-:Y:S02]  /*4460*/  @P2 SHF.R.U32.HI R3, RZ, R5, R38 ;  /* 0x00000005ff032219 */ /* 0x000fe40000011626 */
[----:B------:R-:W-:Y:S02]  /*4470*/  SEL R9, R8, R35, !P0 ;  /* 0x0000002308097207 */ /* 0x000fe40004000000 */
[----:B------:R-:W-:Y:S01]  /*4480*/  @P2 SHF.R.U32.HI R11, RZ, R5, R34 ;  /* 0x00000005ff0b2219 */ /* 0x000fe20000011622 */
[C---:B------:R-:W-:Y:S01]  /*4490*/  IMAD R10, R72.reuse, R3, RZ ;  /* 0x00000003480a7224 */ /* 0x040fe200078e02ff */
[----:B------:R-:W-:Y:S01]  /*44a0*/  SEL R3, R13, R36, !P4 ;  /* 0x000000240d037207 */ /* 0x000fe20006000000 */
[C---:B------:R-:W-:Y:S03]  /*44b0*/  IMAD.HI.U32 R14, R9.reuse, R4, RZ ;  /* 0x00000004090e7227 */ /* 0x040fe600078e00ff */
[----:B------:R-:W-:Y:S01]  /*44c0*/  ISETP.GE.AND P0, PT, R9, R10, PT ;  /* 0x0000000a0900720c */ /* 0x000fe20003f06270 */
[C---:B------:R-:W-:Y:S01]  /*44d0*/  IMAD R12, R72.reuse, R11, RZ ;  /* 0x0000000b480c7224 */ /* 0x040fe200078e02ff */
[-C--:B------:R-:W-:Y:S04]  /*44e0*/  SHF.R.U32.HI R14, RZ, R5.reuse, R14 ;  /* 0x00000005ff0e7219 */ /* 0x080fe8000001160e */
[----:B------:R-:W-:Y:S02]  /*44f0*/  ISETP.GE.OR P0, PT, R3, R12, P0 ;  /* 0x0000000c0300720c */ /* 0x000fe40000706670 */
[----:B------:R-:W-:Y:S05]  /*4500*/  SEL R15, R9, R14, !P2 ;  /* 0x0000000e090f7207 */ /* 0x000fea0005000000 */
[----:B------:R-:W-:Y:S04]  /*4510*/  IMAD.MOV R14, RZ, RZ, -R15 ;  /* 0x000000ffff0e7224 */ /* 0x000fe800078e0a0f */
[----:B------:R-:W-:Y:S02]  /*4520*/  IMAD R14, R72, R14, R9 ;  /* 0x0000000e480e7224 */ /* 0x000fe400078e0209 */
[C---:B------:R-:W-:Y:S05]  /*4530*/  @!P0 IMAD.HI.U32 R10, R3.reuse, R4, RZ ;  /* 0x00000004030a8227 */ /* 0x040fea00078e00ff */
[----:B------:R-:W-:Y:S04]  /*4540*/  @!P0 SHF.R.U32.HI R10, RZ, R5, R10 ;  /* 0x00000005ff0a8219 */ /* 0x000fe8000001160a */
[----:B------:R-:W-:Y:S01]  /*4550*/  @!P0 SEL R0, R3, R10, !P2 ;  /* 0x0000000a03008207 */ /* 0x000fe20005000000 */
[----:B------:R-:W-:Y:S03]  /*4560*/  IMAD.MOV R10, RZ, RZ, -R3 ;  /* 0x000000ffff0a7224 */ /* 0x000fe600078e0a03 */
[----:B------:R-:W-:Y:S01]  /*4570*/  @!P0 IADD3 R15, PT, PT, R15, -R0, RZ ;  /* 0x800000000f0f8210 */ /* 0x000fe20007ffe0ff */
[----:B------:R-:W-:Y:S01]  /*4580*/  @!P0 IMAD R0, R11, R14, R0 ;  /* 0x0000000e0b008224 */ /* 0x000fe200078e0200 */
[----:B------:R-:W-:Y:S01]  /*4590*/  IADD3 R11, PT, PT, -R9, RZ, RZ ;  /* 0x000000ff090b7210 */ /* 0x000fe20007ffe1ff */
[----:B------:R-:W-:Y:S02]  /*45a0*/  IMAD R13, R2, R10, R13 ;  /* 0x0000000a020d7224 */ /* 0x000fe400078e020d */
[----:B------:R-:W-:Y:S02]  /*45b0*/  @!P0 IMAD R9, R15, R72, R3 ;  /* 0x000000480f098224 */ /* 0x000fe400078e0203 */
[----:B------:R-:W-:Y:S02]  /*45c0*/  @!P0 IMAD.MOV.U32 R3, RZ, RZ, R0 ;  /* 0x000000ffff038224 */ /* 0x000fe400078e0000 */
[----:B------:R-:W-:Y:S02]  /*45d0*/  IMAD R8, R6, R11, R8 ;  /* 0x0000000b06087224 */ /* 0x000fe400078e0208 */
[----:B------:R-:W-:Y:S02]  /*45e0*/  IMAD R13, R3, R2, R13 ;  /* 0x00000002030d7224 */ /* 0x000fe400078e020d */
[----:B------:R-:W-:Y:S02]  /*45f0*/  IMAD R8, R9, R6, R8 ;  /* 0x0000000609087224 */ /* 0x000fe400078e0208 */
.L_x_86:
[----:B------:R-:W-:Y:S05]  /*4600*/  BRA.U UP1, `(.L_x_87) ;  /* 0x0000000101107547 */ /* 0x000fea000b800000 */
[----:B------:R-:W-:Y:S04]  /*4610*/  MOV R0, UR6 ;  /* 0x0000000600007c02 */ /* 0x000fe80008000f00 */
[----:B------:R-:W-:Y:S04]  /*4620*/  SHF.L.U32 R3, R0, 0x1f, RZ ;  /* 0x0000001f00037819 */ /* 0x000fe800000006ff */
[----:B------:R-:W2:Y:S02]  /*4630*/  SYNCS.PHASECHK.TRANS64.TRYWAIT P0, [UR7+0x98], R3 ;  /* 0x00009803ff0075a7 */ /* 0x000ea40008001107 */
[----:B--2---:R-:W-:Y:S05]  /*4640*/  @!P0 BRA `(.L_x_88) ;  /* 0x0000007400788947 */ /* 0x004fea0003800000 */
.L_x_87:
[----:B------:R-:W-:Y:S02]  /*4650*/  R2UR UR35, R21 ;  /* 0x00000000152372ca */ /* 0x000fe400000e0000 */
[----:B------:R-:W-:Y:S02]  /*4660*/  R2UR UR34, R20 ;  /* 0x00000000142272ca */ /* 0x000fe400000e0000 */
[----:B------:R-:W-:Y:S02]  /*4670*/  ISETP.NE.U32.AND P2, PT, RZ, UR4, PT ;  /* 0x00000004ff007c0c */ /* 0x000fe4000bf45070 */
[----:B------:R-:W-:Y:S02]  /*4680*/  SHF.L.U32 R12, R31, 0x1f, RZ ;  /* 0x0000001f1f0c7819 */ /* 0x000fe400000006ff */
[----:B------:R-:W-:Y:S05]  /*4690*/  ISETP.NE.AND.EX P2, PT, RZ, UR5, PT, P2 ;  /* 0x00000005ff007c0c */ /* 0x000fea000bf45320 */
[----:B------:R-:W-:Y:S02]  /*46a0*/  USHF.L.U32 UR35, UR35, 0x7, URZ ;  /* 0x0000000723237899 */ /* 0x000fe400080006ff */
[----:B------:R-:W-:Y:S01]  /*46b0*/  USHF.L.U32 UR34, UR34, 0x8, URZ ;  /* 0x0000000822227899 */ /* 0x000fe200080006ff */
[----:B------:R-:W-:Y:S11]  /*46c0*/  BRA.U !UP3, `(.L_x_89) ;  /* 0x000000010b347547 */ /* 0x000ff6000b800000 */
[----:B------:R-:W-:Y:S01]  /*46d0*/  UPLOP3.LUT UP0, UPT, UPT, UPT, UP2, 0x80, 0x8 ;  /* 0x000000000008789c */ /* 0x000fe20003f0f020 */
[----:B--2---:R-:W-:Y:S02]  /*46e0*/  HFMA2 R0, -RZ, RZ, 0, 5.9604644775390625e-08 ;  /* 0x00000001ff007431 */ /* 0x004fe400000001ff */
[----:B------:R-:W-:Y:S03]  /*46f0*/  IMAD.MOV.U32 R155, RZ, RZ, 0x1 ;  /* 0x00000001ff9b7424 */ /* 0x000fe600078e00ff */
[----:B------:R-:W-:Y:S05]  /*4700*/  PLOP3.LUT P0, PT, PT, PT, UP0, 0x80, 0x8 ;  /* 0x000000000008781c */ /* 0x000fea0003f0f008 */
[----:B------:R-:W2:Y:S01]  /*4710*/  @UP0 LDCU.64 UR10, c[0x0][0x888] ;  /* 0x00011100ff0a07ac */ /* 0x000ea20008000a00 */
[----:B------:R-:W-:Y:S07]  /*4720*/  @UP0 UIMAD UR8, UR36, UR4, URZ ;  /* 0x00000004240802a4 */ /* 0x000fee000f8e02ff */
[----:B------:R-:W-:Y:S01]  /*4730*/  @!P0 PRMT R155, R0, 0x7610, R155 ;  /* 0x00007610009b8816 */ /* 0x000fe2000000009b */
[----:B--2---:R-:W-:Y:S03]  /*4740*/  @UP0 UIMAD.WIDE UR10, UR8, 0x4, UR10 ;  /* 0x00000004080a08a5 */ /* 0x004fe6000f8e020a */
[----:B------:R-:W2:Y:S03]  /*4750*/  @!UP0 LDCU UR8, c[0x0][0x880] ;  /* 0x00011000ff0887ac */ /* 0x000ea60008000800 */
[----:B------:R-:W-:Y:S01]  /*4760*/  IMAD.U32 R10, RZ, RZ, UR10 ;  /* 0x0000000aff0a7e24 */ /* 0x000fe2000f8e00ff */
[----:B------:R-:W-:Y:S05]  /*4770*/  MOV R11, UR11 ;  /* 0x0000000b000b7c02 */ /* 0x000fea0008000f00 */
[----:B-----5:R4:W5:Y:S02]  /*4780*/  @P0 LDG.E R81, desc[UR46][R10.64] ;  /* 0x0000002e0a510981 */ /* 0x020964000c1e1900 */
[----:B--2-4-:R-:W-:Y:S07]  /*4790*/  @!P0 IMAD.U32 R81, RZ, RZ, UR8 ;  /* 0x00000008ff518e24 */ /* 0x014fee000f8e00ff */
.L_x_89:
[----:B-----5:R-:W-:Y:S01]  /*47a0*/  @!P2 FSETP.EQ.AND P0, PT, R81, RZ, PT ;  /* 0x000000ff5100a20b */ /* 0x020fe20003f02000 */
[----:B------:R-:W-:Y:S01]  /*47b0*/  @!UPT UIADD3 URZ, UPT, UPT, URZ, URZ, URZ ;  /* 0x000000fffffff290 */ /* 0x000fe2000fffe0ff */
[----:B------:R-:W-:Y:S11]  /*47c0*/  @!P2 BRA `(.L_x_90) ;  /* 0x000000000014a947 */ /* 0x000ff60003800000 */
[----:B------:R-:W-:Y:S02]  /*47d0*/  LOP3.LUT P2, RZ, R155, 0xff, RZ, 0xc0, !PT ;  /* 0x000000ff9bff7812 */ /* 0x000fe4000784c0ff */
[----:B------:R-:W-:Y:S04]  /*47e0*/  PLOP3.LUT P0, PT, PT, PT, UP0, 0x80, 0x8 ;  /* 0x000000000008781c */ /* 0x000fe80003f0f008 */
[----:B------:R-:W-:Y:S07]  /*47f0*/  PLOP3.LUT P0, PT, P0, PT, PT, 0x8, 0x80 ;  /* 0x000000000080781c */ /* 0x000fee000070e170 */
[----:B------:R-:W-:Y:S11]  /*4800*/  @P2 FSETP.EQ.AND P0, PT, R81, RZ, PT ;  /* 0x000000ff5100220b */ /* 0x000ff60003f02000 */
[----:B------:R-:W-:Y:S02]  /*4810*/  @!UPT UIADD3 URZ, UPT, UPT, URZ, URZ, URZ ;  /* 0x000000fffffff290 */ /* 0x000fe4000fffe0ff */
.L_x_90:
[----:B------:R-:W4:Y:S01]  /*4820*/  SYNCS.PHASECHK.TRANS64.TRYWAIT P2, [UR7+0x70], R12 ;  /* 0x0000700cff0075a7 */ /* 0x000f220008041107 */
[----:B------:R-:W-:Y:S04]  /*4830*/  ELECT P4, URZ, PT ;  /* 0x0000000000ff782f */ /* 0x000fe80003880000 */
[----:B------:R-:W-:Y:S11]  /*4840*/  PLOP3.LUT P4, PT, P0, P4, PT, 0xf2, 0x2f ;  /* 0x00000000002f781c */ /* 0x000ff60000789e72 */
[----:B------:R-:W-:Y:S02]  /*4850*/  @!UPT UIADD3 URZ, UPT, UPT, URZ, URZ, URZ ;  /* 0x000000fffffff290 */ /* 0x000fe4000fffe0ff */
[----:B-1----:R-:W-:Y:S05]  /*4860*/  @!P4 IADD3 R9, P0, PT, R32, 0x580, RZ ;  /* 0x000005802009c810 */ /* 0x002fea0007f1e0ff */
[----:B--2---:R-:W-:Y:S01]  /*4870*/  @!P4 IMAD.X R0, RZ, RZ, R33, P0 ;  /* 0x000000ffff00c224 */ /* 0x004fe200000e0621 */
[----:B----4-:R-:W-:Y:S07]  /*4880*/  @!P2 BRA `(.L_x_91) ;  /* 0x000000740000a947 */ /* 0x010fee0003800000 */
.L_x_179:
[----:B------:R-:W-:Y:S01]  /*4890*/  @!P4 R2UR UR8, R0 ;  /* 0x000000000008c2ca */ /* 0x000fe200000e0000 */
[----:B------:R-:W-:Y:S01]  /*48a0*/  VOTEU.ALL UP1, P4 ;  /* 0x0000000000ff7886 */ /* 0x000fe20002020000 */
[----:B------:R-:W-:Y:S01]  /*48b0*/  @!P4 R2UR UR9, R9 ;  /* 0x000000000909c2ca */ /* 0x000fe200000e0000 */
[----:B------:R-:W-:Y:S01]  /*48c0*/  @!P4 IMAD.MOV.U32 R0, RZ, RZ, 0x4000 ;  /* 0x00004000ff00c424 */ /* 0x000fe200078e00ff */
[----:B------:R-:W-:Y:S01]  /*48d0*/  UMOV UR10, 0x0 ;  /* 0x00000000000a7882 */ /* 0x000fe20000000000 */
[----:B------:R-:W-:Y:S01]  /*48e0*/  UMOV UR11, 0x10000000 ;  /* 0x10000000000b7882 */ /* 0x000fe20000000000 */
[----:B------:R-:W-:Y:S01]  /*48f0*/  @!UP1 UIADD3 UR32, UPT, UPT, UR7, 0x400, URZ ;  /* 0x0000040007209890 */ /* 0x000fe2000fffe0ff */
[----:B------:R-:W-:Y:S01]  /*4900*/  @!P4 IADD3 R9, P0, PT, R32, 0x580, RZ ;  /* 0x000005802009c810 */ /* 0x000fe20007f1e0ff */
[----:B------:R-:W-:Y:S05]  /*4910*/  VOTEU.ALL UP1, P4 ;  /* 0x0000000000ff7886 */ /* 0x000fea0002020000 */
[----:B------:R-:W-:Y:S01]  /*4920*/  IMAD.U32 R11, RZ, RZ, UR8 ;  /* 0x00000008ff0b7e24 */ /* 0x000fe2000f8e00ff */
[----:B------:R-:W-:Y:S01]  /*4930*/  UPRMT UR8, UR37, 0x654, UR33 ;  /* 0x0000065425087896 */ /* 0x000fe20008000021 */
[----:B------:R-:W-:Y:S03]  /*4940*/  IMAD.U32 R10, RZ, RZ, UR9 ;  /* 0x00000009ff0a7e24 */ /* 0x000fe6000f8e00ff */
[----:B------:R-:W-:Y:S02]  /*4950*/  @!P4 R2UR UR15, R11 ;  /* 0x000000000b0fc2ca */ /* 0x000fe400000e0000 */
[----:B------:R-:W-:Y:S11]  /*4960*/  @!P4 R2UR UR14, R10 ;  /* 0x000000000a0ec2ca */ /* 0x000ff600000e0000 */
[----:B------:R-:W-:Y:S02]  /*4970*/  @!UPT UIADD3 URZ, UPT, UPT, URZ, URZ, URZ ;  /* 0x000000fffffff290 */ /* 0x000fe4000fffe0ff */
[----:B------:R2:W-:Y:S01]  /*4980*/  @!UP1 UTMALDG.3D [UR32], [UR14], desc[UR10] ;  /* 0x00000a200e0095b4 */ /* 0x0005e20008011000 */
[----:B------:R4:W-:Y:S01]  /*4990*/  @!P4 SYNCS.ARRIVE.TRANS64.RED.A0TR RZ, [UR7+0x50], R0 ;  /* 0x00005000ffffc9a7 */ /* 0x0009e20008300407 */
[----:B------:R-:W-:Y:S01]  /*49a0*/  SYNCS.ARRIVE.TRANS64.RED.A1T0 RZ, [UR8], RZ ;  /* 0x000000ffffff79a7 */ /* 0x000fe20008100408 */
[----:B----4-:R-:W-:Y:S01]  /*49b0*/  @!P4 IMAD.X R0, RZ, RZ, R33, P0 ;  /* 0x000000ffff00c224 */ /* 0x010fe200000e0621 */
[----:B------:R-:W4:Y:S02]  /*49c0*/  SYNCS.PHASECHK.TRANS64.TRYWAIT P2, [UR7+0x78], R12 ;  /* 0x0000780cff0075a7 */ /* 0x000f240008041107 */
[----:B--2-4-:R-:W-:Y:S05]  /*49d0*/  @!P2 BRA `(.L_x_92) ;  /* 0x0000007000c4a947 */ /* 0x014fea0003800000 */
.L_x_181:
        /* <DEDUP_REMOVED lines=8> */
[----:B------:R-:W-:Y:S01]  /*4a60*/  @!UP1 UIADD3 UR24, UPT, UPT, UR7, 0x4400, URZ ;  /* 0x0000440007189890 */ /* 0x000fe2000fffe0ff */
[----:B------:R-:W-:Y:S01]  /*4a70*/  VOTEU.ALL UP1, P4 ;  /* 0x0000000000ff7886 */ /* 0x000fe20002020000 */
[----:B------:R-:W-:Y:S01]  /*4a80*/  UMOV UR27, UR35 ;  /* 0x00000023001b7c82 */ /* 0x000fe20008000000 */
[----:B------:R-:W-:Y:S02]  /*4a90*/  UMOV UR28, UR36 ;  /* 0x00000024001c7c82 */ /* 0x000fe40008000000 */
[----:B------:R-:W-:Y:S01]  /*4aa0*/  IMAD.U32 R11, RZ, RZ, UR8 ;  /* 0x00000008ff0b7e24 */ /* 0x000fe2000f8e00ff */
[----:B------:R-:W-:Y:S01]  /*4ab0*/  UPRMT UR8, UR37, 0x654, UR25 ;  /* 0x0000065425087896 */ /* 0x000fe20008000019 */
[----:B------:R-:W-:Y:S02]  /*4ac0*/  IMAD.U32 R10, RZ, RZ, UR9 ;  /* 0x00000009ff0a7e24 */ /* 0x000fe4000f8e00ff */
[----:B------:R-:W-:Y:S01]  /*4ad0*/  @!P4 IMAD.X R20, RZ, RZ, R33, P0 ;  /* 0x000000ffff14c224 */ /* 0x000fe200000e0621 */
[----:B------:R-:W-:Y:S02]  /*4ae0*/  @!P4 R2UR UR15, R11 ;  /* 0x000000000b0fc2ca */ /* 0x000fe400000e0000 */
[----:B------:R-:W-:Y:S11]  /*4af0*/  @!P4 R2UR UR14, R10 ;  /* 0x000000000a0ec2ca */ /* 0x000ff600000e0000 */
[----:B------:R-:W-:Y:S02]  /*4b00*/  @!UPT UIADD3 URZ, UPT, UPT, URZ, URZ, URZ ;  /* 0x000000fffffff290 */ /* 0x000fe4000fffe0ff */
[----:B------:R2:W-:Y:S01]  /*4b10*/  @!UP1 UTMALDG.3D [UR24], [UR14], desc[UR10] ;  /* 0x00000a180e0095b4 */ /* 0x0005e20008011000 */
[----:B------:R2:W-:Y:S01]  /*4b20*/  @!P4 SYNCS.ARRIVE.TRANS64.RED.A0TR RZ, [UR7+0x58], R0 ;  /* 0x00005800ffffc9a7 */ /* 0x0005e20008300407 */
[----:B------:R-:W-:Y:S01]  /*4b30*/  SYNCS.ARRIVE.TRANS64.RED.A1T0 RZ, [UR8], RZ ;  /* 0x000000ffffff79a7 */ /* 0x000fe20008100408 */
[----:B------:R-:W4:Y:S02]  /*4b40*/  SYNCS.PHASECHK.TRANS64.TRYWAIT P2, [UR7+0x80], R12 ;  /* 0x0000800cff0075a7 */ /* 0x000f240008041107 */
[----:B--2-4-:R-:W-:Y:S05]  /*4b50*/  @!P2 BRA `(.L_x_93) ;  /* 0x00000070007ca947 */ /* 0x014fea0003800000 */
.L_x_183:
[----:B------:R-:W2:Y:S01]  /*4b60*/  LDC.64 R14, c[0x0][0xb10] ;  /* 0x0002c400ff0e7b82 */ /* 0x000ea20000000a00 */
[----:B------:R-:W-:Y:S01]  /*4b70*/  @!P4 R2UR UR8, R20 ;  /* 0x000000001408c2ca */ /* 0x000fe200000e0000 */
[----:B------:R-:W-:Y:S01]  /*4b80*/  VOTEU.ALL UP1, P4 ;  /* 0x0000000000ff7886 */ /* 0x000fe20002020000 */
[----:B------:R-:W-:Y:S01]  /*4b90*/  @!P4 R2UR UR9, R21 ;  /* 0x000000001509c2ca */ /* 0x000fe200000e0000 */
[----:B------:R-:W-:Y:S01]  /*4ba0*/  UMOV UR10, 0x0 ;  /* 0x00000000000a7882 */ /* 0x000fe20000000000 */
[----:B------:R-:W-:Y:S03]  /*4bb0*/  UMOV UR11, 0x10000000 ;  /* 0x10000000000b7882 */ /* 0x000fe60000000000 */
[----:B------:R-:W4:Y:S01]  /*4bc0*/  LDC.64 R10, c[0x0][0xb18] ;  /* 0x0002c600ff0a7b82 */ /* 0x000f220000000a00 */
[----:B------:R-:W-:Y:S01]  /*4bd0*/  @!UP1 UIADD3 UR18, UPT, UPT, UR34, 0x80, URZ ;  /* 0x0000008022129890 */ /* 0x000fe2000fffe0ff */
[----:B------:R-:W-:Y:S01]  /*4be0*/  @P3 SHF.R.U32.HI R28, RZ, 0x10, R25 ;  /* 0x00000010ff1c3819 */ /* 0x000fe20000011619 */
[----:B------:R-:W-:Y:S01]  /*4bf0*/  @!UP1 UIADD3 UR16, UPT, UPT, UR7, 0x8400, URZ ;  /* 0x0000840007109890 */ /* 0x000fe2000fffe0ff */
[----:B------:R-:W-:Y:S01]  /*4c00*/  VIADD R30, R30, 0x1 ;  /* 0x000000011e1e7836 */ /* 0x000fe20000000000 */
[----:B------:R-:W-:Y:S03]  /*4c10*/  VOTEU.ALL UP1, P4 ;  /* 0x0000000000ff7886 */ /* 0x000fe60002020000 */
[----:B------:R-:W5:Y:S01]  /*4c20*/  @!P1 LDC R0, c[0x0][0xb20] ;  /* 0x0002c800ff009b82 */ /* 0x000f620000000800 */
[----:B------:R-:W-:Y:S01]  /*4c30*/  UMOV UR19, UR35 ;  /* 0x0000002300137c82 */ /* 0x000fe20008000000 */
[----:B------:R-:W-:Y:S01]  /*4c40*/  IMAD.U32 R21, RZ, RZ, UR8 ;  /* 0x00000008ff157e24 */ /* 0x000fe2000f8e00ff */
[----:B------:R-:W-:Y:S05]  /*4c50*/  UMOV UR20, UR36 ;  /* 0x0000002400147c82 */ /* 0x000fea0008000000 */
[----:B-1----:R-:W1:Y:S01]  /*4c60*/  @!P1 LDC R3, c[0x0][0xb0c] ;  /* 0x0002c300ff039b82 */ /* 0x002e620000000800 */
[----:B------:R-:W-:Y:S01]  /*4c70*/  IMAD.U32 R20, RZ, RZ, UR9 ;  /* 0x00000009ff147e24 */ /* 0x000fe2000f8e00ff */
[----:B------:R-:W-:Y:S01]  /*4c80*/  UPRMT UR8, UR37, 0x654, UR17 ;  /* 0x0000065425087896 */ /* 0x000fe20008000011 */
[----:B------:R-:W-:Y:S03]  /*4c90*/  @!P4 R2UR UR15, R21 ;  /* 0x00000000150fc2ca */ /* 0x000fe600000e0000 */
[----:B------:R-:W-:Y:S01]  /*4ca0*/  @!P4 R2UR UR14, R20 ;  /* 0x00000000140ec2ca */ /* 0x000fe200000e0000 */
[----:B------:R-:W-:Y:S11]  /*4cb0*/  @!P4 IMAD.MOV.U32 R20, RZ, RZ, 0x4000 ;  /* 0x00004000ff14c424 */ /* 0x000ff600078e00ff */
[----:B------:R-:W-:Y:S01]  /*4cc0*/  @!UPT UIADD3 URZ, UPT, UPT, URZ, URZ, URZ ;  /* 0x000000fffffff290 */ /* 0x000fe2000fffe0ff */
[----:B------:R1:W-:Y:S01]  /*4cd0*/  @!UP1 UTMALDG.3D [UR16], [UR14], desc[UR10] ;  /* 0x00000a100e0095b4 */ /* 0x0003e20008011000 */
[----:B------:R1:W-:Y:S02]  /*4ce0*/  @!P4 SYNCS.ARRIVE.TRANS64.RED.A0TR RZ, [UR7+0x60], R20 ;  /* 0x00006014ffffc9a7 */ /* 0x0003e40008300407 */
[----:B-1----:R-:W-:Y:S01]  /*4cf0*/  @!P1 ISETP.NE.AND P2, PT, R3, 0x1, PT ;  /* 0x000000010300980c */ /* 0x002fe20003f45270 */
[C---:B--2---:R-:W-:Y:S01]  /*4d00*/  @!P1 IMAD.HI.U32 R14, R13.reuse, R14, RZ ;  /* 0x0000000e0d0e9227 */ /* 0x044fe200078e00ff */
[----:B----4-:R-:W-:Y:S03]  /*4d10*/  @!P1 ISETP.NE.AND P0, PT, R10, 0x1, PT ;  /* 0x000000010a00980c */ /* 0x010fe60003f05270 */
[C---:B------:R-:W-:Y:S01]  /*4d20*/  @!P1 IMAD.HI.U32 R11, R8.reuse, R11, RZ ;  /* 0x0000000b080b9227 */ /* 0x040fe200078e00ff */
[----:B------:R-:W-:Y:S04]  /*4d30*/  @!P1 SHF.R.U32.HI R14, RZ, R15, R14 ;  /* 0x0000000fff0e9219 */ /* 0x000fe8000001160e */
[----:B-----5:R-:W-:Y:S01]  /*4d40*/  @!P1 SHF.R.U32.HI R9, RZ, R0, R11 ;  /* 0x00000000ff099219 */ /* 0x020fe2000001160b */
[----:B------:R-:W-:Y:S01]  /*4d50*/  SYNCS.ARRIVE.TRANS64.RED.A1T0 RZ, [UR8], RZ ;  /* 0x000000ffffff79a7 */ /* 0x000fe20008100408 */
[----:B------:R-:W-:Y:S02]  /*4d60*/  @!P1 SEL R14, R13, R14, !P2 ;  /* 0x0000000e0d0e9207 */ /* 0x000fe40005000000 */
[----:B------:R-:W-:Y:S01]  /*4d70*/  @!P1 SEL R9, R8, R9, !P0 ;  /* 0x0000000908099207 */ /* 0x000fe20004000000 */
[----:B------:R-:W1:Y:S04]  /*4d80*/  SYNCS.PHASECHK.TRANS64.TRYWAIT P5, [UR7+0x88], R12 ;  /* 0x0000880cff0075a7 */ /* 0x000e6800080a1107 */
[----:B------:R-:W-:Y:S02]  /*4d90*/  @!P1 IMAD.IADD R0, R9, 0x1, -R14 ;  /* 0x0000000109009824 */ /* 0x000fe400078e0a0e */
[----:B------:R-:W-:Y:S02]  /*4da0*/  @!P1 IMAD.IADD R9, R14, 0x1, -R9 ;  /* 0x000000010e099824 */ /* 0x000fe400078e0a09 */
[----:B------:R-:W-:Y:S02]  /*4db0*/  @!P1 IMAD R13, R0, R3, R13 ;  /* 0x00000003000d9224 */ /* 0x000fe400078e020d */
[----:B------:R-:W-:Y:S01]  /*4dc0*/  @!P1 IMAD R8, R9, R10, R8 ;  /* 0x0000000a09089224 */ /* 0x000fe200078e0208 */
[----:B-1----:R-:W-:Y:S06]  /*4dd0*/  @!P5 BRA `(.L_x_94) ;  /* 0x0000006c00f4d947 */ /* 0x002fec0003800000 */
.L_x_185:
[----:B-1----:R-:W-:Y:S01]  /*4de0*/  @!P4 IADD3 R3, P0, PT, R32, 0x580, RZ ;  /* 0x000005802003c810 */ /* 0x002fe20007f1e0ff */
[----:B------:R-:W-:Y:S01]  /*4df0*/  VOTEU.ALL UP1, P4 ;  /* 0x0000000000ff7886 */ /* 0x000fe20002020000 */
[----:B------:R-:W-:Y:S01]  /*4e00*/  UMOV UR18, 0x0 ;  /* 0x0000000000127882 */ /* 0x000fe20000000000 */
[----:B------:R-:W-:Y:S01]  /*4e10*/  UMOV UR19, 0x10000000 ;  /* 0x1000000000137882 */ /* 0x000fe20000000000 */
[----:B------:R-:W-:Y:S01]  /*4e20*/  @!P4 R2UR UR9, R3 ;  /* 0x000000000309c2ca */ /* 0x000fe200000e0000 */
[----:B------:R-:W-:Y:S01]  /*4e30*/  @!P4 IMAD.X R0, RZ, RZ, R33, P0 ;  /* 0x000000ffff00c224 */ /* 0x000fe200000e0621 */
[----:B------:R-:W-:Y:S01]  /*4e40*/  @!UP1 UIADD3 UR10, UPT, UPT, UR34, 0xc0, URZ ;  /* 0x000000c0220a9890 */ /* 0x000fe2000fffe0ff */
[----:B------:R-:W-:Y:S01]  /*4e50*/  ISETP.NE.AND P0, PT, R30, 0x2, PT ;  /* 0x000000021e00780c */ /* 0x000fe20003f05270 */
[----:B------:R-:W-:Y:S01]  /*4e60*/  UMOV UR11, UR35 ;  /* 0x00000023000b7c82 */ /* 0x000fe20008000000 */
[----:B------:R-:W-:Y:S01]  /*4e70*/  UMOV UR12, UR36 ;  /* 0x00000024000c7c82 */ /* 0x000fe20008000000 */
[----:B------:R-:W-:Y:S01]  /*4e80*/  @!P4 R2UR UR8, R0 ;  /* 0x000000000008c2ca */ /* 0x000fe200000e0000 */
[----:B------:R-:W-:Y:S01]  /*4e90*/  IMAD.IADD R20, R8, 0x1, R154 ;  /* 0x0000000108147824 */ /* 0x000fe200078e029a */
[----:B------:R-:W-:Y:S01]  /*4ea0*/  @P3 R2UR UR36, R28 ;  /* 0x000000001c2432ca */ /* 0x000fe200000e0000 */
[----:B------:R-:W-:Y:S01]  /*4eb0*/  IMAD.IADD R21, R13, 0x1, R156 ;  /* 0x000000010d157824 */ /* 0x000fe200078e029c */
[----:B------:R-:W-:Y:S02]  /*4ec0*/  SEL R0, RZ, 0x1, P0 ;  /* 0x00000001ff007807 */ /* 0x000fe40000000000 */
[----:B------:R-:W-:Y:S01]  /*4ed0*/  LOP3.LUT R31, R31, 0x1, RZ, 0x3c, !PT ;  /* 0x000000011f1f7812 */ /* 0x000fe200078e3cff */
[----:B------:R-:W-:Y:S01]  /*4ee0*/  IMAD.U32 R10, RZ, RZ, UR9 ;  /* 0x00000009ff0a7e24 */ /* 0x000fe2000f8e00ff */
[----:B------:R-:W-:Y:S01]  /*4ef0*/  @!UP1 UIADD3 UR9, UPT, UPT, UR7, 0x68, URZ ;  /* 0x0000006807099890 */ /* 0x000fe2000fffe0ff */
[----:B------:R-:W-:Y:S02]  /*4f00*/  LOP3.LUT R29, R29, R0, RZ, 0x3c, !PT ;  /* 0x000000001d1d7212 */ /* 0x000fe400078e3cff */
[----:B------:R-:W-:Y:S02]  /*4f10*/  SEL R30, R30, RZ, P0 ;  /* 0x000000ff1e1e7207 */ /* 0x000fe40000000000 */
[----:B------:R-:W-:Y:S01]  /*4f20*/  IMAD.U32 R11, RZ, RZ, UR8 ;  /* 0x00000008ff0b7e24 */ /* 0x000fe2000f8e00ff */
[----:B------:R-:W-:Y:S01]  /*4f30*/  @!P4 R2UR UR14, R10 ;  /* 0x000000000a0ec2ca */ /* 0x000fe200000e0000 */
[----:B------:R-:W-:Y:S01]  /*4f40*/  @!UP1 UIADD3 UR8, UPT, UPT, UR7, 0xc400, URZ ;  /* 0x0000c40007089890 */ /* 0x000fe2000fffe0ff */
[----:B------:R-:W-:Y:S02]  /*4f50*/  VOTEU.ALL UP1, P4 ;  /* 0x0000000000ff7886 */ /* 0x000fe40002020000 */
[----:B------:R-:W-:Y:S11]  /*4f60*/  @!P4 R2UR UR15, R11 ;  /* 0x000000000b0fc2ca */ /* 0x000ff600000e0000 */
[----:B------:R-:W-:Y:S02]  /*4f70*/  @!UPT UIADD3 URZ, UPT, UPT, URZ, URZ, URZ ;  /* 0x000000fffffff290 */ /* 0x000fe4000fffe0ff */
[----:B------:R2:W-:Y:S01]  /*4f80*/  @!UP1 UTMALDG.3D [UR8], [UR14], desc[UR18] ;  /* 0x000012080e0095b4 */ /* 0x0005e20008011000 */
[----:B------:R2:W-:Y:S01]  /*4f90*/  @!P4 SYNCS.ARRIVE.TRANS64.RED.A0TR RZ, [UR7+0x68], R23 ;  /* 0x00006817ffffc9a7 */ /* 0x0005e20008300407 */
[----:B------:R-:W-:Y:S01]  /*4fa0*/  UPLOP3.LUT UP1, UPT, UPT, UPT, UPT, 0x80, 0x8 ;  /* 0x000000000008789c */ /* 0x000fe20003f2f070 */
[----:B------:R-:W-:Y:S01]  /*4fb0*/  SYNCS.ARRIVE.TRANS64.RED.A1T0 RZ, [UR13], RZ ;  /* 0x000000ffffff79a7 */ /* 0x000fe2000810040d */
[----:B------:R-:W-:Y:S09]  /*4fc0*/  @P3 BRA `(.L_x_95) ;  /* 0xfffffff000943947 */ /* 0x000ff2000383ffff */
[----:B------:R-:W-:-:S04]  /*4fd0*/  SHF.L.U32 R3, R31, 0x1f, RZ ;  /* 0x0000001f1f037819 */ /* 0x000fc800000006ff */
[----:B------:R-:W1:Y:S02]  /*4fe0*/  SYNCS.PHASECHK.TRANS64.TRYWAIT P0, [UR7+0x70], R3 ;  /* 0x00007003ff0075a7 */ /* 0x000e640008001107 */
[----:B-1----:R-:W-:Y:S05]  /*4ff0*/  @!P0 BRA `(.L_x_96) ;  /* 0x0000006c00848947 */ /* 0x002fea0003800000 */
.L_x_187:
[----:B------:R-:W4:Y:S02]  /*5000*/  SYNCS.PHASECHK.TRANS64.TRYWAIT P0, [UR7+0x78], R3 ;  /* 0x00007803ff0075a7 */ /* 0x000f240008001107 */
[----:B----4-:R-:W-:Y:S05]  /*5010*/  @!P0 BRA `(.L_x_97) ;  /* 0x0000006c00948947 */ /* 0x010fea0003800000 */
.L_x_189:
[----:B------:R-:W4:Y:S02]  /*5020*/  SYNCS.PHASECHK.TRANS64.TRYWAIT P0, [UR7+0x80], R3 ;  /* 0x00008003ff0075a7 */ /* 0x000f240008001107 */
[----:B----4-:R-:W-:Y:S05]  /*5030*/  @!P0 BRA `(.L_x_98) ;  /* 0x0000006c00a48947 */ /* 0x010fea0003800000 */
.L_x_191:
[----:B-1----:R-:W-:-:S07]  /*5040*/  MOV R0, UR7 ;  /* 0x0000000700007c02 */ /* 0x002fce0008000f00 */
.L_x_99:
[----:B-1----:R-:W-:-:S04]  /*5050*/  SHF.L.U32 R3, R31, 0x1f, RZ ;  /* 0x0000001f1f037819 */ /* 0x002fc800000006ff */
[----:B------:R1:W4:Y:S03]  /*5060*/  SYNCS.PHASECHK.TRANS64.TRYWAIT P0, [R0+URZ+0x88], R3 ;  /* 0x00008803000075a7 */ /* 0x00032600080011ff */
[----:B----4-:R-:W-:Y:S05]  /*5070*/  @!P0 NANOSLEEP.SYNCS 0x989680 ;  /* 0x009896800000895d */ /* 0x010fea0003900000 */
[----:B------:R-:W4:Y:S02]  /*5080*/  @!P0 SYNCS.PHASECHK.TRANS64 P0, [R0+URZ+0x88], R3 ;  /* 0x00008803000085a7 */ /* 0x000f2400080010ff */
[----:B--2-4-:R-:W-:Y:S05]  /*5090*/  @P0 EXIT ;  /* 0x000000000000094d */ /* 0x014fea0003800000 */
[----:B------:R-:W-:Y:S05]  /*50a0*/  BRA `(.L_x_99) ;  /* 0xfffffffc00e87947 */ /* 0x000fea000383ffff */
.L_x_84:
[----:B------:R-:W-:-:S06]  /*50b0*/  UISETP.GE.AND UP1, UPT, UR10, 0x4, UPT ;  /* 0x000000040a00788c */ /* 0x000fcc000bf26270 */
[----:B------:R-:W-:-:S13]  /*50c0*/  PLOP3.LUT P0, PT, PT, PT, UP1, 0x80, 0x8 ;  /* 0x000000000008781c */ /* 0x000fda0003f0f018 */
[----:B------:R-:W-:Y:S05]  /*50d0*/  @!P0 EXIT ;  /* 0x000000000000894d */ /* 0x000fea0003800000 */
[----:B------:R-:W-:Y:S01]  /*50e0*/  BAR.SYNC.DEFER_BLOCKING 0x6, 0xa0 ;  /* 0x0182800000007b1d */ /* 0x000fe20000010000 */
[C---:B------:R-:W-:Y:S01]  /*50f0*/  IMAD.SHL.U32 R3, R170.reuse, 0x40, RZ ;  /* 0x00000040aa037824 */ /* 0x040fe200078e00ff */
[C---:B------:R-:W-:Y:S01]  /*5100*/  LOP3.LUT R161, R170.reuse, 0x1, RZ, 0xc0, !PT ;  /* 0x00000001aaa17812 */ /* 0x040fe200078ec0ff */
[C---:B------:R-:W-:Y:S02]  /*5110*/  IMAD.U32 R79, R170.reuse, 0x10000, RZ ;  /* 0x00010000aa4f7824 */ /* 0x040fe400078e00ff */
[----:B------:R-:W-:Y:S02]  /*5120*/  HFMA2 R167, -RZ, RZ, 0, 5.9604644775390625e-08 ;  /* 0x00000001ffa77431 */ /* 0x000fe400000001ff */
[C---:B------:R-:W-:Y:S01]  /*5130*/  IMAD.SHL.U32 R160, R170.reuse, 0x8, RZ ;  /* 0x00000008aaa07824 */ /* 0x040fe200078e00ff */
[----:B------:R-:W-:Y:S01]  /*5140*/  UMOV UR48, 0x400 ;  /* 0x0000040000307882 */ /* 0x000fe20000000000 */
[----:B------:R-:W1:Y:S01]  /*5150*/  LDC R159, c[0x0][0x370] ;  /* 0x0000dc00ff9f7b82 */ /* 0x000e620000000800 */
[----:B------:R-:W-:Y:S01]  /*5160*/  ULEA UR48, UR37, UR48, 0x18 ;  /* 0x0000003025307291 */ /* 0x000fe2000f8ec0ff */
[----:B------:R-:W-:Y:S01]  /*5170*/  ISETP.NE.U32.AND P0, PT, R161, 0x1, PT ;  /* 0x00000001a100780c */ /* 0x000fe20003f05070 */
[----:B------:R-:W-:Y:S01]  /*5180*/  IMAD.MOV.U32 R169, RZ, RZ, 0x2 ;  /* 0x00000002ffa97424 */ /* 0x000fe200078e00ff */
[----:B------:R-:W-:Y:S01]  /*5190*/  LOP3.LUT R5, R3, 0x1c0, RZ, 0xc0, !PT ;  /* 0x000001c003057812 */ /* 0x000fe200078ec0ff */
[----:B------:R-:W-:Y:S01]  /*51a0*/  UIADD3 UR4, UPT, UPT, UR48, 0x400, URZ ;  /* 0x0000040030047890 */ /* 0x000fe2000fffe0ff */
[----:B------:R-:W-:Y:S01]  /*51b0*/  LOP3.LUT R79, R79, 0x600000, RZ, 0xc0, !PT ;  /* 0x006000004f4f7812 */ /* 0x000fe200078ec0ff */
[----:B------:R-:W-:Y:S01]  /*51c0*/  IMAD.MOV.U32 R168, RZ, RZ, 0x4 ;  /* 0x00000004ffa87424 */ /* 0x000fe200078e00ff */
[----:B------:R-:W2:Y:S01]  /*51d0*/  LDC R74, c[0x0][0xb0c] ;  /* 0x0002c300ff4a7b82 */ /* 0x000ea20000000800 */
[----:B------:R-:W-:Y:S01]  /*51e0*/  R2P PR, R170, 0x6 ;  /* 0x00000006aa007804 */ /* 0x000fe20000000000 */
[----:B------:R-:W-:Y:S01]  /*51f0*/  IMAD.MOV.U32 R76, RZ, RZ, RZ ;  /* 0x000000ffff4c7224 */ /* 0x000fe200078e00ff */
[----:B------:R-:W-:Y:S01]  /*5200*/  LOP3.LUT R160, R5, 0x38, R160, 0xf8, !PT ;  /* 0x0000003805a07812 */ /* 0x000fe200078ef8a0 */
[----:B------:R-:W-:Y:S01]  /*5210*/  IMAD.MOV.U32 R166, RZ, RZ, RZ ;  /* 0x000000ffffa67224 */ /* 0x000fe200078e00ff */
[----:B------:R-:W-:Y:S01]  /*5220*/  P2R R2, PR, RZ, 0x1 ;  /* 0x00000001ff027803 */ /* 0x000fe20000000000 */
[----:B------:R-:W-:Y:S01]  /*5230*/  IMAD.MOV.U32 R173, RZ, RZ, RZ ;  /* 0x000000ffffad7224 */ /* 0x000fe200078e00ff */
[----:B------:R-:W-:Y:S01]  /*5240*/  LOP3.LUT R160, R160, 0x1e00, R3, 0xf8, !PT ;  /* 0x00001e00a0a07812 */ /* 0x000fe200078ef803 */
[----:B------:R-:W3:Y:S01]  /*5250*/  LDC R157, c[0x0][0xb20] ;  /* 0x0002c800ff9d7b82 */ /* 0x000ee20000000800 */
[----:B------:R-:W4:Y:S01]  /*5260*/  LDS R0, [UR48+0x130] ;  /* 0x00013030ff007984 */ /* 0x000f220008000800 */
[----:B------:R-:W-:Y:S01]  /*5270*/  LOP3.LUT R170, R170, 0x60, RZ, 0xc0, !PT ;  /* 0x00000060aaaa7812 */ /* 0x000fe200078ec0ff */
[----:B------:R-:W-:Y:S01]  /*5280*/  IMAD.U32 R163, RZ, RZ, UR4 ;  /* 0x00000004ffa37e24 */ /* 0x000fe2000f8e00ff */
[----:B------:R-:W-:Y:S01]  /*5290*/  MOV R165, RZ ;  /* 0x000000ff00a57202 */ /* 0x000fe20000000f00 */
[----:B------:R-:W1:Y:S01]  /*52a0*/  LDCU.64 UR52, c[0x0][0x348] ;  /* 0x00006900ff3477ac */ /* 0x000e620008000a00 */
[----:B------:R-:W-:-:S02]  /*52b0*/  SEL R169, R169, 0xfffffffe, !P1 ;  /* 0xfffffffea9a97807 */ /* 0x000fc40004800000 */
[----:B------:R-:W1:Y:S01]  /*52c0*/  LDC R73, c[0x0][0xb30] ;  /* 0x0002cc00ff497b82 */ /* 0x000e620000000800 */
[----:B------:R-:W-:Y:S01]  /*52d0*/  SEL R168, R168, 0xfffffffc, !P2 ;  /* 0xfffffffca8a87807 */ /* 0x000fe20005000000 */
[----:B------:R-:W1:Y:S01]  /*52e0*/  LDCU.64 UR38, c[0x0][0x888] ;  /* 0x00011100ff2677ac */ /* 0x000e620008000a00 */
[----:B------:R-:W1:Y:S05]  /*52f0*/  LDCU.64 UR44, c[0x0][0x890] ;  /* 0x00011200ff2c77ac */ /* 0x000e6a0008000a00 */
[----:B------:R-:W1:Y:S01]  /*5300*/  LDC.64 R152, c[0x0][0xb10] ;  /* 0x0002c400ff987b82 */ /* 0x000e620000000a00 */
[----:B------:R-:W-:Y:S01]  /*5310*/  UMOV UR49, URZ ;  /* 0x000000ff00317c82 */ /* 0x000fe20008000000 */
[----:B------:R-:W-:-:S06]  /*5320*/  UMOV UR51, URZ ;  /* 0x000000ff00337c82 */ /* 0x000fcc0008000000 */
[----:B------:R-:W1:Y:S08]  /*5330*/  LDC.64 R70, c[0x0][0xb18] ;  /* 0x0002c600ff467b82 */ /* 0x000e700000000a00 */
[----:B------:R-:W1:Y:S08]  /*5340*/  LDC.64 R68, c[0x0][0xb28] ;  /* 0x0002ca00ff447b82 */ /* 0x000e700000000a00 */
[----:B------:R-:W1:Y:S01]  /*5350*/  LDC.64 R150, c[0x0][0x8b0] ;  /* 0x00022c00ff967b82 */ /* 0x000e620000000a00 */
[----:B----4-:R-:W-:-:S07]  /*5360*/  IMAD.IADD R79, R0, 0x1, R79 ;  /* 0x00000001004f7824 */ /* 0x010fce00078e024f */
[----:B------:R-:W4:Y:S08]  /*5370*/  LDC.64 R148, c[0x0][0x8a8] ;  /* 0x00022a00ff947b82 */ /* 0x000f300000000a00 */
[----:B--23--:R-:W1:Y:S02]  /*5380*/  LDC R158, c[0x0][0x374] ;  /* 0x0000dd00ff9e7b82 */ /* 0x00ce640000000800 */
.L_x_143:
[----:B------:R-:W-:Y:S02]  /*5390*/  LEA R0, R173, UR48, 0x3 ;  /* 0x00000030ad007c11 */ /* 0x000fe4000f8e18ff */
[----:B------:R-:W-:Y:S02]  /*53a0*/  SHF.L.U32 R3, R165, 0x1f, RZ ;  /* 0x0000001fa5037819 */ /* 0x000fe400000006ff */
[----:B-1----:R-:W-:Y:S02]  /*53b0*/  LEA R16, R173, UR48, 0x4 ;  /* 0x00000030ad107c11 */ /* 0x002fe4000f8e20ff */
[----:B------:R-:W2:Y:S02]  /*53c0*/  SYNCS.PHASECHK.TRANS64.TRYWAIT P0, [R0+URZ+0xa0], R3 ;  /* 0x0000a003000075a7 */ /* 0x000ea400080011ff */
[----:B--23--:R-:W-:Y:S05]  /*53d0*/  @!P0 BRA `(.L_x_100) ;  /* 0x0000006800d48947 */ /* 0x00cfea0003800000 */
.L_x_192:
[----:B------:R-:W3:Y:S01]  /*53e0*/  LDC.64 R12, c[0x0][0xb10] ;  /* 0x0002c400ff0c7b82 */ /* 0x000ee20000000a00 */
[----:B------:R-:W4:Y:S01]  /*53f0*/  LDS.128 R16, [R16+0x110] ;  /* 0x0001100010107984 */ /* 0x000f220000000c00 */
[----:B-1----:R-:W-:Y:S01]  /*5400*/  ISETP.NE.AND P1, PT, R73, 0x1, PT ;  /* 0x000000014900780c */ /* 0x002fe20003f25270 */
[----:B--2---:R-:W-:Y:S01]  /*5410*/  VIADD R0, R0, 0xb0 ;  /* 0x000000b000007836 */ /* 0x004fe20000000000 */
[----:B------:R-:W-:Y:S04]  /*5420*/  ISETP.GE.AND P0, PT, R72, 0x1, PT ;  /* 0x000000014800780c */ /* 0x000fe80003f06270 */
[----:B------:R-:W1:Y:S01]  /*5430*/  LDC.64 R10, c[0x0][0xb18] ;  /* 0x0002c600ff0a7b82 */ /* 0x000e620000000a00 */
[----:B------:R-:W-:Y:S01]  /*5440*/  PRMT R0, RZ, 0x654, R0 ;  /* 0x00000654ff007816 */ /* 0x000fe20000000000 */
[----:B------:R-:W-:Y:S01]  /*5450*/  @!PT LDS RZ, [RZ] ;  /* 0x00000000fffff984 */ /* 0x000fe20000000800 */
[----:B------:R-:W-:Y:S01]  /*5460*/  @!PT LDS RZ, [RZ] ;  /* 0x00000000fffff984 */ /* 0x000fe20000000800 */
[----:B------:R-:W-:Y:S01]  /*5470*/  @!PT LDS RZ, [RZ] ;  /* 0x00000000fffff984 */ /* 0x000fe20000000800 */
[----:B------:R-:W-:Y:S01]  /*5480*/  @!PT LDS RZ, [RZ] ;  /* 0x00000000fffff984 */ /* 0x000fe20000000800 */
[----:B------:R2:W-:Y:S06]  /*5490*/  MEMBAR.ALL.CTA ;  /* 0x0000000000007992 */ /* 0x0005ec0000008000 */
[----:B--2---:R-:W2:Y:S01]  /*54a0*/  FENCE.VIEW.ASYNC.S ;  /* 0x00000000000073c6 */ /* 0x004ea20000000000 */
[----:B------:R-:W1:Y:S08]  /*54b0*/  @!P1 LDC R14, c[0x0][0xb20] ;  /* 0x0002c800ff0e9b82 */ /* 0x000e700000000800 */
[----:B------:R-:W1:Y:S01]  /*54c0*/  @!P1 LDC R9, c[0x0][0xb0c] ;  /* 0x0002c300ff099b82 */ /* 0x000e620000000800 */
[----:B--2---:R2:W-:Y:S01]  /*54d0*/  SYNCS.ARRIVE.TRANS64.RED.A1T0 RZ, [R0+URZ], RZ ;  /* 0x000000ff00ff79a7 */ /* 0x0045e200081004ff */
[----:B----4-:R-:W-:Y:S04]  /*54e0*/  LOP3.LUT P4, RZ, R18, 0x1, RZ, 0xc0, !PT ;  /* 0x0000000112ff7812 */ /* 0x010fe8000788c0ff */
[----:B------:R-:W-:Y:S09]  /*54f0*/  P2R R171, PR, RZ, 0x10 ;  /* 0x00000010ffab7803 */ /* 0x000ff20000000000 */
[----:B------:R-:W-:Y:S02]  /*5500*/  @P4 MOV R77, R16 ;  /* 0x00000010004d4202 */ /* 0x000fe40000000f00 */
[----:B------:R-:W-:Y:S01]  /*5510*/  @P4 LOP3.LUT R75, R17, 0xffff, RZ, 0xc0, !PT ;  /* 0x0000ffff114b4812 */ /* 0x000fe200078ec0ff */
[----:B--23--:R-:W-:Y:S06]  /*5520*/  @!P0 BRA `(.L_x_101) ;  /* 0x0000000000a48947 */ /* 0x00cfec0003800000 */
[----:B------:R-:W-:Y:S01]  /*5530*/  IMAD.HI.U32 R24, R158, R71, RZ ;  /* 0x000000479e187227 */ /* 0x000fe200078e00ff */
[----:B------:R-:W-:Y:S02]  /*5540*/  ISETP.NE.AND P0, PT, R70, 0x1, PT ;  /* 0x000000014600780c */ /* 0x000fe40003f05270 */
[----:B------:R-:W-:Y:S01]  /*5550*/  ISETP.NE.AND P2, PT, R72, 0x1, PT ;  /* 0x000000014800780c */ /* 0x000fe20003f45270 */
[-C--:B------:R-:W-:Y:S01]  /*5560*/  IMAD.HI.U32 R22, R159, R152.reuse, RZ ;  /* 0x000000989f167227 */ /* 0x080fe200078e00ff */
[----:B------:R-:W-:Y:S02]  /*5570*/  SHF.R.U32.HI R23, RZ, R157, R24 ;  /* 0x0000009dff177219 */ /* 0x000fe40000011618 */
[----:B------:R-:W-:Y:S01]  /*5580*/  ISETP.NE.AND P3, PT, R74, 0x1, PT ;  /* 0x000000014a00780c */ /* 0x000fe20003f65270 */
[----:B------:R-:W-:Y:S01]  /*5590*/  IMAD.HI.U32 R28, R75, R71, RZ ;  /* 0x000000474b1c7227 */ /* 0x000fe200078e00ff */
[----:B------:R-:W-:Y:S02]  /*55a0*/  SHF.R.U32.HI R22, RZ, R153, R22 ;  /* 0x00000099ff167219 */ /* 0x000fe40000011616 */
[----:B------:R-:W-:Y:S01]  /*55b0*/  SEL R3, R158, R23, !P0 ;  /* 0x000000179e037207 */ /* 0x000fe20004000000 */
[----:B------:R-:W-:Y:S01]  /*55c0*/  IMAD.HI.U32 R26, R77, R152, RZ ;  /* 0x000000984d1a7227 */ /* 0x000fe200078e00ff */
[----:B------:R-:W-:Y:S03]  /*55d0*/  SEL R7, R159, R22, !P3 ;  /* 0x000000169f077207 */ /* 0x000fe60005800000 */
[-C--:B------:R-:W-:Y:S01]  /*55e0*/  IMAD.HI.U32 R22, R3, R68.reuse, RZ ;  /* 0x0000004403167227 */ /* 0x080fe200078e00ff */
[----:B------:R-:W-:Y:S03]  /*55f0*/  SHF.R.U32.HI R26, RZ, R153, R26 ;  /* 0x00000099ff1a7219 */ /* 0x000fe6000001161a */
[----:B------:R-:W-:Y:S01]  /*5600*/  IMAD.HI.U32 R24, R7, R68, RZ ;  /* 0x0000004407187227 */ /* 0x000fe200078e00ff */
[----:B------:R-:W-:Y:S02]  /*5610*/  @P2 SHF.R.U32.HI R3, RZ, R69, R22 ;  /* 0x00000045ff032219 */ /* 0x000fe40000011616 */
[----:B------:R-:W-:Y:S02]  /*5620*/  SHF.R.U32.HI R22, RZ, R157, R28 ;  /* 0x0000009dff167219 */ /* 0x000fe4000001161c */
[----:B------:R-:W-:Y:S01]  /*5630*/  @P2 SHF.R.U32.HI R7, RZ, R69, R24 ;  /* 0x00000045ff072219 */ /* 0x000fe20000011618 */
[C---:B------:R-:W-:Y:S01]  /*5640*/  IMAD R2, R72.reuse, R3, RZ ;  /* 0x0000000348027224 */ /* 0x040fe200078e02ff */
[----:B------:R-:W-:Y:S02]  /*5650*/  SEL R5, R75, R22, !P0 ;  /* 0x000000164b057207 */ /* 0x000fe40004000000 */
[----:B------:R-:W-:Y:S01]  /*5660*/  SEL R3, R77, R26, !P3 ;  /* 0x0000001a4d037207 */ /* 0x000fe20005800000 */
[----:B------:R-:W-:Y:S01]  /*5670*/  IMAD R4, R72, R7, RZ ;  /* 0x0000000748047224 */ /* 0x000fe200078e02ff */
[C---:B------:R-:W-:Y:S01]  /*5680*/  ISETP.GE.AND P0, PT, R5.reuse, R2, PT ;  /* 0x000000020500720c */ /* 0x040fe20003f06270 */
[----:B------:R-:W-:Y:S03]  /*5690*/  IMAD.HI.U32 R6, R5, R68, RZ ;  /* 0x0000004405067227 */ /* 0x000fe600078e00ff */
[----:B------:R-:W-:Y:S01]  /*56a0*/  ISETP.GE.OR P0, PT, R3, R4, P0 ;  /* 0x000000040300720c */ /* 0x000fe20000706670 */
[----:B------:R-:W-:Y:S01]  /*56b0*/  IMAD.MOV R4, RZ, RZ, -R3 ;  /* 0x000000ffff047224 */ /* 0x000fe200078e0a03 */
[-C--:B------:R-:W-:Y:S03]  /*56c0*/  SHF.R.U32.HI R6, RZ, R69.reuse, R6 ;  /* 0x00000045ff067219 */ /* 0x080fe60000011606 */
[----:B------:R-:W-:Y:S01]  /*56d0*/  IMAD R77, R74, R4, R77 ;  /* 0x000000044a4d7224 */ /* 0x000fe200078e024d */
[----:B------:R-:W-:Y:S05]  /*56e0*/  SEL R15, R5, R6, !P2 ;  /* 0x00000006050f7207 */ /* 0x000fea0005000000 */
[----:B------:R-:W-:Y:S02]  /*56f0*/  IMAD.MOV R6, RZ, RZ, -R15 ;  /* 0x000000ffff067224 */ /* 0x000fe400078e0a0f */
[C---:B------:R-:W-:Y:S04]  /*5700*/  @!P0 IMAD.HI.U32 R2, R3.reuse, R68, RZ ;  /* 0x0000004403028227 */ /* 0x040fe800078e00ff */
[----:B------:R-:W-:Y:S01]  /*5710*/  IMAD R6, R72, R6, R5 ;  /* 0x0000000648067224 */ /* 0x000fe200078e0205 */
[----:B------:R-:W-:Y:S04]  /*5720*/  @!P0 SHF.R.U32.HI R2, RZ, R69, R2 ;  /* 0x00000045ff028219 */ /* 0x000fe80000011602 */
[----:B------:R-:W-:Y:S02]  /*5730*/  @!P0 SEL R0, R3, R2, !P2 ;  /* 0x0000000203008207 */ /* 0x000fe40005000000 */
[----:B------:R-:W-:Y:S02]  /*5740*/  IADD3 R2, PT, PT, -R5, RZ, RZ ;  /* 0x000000ff05027210 */ /* 0x000fe40007ffe1ff */
[----:B------:R-:W-:Y:S01]  /*5750*/  @!P0 IADD3 R8, PT, PT, R15, -R0, RZ ;  /* 0x800000000f088210 */ /* 0x000fe20007ffe0ff */
[----:B------:R-:W-:Y:S02]  /*5760*/  @!P0 IMAD R0, R7, R6, R0 ;  /* 0x0000000607008224 */ /* 0x000fe400078e0200 */
[----:B------:R-:W-:Y:S02]  /*5770*/  IMAD R75, R70, R2, R75 ;  /* 0x00000002464b7224 */ /* 0x000fe400078e024b */
[----:B------:R-:W-:Y:S02]  /*5780*/  @!P0 IMAD R5, R8, R72, R3 ;  /* 0x0000004808058224 */ /* 0x000fe400078e0203 */
[----:B------:R-:W-:Y:S04]  /*5790*/  @!P0 IMAD.MOV.U32 R3, RZ, RZ, R0 ;  /* 0x000000ffff038224 */ /* 0x000fe800078e0000 */
[----:B------:R-:W-:Y:S02]  /*57a0*/  IMAD R77, R3, R74, R77 ;  /* 0x0000004a034d7224 */ /* 0x000fe400078e024d */
[----:B------:R-:W-:Y:S07]  /*57b0*/  IMAD R75, R5, R70, R75 ;  /* 0x00000046054b7224 */ /* 0x000fee00078e024b */
.L_x_101:
[----:B-1----:R-:W-:Y:S01]  /*57c0*/  @!P1 ISETP.NE.AND P0, PT, R10, 0x1, PT ;  /* 0x000000010a00980c */ /* 0x002fe20003f05270 */
[----:B------:R-:W-:Y:S01]  /*57d0*/  @!P1 IMAD.HI.U32 R3, R75, R11, RZ ;  /* 0x0000000b4b039227 */ /* 0x000fe200078e00ff */
[----:B------:R-:W-:Y:S01]  /*57e0*/  R2UR UR42, R21 ;  /* 0x00000000152a72ca */ /* 0x000fe200000e0000 */
[----:B------:R-:W-:Y:S01]  /*57f0*/  BSSY.RECONVERGENT B6, `(.L_x_102) ;  /* 0x0000031000067945 */ /* 0x000fe20003800200 */
[----:B------:R-:W-:Y:S01]  /*5800*/  R2UR UR41, R20 ;  /* 0x00000000142972ca */ /* 0x000fe200000e0000 */
[----:B------:R-:W-:Y:S01]  /*5810*/  @!P1 IMAD.HI.U32 R0, R77, R12, RZ ;  /* 0x0000000c4d009227 */ /* 0x000fe200078e00ff */
[----:B------:R-:W-:Y:S02]  /*5820*/  @!P1 SHF.R.U32.HI R2, RZ, R14, R3 ;  /* 0x0000000eff029219 */ /* 0x000fe40000011603 */
[----:B------:R-:W-:Y:S01]  /*5830*/  @!P1 ISETP.NE.AND P2, PT, R9, 0x1, PT ;  /* 0x000000010900980c */ /* 0x000fe20003f45270 */
[----:B------:R-:W-:Y:S01]  /*5840*/  VIADD R173, R173, 0x1 ;  /* 0x00000001adad7836 */ /* 0x000fe20000000000 */
[----:B------:R-:W-:Y:S02]  /*5850*/  @!P1 SEL R2, R75, R2, !P0 ;  /* 0x000000024b029207 */ /* 0x000fe40004000000 */
[----:B------:R-:W-:Y:S02]  /*5860*/  @!P1 SHF.R.U32.HI R0, RZ, R13, R0 ;  /* 0x0000000dff009219 */ /* 0x000fe40000011600 */
[----:B------:R-:W-:Y:S01]  /*5870*/  LOP3.LUT P0, RZ, R163, 0x3f0, RZ, 0xc0, !PT ;  /* 0x000003f0a3ff7812 */ /* 0x000fe2000780c0ff */
[----:B------:R-:W-:Y:S01]  /*5880*/  USHF.L.U32 UR42, UR42, 0x7, URZ ;  /* 0x000000072a2a7899 */ /* 0x000fe200080006ff */
[----:B------:R-:W-:Y:S01]  /*5890*/  @!P1 SEL R3, R77, R0, !P2 ;  /* 0x000000004d039207 */ /* 0x000fe20005000000 */
[----:B------:R-:W-:Y:S01]  /*58a0*/  USHF.L.U32 UR41, UR41, 0x8, URZ ;  /* 0x0000000829297899 */ /* 0x000fe200080006ff */
[----:B------:R-:W-:Y:S03]  /*58b0*/  @P4 SHF.R.U32.HI R164, RZ, 0x10, R17 ;  /* 0x00000010ffa44819 */ /* 0x000fe60000011611 */
[----:B------:R-:W-:Y:S02]  /*58c0*/  @!P1 IMAD.IADD R0, R2, 0x1, -R3 ;  /* 0x0000000102009824 */ /* 0x000fe400078e0a03 */
[----:B------:R-:W-:Y:S02]  /*58d0*/  @!P1 IMAD.IADD R2, R3, 0x1, -R2 ;  /* 0x0000000103029824 */ /* 0x000fe400078e0a02 */
[----:B------:R-:W-:Y:S02]  /*58e0*/  @!P1 IMAD R77, R0, R9, R77 ;  /* 0x00000009004d9224 */ /* 0x000fe400078e024d */
[----:B------:R-:W-:Y:S01]  /*58f0*/  @!P1 IMAD R75, R2, R10, R75 ;  /* 0x0000000a024b9224 */ /* 0x000fe200078e024b */
[----:B------:R-:W-:Y:S06]  /*5900*/  @!P0 BRA `(.L_x_103) ;  /* 0x00000000007c8947 */ /* 0x000fec0003800000 */
[----:B------:R-:W1:Y:S01]  /*5910*/  LDCU.64 UR8, c[0x4][0x80] ;  /* 0x01001000ff0877ac */ /* 0x000e620008000a00 */
[----:B------:R-:W-:Y:S01]  /*5920*/  MOV R2, 0x0 ;  /* 0x0000000000027802 */ /* 0x000fe20000000f00 */
[----:B------:R-:W-:Y:S02]  /*5930*/  HFMA2 R12, -RZ, RZ, 0, 5.9604644775390625e-08 ;  /* 0x00000001ff0c7431 */ /* 0x000fe400000001ff */
[----:B------:R-:W-:Y:S01]  /*5940*/  IMAD.MOV.U32 R8, RZ, RZ, 0x70 ;  /* 0x00000070ff087424 */ /* 0x000fe200078e00ff */
[----:B------:R2:W3:Y:S01]  /*5950*/  LDC.64 R14, c[0x4][R2] ;  /* 0x01000000020e7b82 */ /* 0x0004e20000000a00 */
[----:B------:R-:W4:Y:S01]  /*5960*/  LDCU.64 UR6, c[0x4][0x88] ;  /* 0x01001100ff0677ac */ /* 0x000f220008000a00 */
[----:B------:R-:W-:Y:S01]  /*5970*/  IMAD.MOV.U32 R13, RZ, RZ, RZ ;  /* 0x000000ffff0d7224 */ /* 0x000fe200078e00ff */
[----:B------:R-:W2:Y:S01]  /*5980*/  LDCU.64 UR4, c[0x4][0x8] ;  /* 0x01000100ff0477ac */ /* 0x000ea20008000a00 */
[----:B-1----:R-:W-:Y:S01]  /*5990*/  MOV R5, UR9 ;  /* 0x0000000900057c02 */ /* 0x002fe20008000f00 */
[----:B------:R-:W-:Y:S01]  /*59a0*/  IMAD.U32 R4, RZ, RZ, UR8 ;  /* 0x00000008ff047e24 */ /* 0x000fe2000f8e00ff */
[----:B----4-:R-:W-:Y:S01]  /*59b0*/  MOV R7, UR7 ;  /* 0x0000000700077c02 */ /* 0x010fe20008000f00 */
[----:B------:R-:W-:Y:S01]  /*59c0*/  IMAD.U32 R6, RZ, RZ, UR6 ;  /* 0x00000006ff067e24 */ /* 0x000fe2000f8e00ff */
[----:B--2---:R-:W-:Y:S01]  /*59d0*/  MOV R11, UR5 ;  /* 0x00000005000b7c02 */ /* 0x004fe20008000f00 */
[----:B------:R-:W-:Y:S02]  /*59e0*/  IMAD.U32 R10, RZ, RZ, UR4 ;  /* 0x00000004ff0a7e24 */ /* 0x000fe4000f8e00ff */
[----:B------:R-:W-:Y:S07]  /*59f0*/  LEPC R20, `(.L_x_104) ;  /* 0x000000001014794e */ /* 0x000fee0000000000 */
[----:B---3-5:R-:W-:Y:S05]  /*5a00*/  CALL.ABS.NOINC R14 ;  /* 0x000000000e007343 */ /* 0x028fea0003c00000 */
.L_x_104:
[----:B------:R-:W1:Y:S01]  /*5a10*/  LDCU.64 UR8, c[0x4][0x80] ;  /* 0x01001000ff0877ac */ /* 0x000e620008000a00 */
[----:B------:R-:W2:Y:S01]  /*5a20*/  LDC.64 R2, c[0x4][R2] ;  /* 0x0100000002027b82 */ /* 0x000ea20000000a00 */
[----:B------:R-:W-:Y:S02]  /*5a30*/  HFMA2 R12, -RZ, RZ, 0, 5.9604644775390625e-08 ;  /* 0x00000001ff0c7431 */ /* 0x000fe400000001ff */
[----:B------:R-:W-:Y:S02]  /*5a40*/  IMAD.MOV.U32 R8, RZ, RZ, 0x70 ;  /* 0x00000070ff087424 */ /* 0x000fe400078e00ff */
[----:B------:R-:W-:Y:S01]  /*5a50*/  IMAD.MOV.U32 R13, RZ, RZ, RZ ;  /* 0x000000ffff0d7224 */ /* 0x000fe200078e00ff */
[----:B------:R-:W3:Y:S01]  /*5a60*/  LDCU.64 UR6, c[0x4][0x88] ;  /* 0x01001100ff0677ac */ /* 0x000ee20008000a00 */
[----:B------:R-:W4:Y:S01]  /*5a70*/  LDCU.64 UR4, c[0x4][0x8] ;  /* 0x01000100ff0477ac */ /* 0x000f220008000a00 */
[----:B-1----:R-:W-:Y:S02]  /*5a80*/  MOV R4, UR8 ;  /* 0x0000000800047c02 */ /* 0x002fe40008000f00 */
[----:B------:R-:W-:Y:S02]  /*5a90*/  MOV R5, UR9 ;  /* 0x0000000900057c02 */ /* 0x000fe40008000f00 */
[----:B---3--:R-:W-:Y:S01]  /*5aa0*/  MOV R7, UR7 ;  /* 0x0000000700077c02 */ /* 0x008fe20008000f00 */
[----:B------:R-:W-:Y:S01]  /*5ab0*/  IMAD.U32 R6, RZ, RZ, UR6 ;  /* 0x00000006ff067e24 */ /* 0x000fe2000f8e00ff */
[----:B----4-:R-:W-:Y:S01]  /*5ac0*/  MOV R11, UR5 ;  /* 0x00000005000b7c02 */ /* 0x010fe20008000f00 */
[----:B------:R-:W-:Y:S02]  /*5ad0*/  IMAD.U32 R10, RZ, RZ, UR4 ;  /* 0x00000004ff0a7e24 */ /* 0x000fe4000f8e00ff */
[----:B------:R-:W-:Y:S07]  /*5ae0*/  LEPC R20, `(.L_x_103) ;  /* 0x000000001014794e */ /* 0x000fee0000000000 */
[----:B--2---:R-:W-:Y:S05]  /*5af0*/  CALL.ABS.NOINC R2 ;  /* 0x0000000002007343 */ /* 0x004fea0003c00000 */
.L_x_103:
[----:B------:R-:W-:Y:S05]  /*5b00*/  BSYNC.RECONVERGENT B6 ;  /* 0x0000000000067941 */ /* 0x000fea0003800200 */
.L_x_102:
[----:B------:R-:W-:Y:S01]  /*5b10*/  ISETP.NE.U32.AND P4, PT, R150, RZ, PT ;  /* 0x000000ff9600720c */ /* 0x000fe20003f85070 */
[----:B------:R-:W-:Y:S01]  /*5b20*/  UISETP.NE.AND UP2, UPT, UR50, URZ, UPT ;  /* 0x000000ff3200728c */ /* 0x000fe2000bf45270 */
[----:B------:R-:W-:Y:S01]  /*5b30*/  ISETP.NE.U32.AND P2, PT, RZ, UR38, PT ;  /* 0x00000026ff007c0c */ /* 0x000fe2000bf45070 */
[----:B------:R-:W-:Y:S01]  /*5b40*/  UISETP.NE.U32.AND UP1, UPT, UR44, URZ, UPT ;  /* 0x000000ff2c00728c */ /* 0x000fe2000bf25070 */
[----:B------:R-:W-:Y:S01]  /*5b50*/  ISETP.NE.AND.EX P4, PT, R151, RZ, PT, P4 ;  /* 0x000000ff9700720c */ /* 0x000fe20003f85340 */
[----:B------:R-:W-:Y:S01]  /*5b60*/  UPLOP3.LUT UP0, UPT, UPT, UPT, UPT, 0x40, 0x4 ;  /* 0x000000000004789c */ /* 0x000fe20003f0e870 */
[----:B------:R-:W-:Y:S01]  /*5b70*/  ISETP.NE.AND.EX P2, PT, RZ, UR39, PT, P2 ;  /* 0x00000027ff007c0c */ /* 0x000fe2000bf45320 */
[----:B------:R-:W-:Y:S01]  /*5b80*/  UISETP.NE.AND.EX UP1, UPT, UR45, URZ, UPT, UP1 ;  /* 0x000000ff2d00728c */ /* 0x000fe2000bf25310 */
[----:B------:R-:W-:Y:S04]  /*5b90*/  PLOP3.LUT P1, PT, PT, PT, UP2, 0x80, 0x8 ;  /* 0x000000000008781c */ /* 0x000fe80003f2f028 */
[----:B------:R-:W-:Y:S06]  /*5ba0*/  @UP2 UPLOP3.LUT UP0, UPT, UPT, UPT, UP1, 0x80, 0x8 ;  /* 0x000000000008289c */ /* 0x000fec0003f0f010 */
[----:B------:R-:W-:Y:S01]  /*5bb0*/  PLOP3.LUT P0, PT, PT, PT, UP0, 0x80, 0x8 ;  /* 0x000000000008781c */ /* 0x000fe20003f0f008 */
[----:B------:R-:W-:Y:S01]  /*5bc0*/  @!UPT UIADD3 URZ, UPT, UPT, URZ, URZ, URZ ;  /* 0x000000fffffff290 */ /* 0x000fe2000fffe0ff */
[----:B------:R-:W-:Y:S11]  /*5bd0*/  BRA.U !UP1, `(.L_x_105) ;  /* 0x0000000109387547 */ /* 0x000ff6000b800000 */
[----:B------:R-:W-:Y:S01]  /*5be0*/  UISETP.NE.U32.AND UP0, UPT, UR38, URZ, UPT ;  /* 0x000000ff2600728c */ /* 0x000fe2000bf05070 */
[----:B------:R-:W-:Y:S02]  /*5bf0*/  HFMA2 R0, -RZ, RZ, 0, 5.9604644775390625e-08 ;  /* 0x00000001ff007431 */ /* 0x000fe400000001ff */
[----:B------:R-:W-:Y:S01]  /*5c00*/  IMAD.MOV.U32 R155, RZ, RZ, 0x1 ;  /* 0x00000001ff9b7424 */ /* 0x000fe200078e00ff */
[----:B------:R-:W-:Y:S06]  /*5c10*/  UISETP.NE.AND.EX UP0, UPT, UR39, URZ, UPT, UP0 ;  /* 0x000000ff2700728c */ /* 0x000fec000bf05300 */
[----:B------:R-:W-:Y:S05]  /*5c20*/  PLOP3.LUT P3, PT, PT, PT, UP0, 0x80, 0x8 ;  /* 0x000000000008781c */ /* 0x000fea0003f6f008 */
[----:B------:R-:W1:Y:S01]  /*5c30*/  @UP0 LDCU.64 UR6, c[0x0][0x888] ;  /* 0x00011100ff0607ac */ /* 0x000e620008000a00 */
[----:B------:R-:W-:Y:S07]  /*5c40*/  @UP0 UIMAD UR4, UR36, UR44, URZ ;  /* 0x0000002c240402a4 */ /* 0x000fee000f8e02ff */
[----:B------:R-:W-:Y:S01]  /*5c50*/  @!P3 PRMT R155, R0, 0x7610, R155 ;  /* 0x00007610009bb816 */ /* 0x000fe2000000009b */
[----:B-1----:R-:W-:Y:S03]  /*5c60*/  @UP0 UIMAD.WIDE UR6, UR4, 0x4, UR6 ;  /* 0x00000004040608a5 */ /* 0x002fe6000f8e0206 */
[----:B------:R-:W1:Y:S03]  /*5c70*/  @!UP0 LDCU UR4, c[0x0][0x880] ;  /* 0x00011000ff0487ac */ /* 0x000e660008000800 */
[----:B------:R-:W-:Y:S01]  /*5c80*/  IMAD.U32 R2, RZ, RZ, UR6 ;  /* 0x00000006ff027e24 */ /* 0x000fe2000f8e00ff */
[----:B------:R-:W-:Y:S05]  /*5c90*/  MOV R3, UR7 ;  /* 0x0000000700037c02 */ /* 0x000fea0008000f00 */
[----:B-----5:R2:W5:Y:S02]  /*5ca0*/  @P3 LDG.E R81, desc[UR46][R2.64] ;  /* 0x0000002e02513981 */ /* 0x020564000c1e1900 */
[----:B-12---:R-:W-:Y:S02]  /*5cb0*/  @!P3 IMAD.U32 R81, RZ, RZ, UR4 ;  /* 0x00000004ff51be24 */ /* 0x006fe4000f8e00ff */
.L_x_105:
[----:B------:R-:W-:Y:S05]  /*5cc0*/  @!P4 BRA `(.L_x_106) ;  /* 0x000000000020c947 */ /* 0x000fea0003800000 */
[----:B------:R-:W-:Y:S04]  /*5cd0*/  ISETP.NE.U32.AND P3, PT, R148, RZ, PT ;  /* 0x000000ff9400720c */ /* 0x000fe80003f65070 */
[----:B------:R-:W-:Y:S11]  /*5ce0*/  ISETP.NE.AND.EX P3, PT, R149, RZ, PT, P3 ;  /* 0x000000ff9500720c */ /* 0x000ff60003f65330 */
[----:B------:R-:W-:Y:S02]  /*5cf0*/  @!UPT UIADD3 URZ, UPT, UPT, URZ, URZ, URZ ;  /* 0x000000fffffff290 */ /* 0x000fe4000fffe0ff */
[----:B------:R-:W1:Y:S01]  /*5d00*/  @P3 LDC.64 R2, c[0x0][0x8a8] ;  /* 0x00022a00ff023b82 */ /* 0x000e620000000a00 */
[----:B------:R-:W-:Y:S04]  /*5d10*/  @P3 IMAD R0, R150, UR36, RZ ;  /* 0x0000002496003c24 */ /* 0x000fe8000f8e02ff */
[----:B-1----:R-:W-:Y:S05]  /*5d20*/  @P3 IMAD.WIDE R2, R0, 0x4, R2 ;  /* 0x0000000400023825 */ /* 0x002fea00078e0202 */
[----:B-----5:R1:W5:Y:S02]  /*5d30*/  @P3 LDG.E R78, desc[UR46][R2.64] ;  /* 0x0000002e024e3981 */ /* 0x020364000c1e1900 */
[----:B-1----:R-:W2:Y:S02]  /*5d40*/  @!P3 LDC R78, c[0x0][0x8a0] ;  /* 0x00022800ff4ebb82 */ /* 0x002ea40000000800 */
.L_x_106:
[----:B-----5:R-:W-:Y:S01]  /*5d50*/  FSETP.NEU.AND P3, PT, R81, RZ, PT ;  /* 0x000000ff5100720b */ /* 0x020fe20003f6d000 */
[----:B------:R-:W-:Y:S01]  /*5d60*/  IMAD.SHL.U32 R182, R160, 0x2, RZ ;  /* 0x00000002a0b67824 */ /* 0x000fe200078e00ff */
[----:B------:R-:W-:Y:S01]  /*5d70*/  SEL R3, RZ, 0xffffffff, P2 ;  /* 0xffffffffff037807 */ /* 0x000fe20001000000 */
[----:B------:R-:W-:Y:S01]  /*5d80*/  IMAD.SHL.U32 R100, R168, 0x10, RZ ;  /* 0x00000010a8647824 */ /* 0x000fe200078e00ff */
[----:B------:R-:W-:Y:S01]  /*5d90*/  @P1 LOP3.LUT P2, RZ, R155, 0xff, RZ, 0xc0, !PT ;  /* 0x000000ff9bff1812 */ /* 0x000fe2000784c0ff */
[----:B------:R-:W-:Y:S01]  /*5da0*/  VIADD R181, R182, UR48 ;  /* 0x00000030b6b57c36 */ /* 0x000fe20008000000 */
[----:B------:R-:W-:Y:S01]  /*5db0*/  @P1 SEL R2, RZ, 0xffffffff, P3 ;  /* 0xffffffffff021807 */ /* 0x000fe20001800000 */
[----:B------:R-:W-:Y:S01]  /*5dc0*/  IMAD.MOV.U32 R108, RZ, RZ, -0x10 ;  /* 0xfffffff0ff6c7424 */ /* 0x000fe200078e00ff */
[----:B------:R-:W-:Y:S01]  /*5dd0*/  LOP3.LUT R167, R167, 0x1, RZ, 0x3c, !PT ;  /* 0x00000001a7a77812 */ /* 0x000fe200078e3cff */
[----:B------:R-:W-:Y:S01]  /*5de0*/  IMAD.SHL.U32 R102, R169, 0x10, RZ ;  /* 0x00000010a9667824 */ /* 0x000fe200078e00ff */
[----:B------:R-:W-:Y:S01]  /*5df0*/  @P0 SEL R2, R3, R2, !P2 ;  /* 0x0000000203020207 */ /* 0x000fe20005000000 */
[C---:B------:R-:W-:Y:S01]  /*5e00*/  IMAD.IADD R177, R181.reuse, 0x1, R100 ;  /* 0x00000001b5b17824 */ /* 0x040fe200078e0264 */
[----:B------:R-:W-:Y:S01]  /*5e10*/  LEA R183, R76, UR48, 0x3 ;  /* 0x000000304cb77c11 */ /* 0x000fe2000f8e18ff */
[----:B------:R-:W-:Y:S01]  /*5e20*/  IMAD.IADD R180, R181, 0x1, R102 ;  /* 0x00000001b5b47824 */ /* 0x000fe200078e0266 */
[----:B------:R-:W-:Y:S01]  /*5e30*/  @P1 LOP3.LUT R2, R2, 0x1, RZ, 0xc0, !PT ;  /* 0x0000000102021812 */ /* 0x000fe200078ec0ff */
[----:B------:R-:W-:Y:S01]  /*5e40*/  IMAD.IADD R175, R102, 0x1, R177 ;  /* 0x0000000166af7824 */ /* 0x000fe200078e02b1 */
[----:B------:R-:W-:Y:S01]  /*5e50*/  SHF.L.U32 R0, R166, 0x1f, RZ ;  /* 0x0000001fa6007819 */ /* 0x000fe200000006ff */
[----:B------:R-:W-:Y:S01]  /*5e60*/  BSSY B1, `(.L_x_107) ;  /* 0x000004a000017945 */ /* 0x000fe20003800000 */
[----:B------:R-:W-:Y:S01]  /*5e70*/  ISETP.NE.U32.OR P4, PT, R2, 0x1, !P1 ;  /* 0x000000010200780c */ /* 0x000fe20004f85470 */
[----:B------:R-:W-:Y:S01]  /*5e80*/  IMAD.MOV.U32 R101, RZ, RZ, 0x1 ;  /* 0x00000001ff657424 */ /* 0x000fe200078e00ff */
[----:B------:R-:W-:Y:S01]  /*5e90*/  PLOP3.LUT P2, PT, PT, PT, UP1, 0x80, 0x8 ;  /* 0x000000000008781c */ /* 0x000fe20003f4f018 */
[----:B------:R-:W-:Y:S01]  /*5ea0*/  IMAD R80, R76, 0x100, R79 ;  /* 0x000001004c507824 */ /* 0x000fe200078e024f */
[----:B------:R-:W-:Y:S01]  /*5eb0*/  SEL R2, RZ, 0xffffffff, P3 ;  /* 0xffffffffff027807 */ /* 0x000fe20001800000 */
[----:B------:R-:W-:Y:S01]  /*5ec0*/  IMAD.MOV.U32 R87, RZ, RZ, RZ ;  /* 0x000000ffff577224 */ /* 0x000fe200078e00ff */
[----:B------:R-:W-:Y:S02]  /*5ed0*/  LOP3.LUT P3, R172, R155, 0xff, RZ, 0xc0, !PT ;  /* 0x000000ff9bac7812 */ /* 0x000fe4000786c0ff */
[----:B------:R-:W-:Y:S02]  /*5ee0*/  CS2R R146, SRZ ;  /* 0x0000000000927805 */ /* 0x000fe4000001ff00 */
[----:B------:R-:W-:Y:S02]  /*5ef0*/  P2R R179, PR, RZ, 0x10 ;  /* 0x00000010ffb37803 */ /* 0x000fe40000000000 */
[----:B------:R-:W-:Y:S02]  /*5f00*/  CS2R R144, SRZ ;  /* 0x0000000000907805 */ /* 0x000fe4000001ff00 */
[----:B------:R-:W-:Y:S02]  /*5f10*/  CS2R R138, SRZ ;  /* 0x00000000008a7805 */ /* 0x000fe4000001ff00 */
[----:B------:R-:W-:Y:S02]  /*5f20*/  CS2R R136, SRZ ;  /* 0x0000000000887805 */ /* 0x000fe4000001ff00 */
[----:B------:R-:W-:Y:S02]  /*5f30*/  CS2R R130, SRZ ;  /* 0x0000000000827805 */ /* 0x000fe4000001ff00 */
[----:B------:R-:W-:Y:S02]  /*5f40*/  @P4 SHF.L.U32 R4, R167, 0x1f, RZ ;  /* 0x0000001fa7044819 */ /* 0x000fe400000006ff */
[----:B------:R-:W-:Y:S02]  /*5f50*/  CS2R R128, SRZ ;  /* 0x0000000000807805 */ /* 0x000fe4000001ff00 */
[----:B------:R-:W-:Y:S02]  /*5f60*/  @P2 SEL R2, R3, R2, !P3 ;  /* 0x0000000203022207 */ /* 0x000fe40005800000 */
[----:B------:R-:W-:Y:S01]  /*5f70*/  CS2R R122, SRZ ;  /* 0x00000000007a7805 */ /* 0x000fe2000001ff00 */
[----:B------:R-:W1:Y:S01]  /*5f80*/  @P4 SYNCS.PHASECHK.TRANS64.TRYWAIT P1, [UR48+0x50], R4 ;  /* 0x00005004ff0045a7 */ /* 0x000e620008021130 */
[----:B------:R-:W-:Y:S02]  /*5f90*/  CS2R R120, SRZ ;  /* 0x0000000000787805 */ /* 0x000fe4000001ff00 */
[----:B------:R-:W-:Y:S02]  /*5fa0*/  LOP3.LUT R2, R2, 0x1, RZ, 0xc0, !PT ;  /* 0x0000000102027812 */ /* 0x000fe400078ec0ff */
[----:B------:R-:W-:Y:S02]  /*5fb0*/  CS2R R114, SRZ ;  /* 0x0000000000727805 */ /* 0x000fe4000001ff00 */
[----:B------:R-:W-:Y:S02]  /*5fc0*/  CS2R R112, SRZ ;  /* 0x0000000000707805 */ /* 0x000fe4000001ff00 */
[----:B------:R-:W-:Y:S02]  /*5fd0*/  CS2R R106, SRZ ;  /* 0x00000000006a7805 */ /* 0x000fe4000001ff00 */
[----:B------:R-:W-:Y:S02]  /*5fe0*/  ISETP.NE.U32.AND P2, PT, R2, 0x1, PT ;  /* 0x000000010200780c */ /* 0x000fe40003f45070 */
[----:B------:R-:W-:Y:S02]  /*5ff0*/  CS2R R104, SRZ ;  /* 0x0000000000687805 */ /* 0x000fe4000001ff00 */
[----:B------:R-:W-:Y:S02]  /*6000*/  CS2R R98, SRZ ;  /* 0x0000000000627805 */ /* 0x000fe4000001ff00 */
[----:B------:R-:W-:Y:S02]  /*6010*/  CS2R R96, SRZ ;  /* 0x0000000000607805 */ /* 0x000fe4000001ff00 */
[----:B------:R-:W-:Y:S02]  /*6020*/  P2R R103, PR, RZ, 0x4 ;  /* 0x00000004ff677803 */ /* 0x000fe40000000000 */
[----:B------:R-:W-:Y:S02]  /*6030*/  CS2R R90, SRZ ;  /* 0x00000000005a7805 */ /* 0x000fe4000001ff00 */
[----:B------:R-:W-:Y:S02]  /*6040*/  ISETP.NE.U32.AND P2, PT, R161, 0x1, PT ;  /* 0x00000001a100780c */ /* 0x000fe40003f45070 */
[----:B------:R-:W-:Y:S01]  /*6050*/  CS2R R88, SRZ ;  /* 0x0000000000587805 */ /* 0x000fe2000001ff00 */
[----:B------:R3:W4:Y:S01]  /*6060*/  SYNCS.PHASECHK.TRANS64.TRYWAIT P0, [R183+URZ+0xc0], R0 ;  /* 0x0000c000b70075a7 */ /* 0x00072200080011ff */
[----:B------:R-:W-:Y:S05]  /*6070*/  SEL R108, R108, 0x10, !P2 ;  /* 0x000000106c6c7807 */ /* 0x000fea0005000000 */
[----:B------:R-:W-:Y:S02]  /*6080*/  IMAD.IADD R181, R181, 0x1, R108 ;  /* 0x00000001b5b57824 */ /* 0x000fe400078e026c */
[C---:B------:R-:W-:Y:S02]  /*6090*/  IMAD.IADD R178, R108.reuse, 0x1, R180 ;  /* 0x000000016cb27824 */ /* 0x040fe400078e02b4 */
[C---:B------:R-:W-:Y:S02]  /*60a0*/  IMAD.IADD R176, R108.reuse, 0x1, R177 ;  /* 0x000000016cb07824 */ /* 0x040fe400078e02b1 */
[----:B------:R-:W-:Y:S01]  /*60b0*/  IMAD.IADD R174, R108, 0x1, R175 ;  /* 0x000000016cae7824 */ /* 0x000fe200078e02af */
[----:B-1----:R-:W-:Y:S01]  /*60c0*/  @P4 SEL R101, RZ, 0x1, !P1 ;  /* 0x00000001ff654807 */ /* 0x002fe20004800000 */
[----:B---3--:R-:W-:Y:S06]  /*60d0*/  @!P4 BRA `(.L_x_108) ;  /* 0x000000000088c947 */ /* 0x008fec0003800000 */
[----:B------:R-:W-:Y:S01]  /*60e0*/  IMAD.MOV.U32 R147, RZ, RZ, RZ ;  /* 0x000000ffff937224 */ /* 0x000fe200078e00ff */
[----:B------:R-:W-:Y:S01]  /*60f0*/  ISETP.NE.AND P1, PT, R101, RZ, PT ;  /* 0x000000ff6500720c */ /* 0x000fe20003f25270 */
[----:B------:R-:W-:Y:S01]  /*6100*/  BSSY B0, `(.L_x_109) ;  /* 0x0000014000007945 */ /* 0x000fe20003800000 */
[----:B------:R-:W-:Y:S02]  /*6110*/  CS2R R90, SRZ ;  /* 0x00000000005a7805 */ /* 0x000fe4000001ff00 */
        /* <DEDUP_REMOVED lines=13> */
[----:B------:R-:W-:Y:S01]  /*61f0*/  CS2R R144, SRZ ;  /* 0x0000000000907805 */ /* 0x000fe2000001ff00 */
[----:B------:R-:W-:Y:S06]  /*6200*/  @P1 BRA `(.L_x_110) ;  /* 0x00000000000c1947 */ /* 0x000fec0003800000 */
[----:B------:R-:W-:Y:S04]  /*6210*/  SHF.L.U32 R3, R167, 0x1f, RZ ;  /* 0x0000001fa7037819 */ /* 0x000fe800000006ff */
[----:B------:R-:W1:Y:S02]  /*6220*/  SYNCS.PHASECHK.TRANS64.TRYWAIT P1, [UR48+0x50], R3 ;  /* 0x00005003ff0075a7 */ /* 0x000e640008021130 */
[----:B-1----:R-:W-:Y:S05]  /*6230*/  @!P1 BRA `(.L_x_111) ;  /* 0x0000005c00509947 */ /* 0x002fea0003800000 */
.L_x_110:
[----:B------:R-:W-:Y:S05]  /*6240*/  BSYNC B0 ;  /* 0x0000000000007941 */ /* 0x000fea0003800000 */
.L_x_109:
[----:B------:R-:W-:Y:S01]  /*6250*/  ISETP.NE.AND P1, PT, R103, RZ, PT ;  /* 0x000000ff6700720c */ /* 0x000fe20003f25270 */
[----:B------:R-:W-:Y:S11]  /*6260*/  HFMA2 R87, -RZ, RZ, 0, 5.9604644775390625e-08 ;  /* 0x00000001ff577431 */ /* 0x000ff600000001ff */
[----:B------:R-:W-:Y:S01]  /*6270*/  @!UPT UIADD3 URZ, UPT, UPT, URZ, URZ, URZ ;  /* 0x000000fffffff290 */ /* 0x000fe2000fffe0ff */
[----:B------:R3:W1:Y:S04]  /*6280*/  @P1 LDS.128 R88, [R182+UR48+0x400] ;  /* 0x00040030b6581984 */ /* 0x0006680008000c00 */
[----:B------:R3:W1:Y:S04]  /*6290*/  @P1 LDS.128 R96, [R181+0x400] ;  /* 0x00040000b5601984 */ /* 0x0006680000000c00 */
[----:B------:R3:W1:Y:S04]  /*62a0*/  @P1 LDS.128 R104, [R180+0x400] ;  /* 0x00040000b4681984 */ /* 0x0006680000000c00 */
[----:B------:R3:W1:Y:S04]  /*62b0*/  @P1 LDS.128 R112, [R178+0x400] ;  /* 0x00040000b2701984 */ /* 0x0006680000000c00 */
[----:B------:R3:W1:Y:S04]  /*62c0*/  @P1 LDS.128 R120, [R177+0x400] ;  /* 0x00040000b1781984 */ /* 0x0006680000000c00 */
[----:B------:R3:W1:Y:S04]  /*62d0*/  @P1 LDS.128 R128, [R176+0x400] ;  /* 0x00040000b0801984 */ /* 0x0006680000000c00 */
[----:B------:R3:W1:Y:S04]  /*62e0*/  @P1 LDS.128 R136, [R175+0x400] ;  /* 0x00040000af881984 */ /* 0x0006680000000c00 */
[----:B------:R3:W1:Y:S02]  /*62f0*/  @P1 LDS.128 R144, [R174+0x400] ;  /* 0x00040000ae901984 */ /* 0x0006640000000c00 */
.L_x_108:
[----:B------:R-:W-:Y:S05]  /*6300*/  BSYNC B1 ;  /* 0x0000000000017941 */ /* 0x000fea0003800000 */
.L_x_107:
[----:B-1----:R-:W-:Y:S04]  /*6310*/  SHF.R.U32.HI R3, RZ, 0x15, R80 ;  /* 0x00000015ff037819 */ /* 0x002fe80000011650 */
[----:B------:R-:W-:Y:S01]  /*6320*/  LOP3.LUT P1, RZ, R3, 0x3, R162, 0x48, !PT ;  /* 0x0000000303ff7812 */ /* 0x000fe200078248a2 */
[----:B------:R-:W-:Y:S01]  /*6330*/  @!UPT UIADD3 URZ, UPT, UPT, URZ, URZ, URZ ;  /* 0x000000fffffff290 */ /* 0x000fe2000fffe0ff */
[----:B----4-:R-:W-:Y:S11]  /*6340*/  @P0 BRA `(.L_x_112) ;  /* 0x0000000000080947 */ /* 0x010ff60003800000 */
[----:B------:R-:W1:Y:S02]  /*6350*/  SYNCS.PHASECHK.TRANS64.TRYWAIT P0, [R183+URZ+0xc0], R0 ;  /* 0x0000c000b70075a7 */ /* 0x000e6400080011ff */
[----:B-1----:R-:W-:Y:S05]  /*6360*/  @!P0 BRA `(.L_x_113) ;  /* 0x0000005c001c8947 */ /* 0x002fea0003800000 */
.L_x_112:
[----:B------:R-:W-:Y:S05]  /*6370*/  @!P1 BRA `(.L_x_114) ;  /* 0x0000000000409947 */ /* 0x000fea0003800000 */
[----:B------:R-:W4:Y:S01]  /*6380*/  LDCU.64 UR8, c[0x4][0x70] ;  /* 0x01000e00ff0877ac */ /* 0x000f220008000a00 */
[----:B------:R-:W-:Y:S01]  /*6390*/  MOV R3, 0x0 ;  /* 0x0000000000037802 */ /* 0x000fe20000000f00 */
[----:B------:R-:W-:Y:S02]  /*63a0*/  HFMA2 R12, -RZ, RZ, 0, 5.9604644775390625e-08 ;  /* 0x00000001ff0c7431 */ /* 0x000fe400000001ff */
[----:B------:R-:W-:Y:S02]  /*63b0*/  IMAD.MOV.U32 R8, RZ, RZ, 0x192 ;  /* 0x00000192ff087424 */ /* 0x000fe400078e00ff */
[----:B------:R-:W-:Y:S01]  /*63c0*/  IMAD.MOV.U32 R13, RZ, RZ, RZ ;  /* 0x000000ffff0d7224 */ /* 0x000fe200078e00ff */
[----:B------:R-:W5:Y:S01]  /*63d0*/  LDCU.64 UR6, c[0x4][0x78] ;  /* 0x01000f00ff0677ac */ /* 0x000f620008000a00 */
[----:B------:R-:W1:Y:S01]  /*63e0*/  LDC.64 R2, c[0x4][R3] ;  /* 0x0100000003027b82 */ /* 0x000e620000000a00 */
[----:B------:R-:W2:Y:S01]  /*63f0*/  LDCU.64 UR4, c[0x4][0x10] ;  /* 0x01000200ff0477ac */ /* 0x000ea20008000a00 */
[----:B----4-:R-:W-:Y:S01]  /*6400*/  MOV R5, UR9 ;  /* 0x0000000900057c02 */ /* 0x010fe20008000f00 */
[----:B------:R-:W-:Y:S01]  /*6410*/  IMAD.U32 R4, RZ, RZ, UR8 ;  /* 0x00000008ff047e24 */ /* 0x000fe2000f8e00ff */
[----:B-----5:R-:W-:Y:S01]  /*6420*/  MOV R7, UR7 ;  /* 0x0000000700077c02 */ /* 0x020fe20008000f00 */
[----:B------:R-:W-:Y:S01]  /*6430*/  IMAD.U32 R6, RZ, RZ, UR6 ;  /* 0x00000006ff067e24 */ /* 0x000fe2000f8e00ff */
[----:B--2---:R-:W-:Y:S01]  /*6440*/  MOV R11, UR5 ;  /* 0x00000005000b7c02 */ /* 0x004fe20008000f00 */
[----:B------:R-:W-:Y:S02]  /*6450*/  IMAD.U32 R10, RZ, RZ, UR4 ;  /* 0x00000004ff0a7e24 */ /* 0x000fe4000f8e00ff */
[----:B------:R-:W-:Y:S07]  /*6460*/  LEPC R20, `(.L_x_114) ;  /* 0x000000001014794e */ /* 0x000fee0000000000 */
[----:B-1-3--:R-:W-:Y:S05]  /*6470*/  CALL.ABS.NOINC R2 ;  /* 0x0000000002007343 */ /* 0x00afea0003c00000 */
.L_x_114:
[----:B------:R-:W-:Y:S01]  /*6480*/  SHF.L.U32 R82, R88, 0x10, RZ ;  /* 0x0000001058527819 */ /* 0x000fe200000006ff */
[----:B------:R-:W-:Y:S05]  /*6490*/  WARPSYNC.ALL ;  /* 0x0000000000007948 */ /* 0x000fea0003800000 */
[----:B------:R-:W-:Y:S01]  /*64a0*/  R2UR UR4, R80 ;  /* 0x00000000500472ca */ /* 0x000fe200000e0000 */
[----:B------:R-:W-:Y:S01]  /*64b0*/  BSSY.RECONVERGENT B0, `(.L_x_115) ;  /* 0x00000fc000007945 */ /* 0x000fe20003800200 */
[----:B------:R-:W-:Y:S02]  /*64c0*/  LOP3.LUT R83, R88, 0xffff0000, RZ, 0xc0, !PT ;  /* 0xffff000058537812 */ /* 0x000fe400078ec0ff */
[----:B------:R-:W-:Y:S02]  /*64d0*/  LOP3.LUT R84, R89, 0xffff0000, RZ, 0xc0, !PT ;  /* 0xffff000059547812 */ /* 0x000fe400078ec0ff */
[C---:B------:R-:W-:Y:S02]  /*64e0*/  SHF.L.U32 R85, R107.reuse, 0x10, RZ ;  /* 0x000000106b557819 */ /* 0x040fe400000006ff */
[----:B------:R-:W-:Y:S02]  /*64f0*/  LOP3.LUT R86, R107, 0xffff0000, RZ, 0xc0, !PT ;  /* 0xffff00006b567812 */ /* 0x000fe400078ec0ff */
[----:B------:R-:W-:Y:S03]  /*6500*/  ISETP.NE.AND P0, PT, R170, RZ, PT ;  /* 0x000000ffaa00720c */ /* 0x000fe60003f05270 */
[----:B------:R-:W1:Y:S02]  /*6510*/  LDTM.x64 R4, tmem[UR4] ;  /* 0x00000004000479ee */ /* 0x000e640008340000 */
[C---:B-12---:R-:W-:Y:S01]  /*6520*/  FMUL R0, R78.reuse, R4 ;  /* 0x000000044e007220 */ /* 0x046fe20000400000 */
[C---:B------:R-:W-:Y:S01]  /*6530*/  FMUL R2, R78.reuse, R5 ;  /* 0x000000054e027220 */ /* 0x040fe20000400000 */
[C---:B------:R-:W-:Y:S01]  /*6540*/  FMUL R3, R78.reuse, R6 ;  /* 0x000000064e037220 */ /* 0x040fe20000400000 */
[----:B------:R-:W-:Y:S01]  /*6550*/  FMUL R7, R78, R7 ;  /* 0x000000074e077220 */ /* 0x000fe20000400000 */
[----:B------:R-:W-:Y:S01]  /*6560*/  FFMA R0, R81, R82, R0 ;  /* 0x0000005251007223 */ /* 0x000fe20000000000 */
[----:B------:R-:W-:Y:S01]  /*6570*/  SHF.L.U32 R82, R89, 0x10, RZ ;  /* 0x0000001059527819 */ /* 0x000fe200000006ff */
[C---:B------:R-:W-:Y:S01]  /*6580*/  FFMA R2, R81.reuse, R83, R2 ;  /* 0x0000005351027223 */ /* 0x040fe20000000002 */
[----:B------:R-:W-:Y:S01]  /*6590*/  SHF.L.U32 R83, R90, 0x10, RZ ;  /* 0x000000105a537819 */ /* 0x000fe200000006ff */
[C---:B------:R-:W-:Y:S01]  /*65a0*/  FMUL R4, R78.reuse, R8 ;  /* 0x000000084e047220 */ /* 0x040fe20000400000 */
[----:B------:R-:W-:Y:S01]  /*65b0*/  FMUL R5, R78, R9 ;  /* 0x000000094e057220 */ /* 0x000fe20000400000 */
[C---:B------:R-:W-:Y:S01]  /*65c0*/  FFMA R3, R81.reuse, R82, R3 ;  /* 0x0000005251037223 */ /* 0x040fe20000000003 */
[----:B------:R-:W-:Y:S01]  /*65d0*/  LOP3.LUT R82, R90, 0xffff0000, RZ, 0xc0, !PT ;  /* 0xffff00005a527812 */ /* 0x000fe200078ec0ff */
[----:B------:R-:W-:Y:S01]  /*65e0*/  FFMA R7, R81, R84, R7 ;  /* 0x0000005451077223 */ /* 0x000fe20000000007 */
[----:B------:R-:W-:Y:S01]  /*65f0*/  LOP3.LUT R84, R91, 0xffff0000, RZ, 0xc0, !PT ;  /* 0xffff00005b547812 */ /* 0x000fe200078ec0ff */
[----:B------:R-:W-:Y:S01]  /*6600*/  FFMA R4, R81, R83, R4 ;  /* 0x0000005351047223 */ /* 0x000fe20000000004 */
[----:B------:R-:W-:Y:S01]  /*6610*/  SHF.L.U32 R83, R91, 0x10, RZ ;  /* 0x000000105b537819 */ /* 0x000fe200000006ff */
[----:B------:R-:W-:Y:S01]  /*6620*/  FMUL R6, R78, R10 ;  /* 0x0000000a4e067220 */ /* 0x000fe20000400000 */
[----:B------:R-:W-:Y:S01]  /*6630*/  F2FP.BF16.F32.PACK_AB R92, R2, R0 ;  /* 0x00000000025c723e */ /* 0x000fe200000010ff */
[----:B------:R-:W-:Y:S01]  /*6640*/  FMUL R11, R78, R11 ;  /* 0x0000000b4e0b7220 */ /* 0x000fe20000400000 */
[----:B------:R-:W-:Y:S01]  /*6650*/  F2FP.BF16.F32.PACK_AB R93, R7, R3 ;  /* 0x00000003075d723e */ /* 0x000fe200000010ff */
[C---:B------:R-:W-:Y:S01]  /*6660*/  FFMA R5, R81.reuse, R82, R5 ;  /* 0x0000005251057223 */ /* 0x040fe20000000005 */
[----:B------:R-:W-:Y:S01]  /*6670*/  SHF.L.U32 R82, R96, 0x10, RZ ;  /* 0x0000001060527819 */ /* 0x000fe200000006ff */
[----:B------:R-:W-:Y:S01]  /*6680*/  FFMA R6, R81, R83, R6 ;  /* 0x0000005351067223 */ /* 0x000fe20000000006 */
[----:B------:R-:W-:Y:S01]  /*6690*/  SHF.L.U32 R83, R98, 0x10, RZ ;  /* 0x0000001062537819 */ /* 0x000fe200000006ff */
[----:B------:R-:W-:Y:S01]  /*66a0*/  FMUL R8, R78, R12 ;  /* 0x0000000c4e087220 */ /* 0x000fe20000400000 */
[----:B------:R-:W-:Y:S01]  /*66b0*/  F2FP.BF16.F32.PACK_AB R94, R5, R4 ;  /* 0x00000004055e723e */ /* 0x000fe200000010ff */
[C---:B------:R-:W-:Y:S01]  /*66c0*/  FFMA R11, R81.reuse, R84, R11 ;  /* 0x00000054510b7223 */ /* 0x040fe2000000000b */
[----:B------:R-:W-:Y:S01]  /*66d0*/  LOP3.LUT R84, R96, 0xffff0000, RZ, 0xc0, !PT ;  /* 0xffff000060547812 */ /* 0x000fe200078ec0ff */
[C---:B------:R-:W-:Y:S01]  /*66e0*/  FMUL R9, R78.reuse, R13 ;  /* 0x0000000d4e097220 */ /* 0x040fe20000400000 */
[----:B------:R-:W-:Y:S01]  /*66f0*/  FFMA R8, R81, R82, R8 ;  /* 0x0000005251087223 */ /* 0x000fe20000000008 */
[----:B------:R-:W-:Y:S01]  /*6700*/  SHF.L.U32 R82, R97, 0x10, RZ ;  /* 0x0000001061527819 */ /* 0x000fe200000006ff */
[C---:B------:R-:W-:Y:S01]  /*6710*/  FMUL R10, R78.reuse, R14 ;  /* 0x0000000e4e0a7220 */ /* 0x040fe20000400000 */
[----:B------:R-:W-:Y:S01]  /*6720*/  F2FP.BF16.F32.PACK_AB R95, R11, R6 ;  /* 0x000000060b5f723e */ /* 0x000fe200000010ff */
[----:B------:R-:W-:Y:S01]  /*6730*/  FFMA R9, R81, R84, R9 ;  /* 0x0000005451097223 */ /* 0x000fe20000000009 */
[----:B------:R-:W-:Y:S01]  /*6740*/  LOP3.LUT R84, R97, 0xffff0000, RZ, 0xc0, !PT ;  /* 0xffff000061547812 */ /* 0x000fe200078ec0ff */
[----:B------:R-:W-:Y:S01]  /*6750*/  FMUL R15, R78, R15 ;  /* 0x0000000f4e0f7220 */ /* 0x000fe20000400000 */
[----:B------:R-:W-:Y:S01]  /*6760*/  FFMA R10, R81, R82, R10 ;  /* 0x00000052510a7223 */ /* 0x000fe2000000000a */
[----:B------:R-:W-:Y:S01]  /*6770*/  LOP3.LUT R82, R98, 0xffff0000, RZ, 0xc0, !PT ;  /* 0xffff000062527812 */ /* 0x000fe200078ec0ff */
[C---:B------:R-:W-:Y:S01]  /*6780*/  FMUL R12, R78.reuse, R16 ;  /* 0x000000104e0c7220 */ /* 0x040fe20000400000 */
[----:B------:R-:W-:Y:S01]  /*6790*/  F2FP.BF16.F32.PACK_AB R116, R9, R8 ;  /* 0x000000080974723e */ /* 0x000fe200000010ff */
[----:B------:R-:W-:Y:S01]  /*67a0*/  FMUL R13, R78, R17 ;  /* 0x000000114e0d7220 */ /* 0x000fe20000400000 */
[----:B------:R-:W-:Y:S01]  /*67b0*/  FFMA R15, R81, R84, R15 ;  /* 0x00000054510f7223 */ /* 0x000fe2000000000f */
[----:B------:R-:W-:Y:S01]  /*67c0*/  LOP3.LUT R84, R99, 0xffff0000, RZ, 0xc0, !PT ;  /* 0xffff000063547812 */ /* 0x000fe200078ec0ff */
[----:B------:R-:W-:Y:S01]  /*67d0*/  FFMA R12, R81, R83, R12 ;  /* 0x00000053510c7223 */ /* 0x000fe2000000000c */
[----:B------:R-:W-:Y:S01]  /*67e0*/  SHF.L.U32 R83, R99, 0x10, RZ ;  /* 0x0000001063537819 */ /* 0x000fe200000006ff */
[----:B------:R-:W-:Y:S01]  /*67f0*/  FFMA R13, R81, R82, R13 ;  /* 0x00000052510d7223 */ /* 0x000fe2000000000d */
[----:B------:R-:W-:Y:S01]  /*6800*/  SHF.L.U32 R82, R104, 0x10, RZ ;  /* 0x0000001068527819 */ /* 0x000fe200000006ff */
[C---:B------:R-:W-:Y:S01]  /*6810*/  FMUL R14, R78.reuse, R18 ;  /* 0x000000124e0e7220 */ /* 0x040fe20000400000 */
[----:B------:R-:W-:Y:S01]  /*6820*/  F2FP.BF16.F32.PACK_AB R117, R15, R10 ;  /* 0x0000000a0f75723e */ /* 0x000fe200000010ff */
[C---:B------:R-:W-:Y:S01]  /*6830*/  FMUL R19, R78.reuse, R19 ;  /* 0x000000134e137220 */ /* 0x040fe20000400000 */
[----:B------:R-:W-:Y:S01]  /*6840*/  F2FP.BF16.F32.PACK_AB R118, R13, R12 ;  /* 0x0000000c0d76723e */ /* 0x000fe200000010ff */
[----:B------:R-:W-:Y:S01]  /*6850*/  FMUL R16, R78, R20 ;  /* 0x000000144e107220 */ /* 0x000fe20000400000 */
[C---:B------:R-:W-:Y:S01]  /*6860*/  FFMA R14, R81.reuse, R83, R14 ;  /* 0x00000053510e7223 */ /* 0x040fe2000000000e */
[----:B------:R-:W-:Y:S01]  /*6870*/  SHF.L.U32 R83, R106, 0x10, RZ ;  /* 0x000000106a537819 */ /* 0x000fe200000006ff */
[C---:B------:R-:W-:Y:S01]  /*6880*/  FFMA R19, R81.reuse, R84, R19 ;  /* 0x0000005451137223 */ /* 0x040fe20000000013 */
[----:B------:R-:W-:Y:S01]  /*6890*/  LOP3.LUT R84, R104, 0xffff0000, RZ, 0xc0, !PT ;  /* 0xffff000068547812 */ /* 0x000fe200078ec0ff */
[----:B------:R-:W-:Y:S01]  /*68a0*/  FFMA R16, R81, R82, R16 ;  /* 0x0000005251107223 */ /* 0x000fe20000000010 */
[----:B------:R-:W-:Y:S01]  /*68b0*/  SHF.L.U32 R82, R105, 0x10, RZ ;  /* 0x0000001069527819 */ /* 0x000fe200000006ff */
[C---:B------:R-:W-:Y:S01]  /*68c0*/  FMUL R17, R78.reuse, R21 ;  /* 0x000000154e117220 */ /* 0x040fe20000400000 */
[----:B------:R-:W-:Y:S01]  /*68d0*/  F2FP.BF16.F32.PACK_AB R119, R19, R14 ;  /* 0x0000000e1377723e */ /* 0x000fe200000010ff */
[C---:B------:R-:W-:Y:S01]  /*68e0*/  FMUL R18, R78.reuse, R22 ;  /* 0x000000164e127220 */ /* 0x040fe20000400000 */
[----:B------:R-:W-:Y:S01]  /*68f0*/  FMUL R23, R78, R23 ;  /* 0x000000174e177220 */ /* 0x000fe20000400000 */
[C---:B------:R-:W-:Y:S01]  /*6900*/  FFMA R17, R81.reuse, R84, R17 ;  /* 0x0000005451117223 */ /* 0x040fe20000000011 */
[----:B------:R-:W-:Y:S01]  /*6910*/  LOP3.LUT R84, R106, 0xffff0000, RZ, 0xc0, !PT ;  /* 0xffff00006a547812 */ /* 0x000fe200078ec0ff */
[----:B------:R-:W-:Y:S01]  /*6920*/  FFMA R18, R81, R82, R18 ;  /* 0x0000005251127223 */ /* 0x000fe20000000012 */
[----:B------:R-:W-:Y:S01]  /*6930*/  LOP3.LUT R82, R105, 0xffff0000, RZ, 0xc0, !PT ;  /* 0xffff000069527812 */ /* 0x000fe200078ec0ff */
[C---:B------:R-:W-:Y:S01]  /*6940*/  FMUL R20, R78.reuse, R24 ;  /* 0x000000184e147220 */ /* 0x040fe20000400000 */
[----:B------:R-:W-:Y:S01]  /*6950*/  F2FP.BF16.F32.PACK_AB R124, R17, R16 ;  /* 0x00000010117c723e */ /* 0x000fe200000010ff */
[C---:B------:R-:W-:Y:S01]  /*6960*/  FMUL R21, R78.reuse, R25 ;  /* 0x000000194e157220 */ /* 0x040fe20000400000 */
[----:B------:R-:W-:Y:S01]  /*6970*/  FMUL R22, R78, R26 ;  /* 0x0000001a4e167220 */ /* 0x000fe20000400000 */
[C---:B------:R-:W-:Y:S01]  /*6980*/  FFMA R23, R81.reuse, R82, R23 ;  /* 0x0000005251177223 */ /* 0x040fe20000000017 */
[----:B------:R-:W-:Y:S01]  /*6990*/  SHF.L.U32 R82, R112, 0x10, RZ ;  /* 0x0000001070527819 */ /* 0x000fe200000006ff */
[C---:B------:R-:W-:Y:S01]  /*69a0*/  FMUL R27, R78.reuse, R27 ;  /* 0x0000001b4e1b7220 */ /* 0x040fe20000400000 */
[----:B------:R-:W-:Y:S01]  /*69b0*/  FFMA R20, R81, R83, R20 ;  /* 0x0000005351147223 */ /* 0x000fe20000000014 */
[----:B------:R-:W-:Y:S01]  /*69c0*/  SHF.L.U32 R83, R113, 0x10, RZ ;  /* 0x0000001071537819 */ /* 0x000fe200000006ff */
[----:B------:R-:W-:Y:S01]  /*69d0*/  FMUL R24, R78, R28 ;  /* 0x0000001c4e187220 */ /* 0x000fe20000400000 */
[----:B------:R-:W-:Y:S01]  /*69e0*/  F2FP.BF16.F32.PACK_AB R125, R23, R18 ;  /* 0x00000012177d723e */ /* 0x000fe200000010ff */
[C---:B------:R-:W-:Y:S01]  /*69f0*/  FFMA R21, R81.reuse, R84, R21 ;  /* 0x0000005451157223 */ /* 0x040fe20000000015 */
[----:B------:R-:W-:Y:S01]  /*6a00*/  LOP3.LUT R84, R112, 0xffff0000, RZ, 0xc0, !PT ;  /* 0xffff000070547812 */ /* 0x000fe200078ec0ff */
[----:B------:R-:W-:Y:S01]  /*6a10*/  FFMA R22, R81, R85, R22 ;  /* 0x0000005551167223 */ /* 0x000fe20000000016 */
[----:B------:R-:W-:Y:S01]  /*6a20*/  SHF.L.U32 R85, R115, 0x10, RZ ;  /* 0x0000001073557819 */ /* 0x000fe200000006ff */
[----:B------:R-:W-:Y:S01]  /*6a30*/  FFMA R27, R81, R86, R27 ;  /* 0x00000056511b7223 */ /* 0x000fe2000000001b */
[----:B------:R-:W-:Y:S01]  /*6a40*/  F2FP.BF16.F32.PACK_AB R126, R21, R20 ;  /* 0x00000014157e723e */ /* 0x000fe200000010ff */
[----:B------:R-:W-:Y:S01]  /*6a50*/  FFMA R24, R81, R82, R24 ;  /* 0x0000005251187223 */ /* 0x000fe20000000018 */
[----:B------:R-:W-:Y:S01]  /*6a60*/  LOP3.LUT R82, R113, 0xffff0000, RZ, 0xc0, !PT ;  /* 0xffff000071527812 */ /* 0x000fe200078ec0ff */
[C---:B------:R-:W-:Y:S01]  /*6a70*/  FMUL R25, R78.reuse, R29 ;  /* 0x0000001d4e197220 */ /* 0x040fe20000400000 */
[----:B------:R-:W-:Y:S01]  /*6a80*/  F2FP.BF16.F32.PACK_AB R127, R27, R22 ;  /* 0x000000161b7f723e */ /* 0x000fe200000010ff */
[C---:B------:R-:W-:Y:S01]  /*6a90*/  FMUL R26, R78.reuse, R30 ;  /* 0x0000001e4e1a7220 */ /* 0x040fe20000400000 */
[----:B------:R-:W-:Y:S01]  /*6aa0*/  LOP3.LUT R86, R147, 0xffff0000, RZ, 0xc0, !PT ;  /* 0xffff000093567812 */ /* 0x000fe200078ec0ff */
[----:B------:R-:W-:Y:S01]  /*6ab0*/  FMUL R31, R78, R31 ;  /* 0x0000001f4e1f7220 */ /* 0x000fe20000400000 */
[----:B------:R-:W-:Y:S01]  /*6ac0*/  FFMA R25, R81, R84, R25 ;  /* 0x0000005451197223 */ /* 0x000fe20000000019 */
[----:B------:R-:W-:Y:S01]  /*6ad0*/  LOP3.LUT R84, R115, 0xffff0000, RZ, 0xc0, !PT ;  /* 0xffff000073547812 */ /* 0x000fe200078ec0ff */
[C---:B------:R-:W-:Y:S01]  /*6ae0*/  FFMA R26, R81.reuse, R83, R26 ;  /* 0x00000053511a7223 */ /* 0x040fe2000000001a */
[C---:B------:R-:W-:Y:S01]  /*6af0*/  SHF.L.U32 R83, R114.reuse, 0x10, RZ ;  /* 0x0000001072537819 */ /* 0x040fe200000006ff */
[C---:B------:R-:W-:Y:S01]  /*6b00*/  FFMA R31, R81.reuse, R82, R31 ;  /* 0x00000052511f7223 */ /* 0x040fe2000000001f */
[----:B------:R-:W-:Y:S01]  /*6b10*/  LOP3.LUT R82, R114, 0xffff0000, RZ, 0xc0, !PT ;  /* 0xffff000072527812 */ /* 0x000fe200078ec0ff */
[C---:B------:R-:W-:Y:S01]  /*6b20*/  FMUL R28, R78.reuse, R32 ;  /* 0x000000204e1c7220 */ /* 0x040fe20000400000 */
[C---:B------:R-:W-:Y:S01]  /*6b30*/  FMUL R29, R78.reuse, R33 ;  /* 0x000000214e1d7220 */ /* 0x040fe20000400000 */
[C---:B------:R-:W-:Y:S01]  /*6b40*/  FMUL R30, R78.reuse, R34 ;  /* 0x000000224e1e7220 */ /* 0x040fe20000400000 */
[----:B------:R-:W-:Y:S01]  /*6b50*/  FMUL R35, R78, R35 ;  /* 0x000000234e237220 */ /* 0x000fe20000400000 */
[----:B------:R-:W-:Y:S01]  /*6b60*/  FFMA R28, R81, R83, R28 ;  /* 0x00000053511c7223 */ /* 0x000fe2000000001c */
[----:B------:R-:W-:Y:S01]  /*6b70*/  SHF.L.U32 R83, R121, 0x10, RZ ;  /* 0x0000001079537819 */ /* 0x000fe200000006ff */
[C---:B------:R-:W-:Y:S01]  /*6b80*/  FFMA R29, R81.reuse, R82, R29 ;  /* 0x00000052511d7223 */ /* 0x040fe2000000001d */
[C---:B------:R-:W-:Y:S01]  /*6b90*/  SHF.L.U32 R82, R120.reuse, 0x10, RZ ;  /* 0x0000001078527819 */ /* 0x040fe200000006ff */
[----:B------:R-:W-:Y:S01]  /*6ba0*/  FFMA R30, R81, R85, R30 ;  /* 0x00000055511e7223 */ /* 0x000fe2000000001e */
[----:B------:R-:W-:Y:S01]  /*6bb0*/  SHF.L.U32 R85, R123, 0x10, RZ ;  /* 0x000000107b557819 */ /* 0x000fe200000006ff */
[C---:B------:R-:W-:Y:S01]  /*6bc0*/  FFMA R35, R81.reuse, R84, R35 ;  /* 0x0000005451237223 */ /* 0x040fe20000000023 */
[----:B------:R-:W-:Y:S01]  /*6bd0*/  LOP3.LUT R84, R120, 0xffff0000, RZ, 0xc0, !PT ;  /* 0xffff000078547812 */ /* 0x000fe200078ec0ff */
[C---:B------:R-:W-:Y:S01]  /*6be0*/  FMUL R32, R78.reuse, R36 ;  /* 0x000000244e207220 */ /* 0x040fe20000400000 */
[C---:B------:R-:W-:Y:S01]  /*6bf0*/  FMUL R33, R78.reuse, R37 ;  /* 0x000000254e217220 */ /* 0x040fe20000400000 */
[----:B------:R-:W-:Y:S01]  /*6c00*/  FMUL R34, R78, R38 ;  /* 0x000000264e227220 */ /* 0x000fe20000400000 */
[----:B------:R1:W-:Y:S01]  /*6c10*/  STS.128 [R182+UR48+0x400], R92 ;  /* 0x0004005cb6007988 */ /* 0x0003e20008000c30 */
[----:B------:R-:W-:Y:S01]  /*6c20*/  FFMA R32, R81, R82, R32 ;  /* 0x0000005251207223 */ /* 0x000fe20000000020 */
[----:B------:R-:W-:Y:S01]  /*6c30*/  LOP3.LUT R82, R121, 0xffff0000, RZ, 0xc0, !PT ;  /* 0xffff000079527812 */ /* 0x000fe200078ec0ff */
[C---:B------:R-:W-:Y:S01]  /*6c40*/  FFMA R33, R81.reuse, R84, R33 ;  /* 0x0000005451217223 */ /* 0x040fe20000000021 */
[----:B------:R-:W-:Y:S01]  /*6c50*/  LOP3.LUT R84, R122, 0xffff0000, RZ, 0xc0, !PT ;  /* 0xffff00007a547812 */ /* 0x000fe200078ec0ff */
[----:B------:R-:W-:Y:S01]  /*6c60*/  FMUL R39, R78, R39 ;  /* 0x000000274e277220 */ /* 0x000fe20000400000 */
[C---:B------:R-:W-:Y:S01]  /*6c70*/  FFMA R34, R81.reuse, R83, R34 ;  /* 0x0000005351227223 */ /* 0x040fe20000000022 */
[----:B------:R-:W-:Y:S01]  /*6c80*/  SHF.L.U32 R83, R122, 0x10, RZ ;  /* 0x000000107a537819 */ /* 0x000fe200000006ff */
[C---:B------:R-:W-:Y:S01]  /*6c90*/  FMUL R36, R78.reuse, R40 ;  /* 0x000000284e247220 */ /* 0x040fe20000400000 */
[----:B------:R-:W-:Y:S01]  /*6ca0*/  FFMA R39, R81, R82, R39 ;  /* 0x0000005251277223 */ /* 0x000fe20000000027 */
[----:B------:R-:W-:Y:S01]  /*6cb0*/  LOP3.LUT R82, R123, 0xffff0000, RZ, 0xc0, !PT ;  /* 0xffff00007b527812 */ /* 0x000fe200078ec0ff */
[C---:B------:R-:W-:Y:S01]  /*6cc0*/  FMUL R37, R78.reuse, R41 ;  /* 0x000000294e257220 */ /* 0x040fe20000400000 */
[C---:B------:R-:W-:Y:S01]  /*6cd0*/  FMUL R38, R78.reuse, R42 ;  /* 0x0000002a4e267220 */ /* 0x040fe20000400000 */
[----:B------:R-:W-:Y:S01]  /*6ce0*/  FMUL R43, R78, R43 ;  /* 0x0000002b4e2b7220 */ /* 0x000fe20000400000 */
[C---:B------:R-:W-:Y:S01]  /*6cf0*/  FFMA R36, R81.reuse, R83, R36 ;  /* 0x0000005351247223 */ /* 0x040fe20000000024 */
[C---:B------:R-:W-:Y:S01]  /*6d00*/  SHF.L.U32 R83, R128.reuse, 0x10, RZ ;  /* 0x0000001080537819 */ /* 0x040fe200000006ff */
[----:B------:R2:W-:Y:S01]  /*6d10*/  STS.128 [R181+0x400], R116 ;  /* 0x00040074b5007388 */ /* 0x0005e20000000c00 */
[----:B------:R-:W-:Y:S01]  /*6d20*/  FFMA R37, R81, R84, R37 ;  /* 0x0000005451257223 */ /* 0x000fe20000000025 */
[----:B------:R-:W-:Y:S01]  /*6d30*/  LOP3.LUT R84, R129, 0xffff0000, RZ, 0xc0, !PT ;  /* 0xffff000081547812 */ /* 0x000fe200078ec0ff */
[----:B------:R-:W-:Y:S01]  /*6d40*/  FFMA R38, R81, R85, R38 ;  /* 0x0000005551267223 */ /* 0x000fe20000000026 */
[----:B------:R-:W-:Y:S01]  /*6d50*/  SHF.L.U32 R85, R129, 0x10, RZ ;  /* 0x0000001081557819 */ /* 0x000fe200000006ff */
        /* <DEDUP_REMOVED lines=8> */
[----:B------:R4:W-:Y:S01]  /*6de0*/  STS.128 [R180+0x400], R124 ;  /* 0x0004007cb4007388 */ /* 0x0009e20000000c00 */
[C---:B------:R-:W-:Y:S01]  /*6df0*/  FFMA R41, R81.reuse, R82, R41 ;  /* 0x0000005251297223 */ /* 0x040fe20000000029 */
[C---:B------:R-:W-:Y:S01]  /*6e00*/  SHF.L.U32 R82, R130.reuse, 0x10, RZ ;  /* 0x0000001082527819 */ /* 0x040fe200000006ff */
[----:B------:R-:W-:Y:S01]  /*6e10*/  FFMA R42, R81, R85, R42 ;  /* 0x00000055512a7223 */ /* 0x000fe2000000002a */
[----:B------:R-:W-:Y:S01]  /*6e20*/  SHF.L.U32 R85, R137, 0x10, RZ ;  /* 0x0000001089557819 */ /* 0x000fe200000006ff */
[----:B------:R-:W-:Y:S01]  /*6e30*/  FFMA R47, R81, R84, R47 ;  /* 0x00000054512f7223 */ /* 0x000fe2000000002f */
[----:B------:R-:W-:Y:S01]  /*6e40*/  LOP3.LUT R84, R130, 0xffff0000, RZ, 0xc0, !PT ;  /* 0xffff000082547812 */ /* 0x000fe200078ec0ff */
[C---:B------:R-:W-:Y:S01]  /*6e50*/  FMUL R44, R78.reuse, R48 ;  /* 0x000000304e2c7220 */ /* 0x040fe20000400000 */
[----:B-1----:R-:W-:Y:S01]  /*6e60*/  F2FP.BF16.F32.PACK_AB R92, R25, R24 ;  /* 0x00000018195c723e */ /* 0x002fe200000010ff */
[C---:B------:R-:W-:Y:S01]  /*6e70*/  FMUL R45, R78.reuse, R49 ;  /* 0x000000314e2d7220 */ /* 0x040fe20000400000 */
[----:B------:R-:W-:Y:S01]  /*6e80*/  F2FP.BF16.F32.PACK_AB R93, R31, R26 ;  /* 0x0000001a1f5d723e */ /* 0x000fe200000010ff */
[----:B------:R-:W-:Y:S01]  /*6e90*/  FMUL R46, R78, R50 ;  /* 0x000000324e2e7220 */ /* 0x000fe20000400000 */
[----:B------:R-:W-:Y:S01]  /*6ea0*/  F2FP.BF16.F32.PACK_AB R94, R29, R28 ;  /* 0x0000001c1d5e723e */ /* 0x000fe200000010ff */
[----:B------:R-:W-:Y:S01]  /*6eb0*/  FFMA R44, R81, R82, R44 ;  /* 0x00000052512c7223 */ /* 0x000fe2000000002c */
[----:B------:R-:W-:Y:S01]  /*6ec0*/  LOP3.LUT R82, R131, 0xffff0000, RZ, 0xc0, !PT ;  /* 0xffff000083527812 */ /* 0x000fe200078ec0ff */
[----:B------:R-:W-:Y:S01]  /*6ed0*/  FFMA R45, R81, R84, R45 ;  /* 0x00000054512d7223 */ /* 0x000fe2000000002d */
[----:B------:R-:W-:Y:S01]  /*6ee0*/  LOP3.LUT R84, R136, 0xffff0000, RZ, 0xc0, !PT ;  /* 0xffff000088547812 */ /* 0x000fe200078ec0ff */
[----:B------:R-:W-:Y:S01]  /*6ef0*/  FMUL R51, R78, R51 ;  /* 0x000000334e337220 */ /* 0x000fe20000400000 */
[----:B------:R-:W-:Y:S01]  /*6f00*/  F2FP.BF16.F32.PACK_AB R95, R35, R30 ;  /* 0x0000001e235f723e */ /* 0x000fe200000010ff */
[----:B------:R-:W-:Y:S01]  /*6f10*/  FFMA R46, R81, R83, R46 ;  /* 0x00000053512e7223 */ /* 0x000fe2000000002e */
[----:B------:R-:W-:Y:S01]  /*6f20*/  SHF.L.U32 R83, R136, 0x10, RZ ;  /* 0x0000001088537819 */ /* 0x000fe200000006ff */
[C---:B------:R-:W-:Y:S01]  /*6f30*/  FMUL R48, R78.reuse, R52 ;  /* 0x000000344e307220 */ /* 0x040fe20000400000 */
[----:B--2---:R-:W-:Y:S01]  /*6f40*/  F2FP.BF16.F32.PACK_AB R116, R33, R32 ;  /* 0x000000202174723e */ /* 0x004fe200000010ff */
[----:B------:R-:W-:Y:S01]  /*6f50*/  FFMA R51, R81, R82, R51 ;  /* 0x0000005251337223 */ /* 0x000fe20000000033 */
[----:B------:R-:W-:Y:S01]  /*6f60*/  LOP3.LUT R82, R137, 0xffff0000, RZ, 0xc0, !PT ;  /* 0xffff000089527812 */ /* 0x000fe200078ec0ff */
[----:B------:R1:W-:Y:S01]  /*6f70*/  STS.128 [R178+0x400], R92 ;  /* 0x0004005cb2007388 */ /* 0x0003e20000000c00 */
[----:B------:R-:W-:Y:S01]  /*6f80*/  F2FP.BF16.F32.PACK_AB R117, R39, R34 ;  /* 0x000000222775723e */ /* 0x000fe200000010ff */
[C---:B------:R-:W-:Y:S01]  /*6f90*/  FMUL R49, R78.reuse, R53 ;  /* 0x000000354e317220 */ /* 0x040fe20000400000 */
[----:B------:R-:W-:Y:S01]  /*6fa0*/  F2FP.BF16.F32.PACK_AB R118, R37, R36 ;  /* 0x000000242576723e */ /* 0x000fe200000010ff */
[C---:B------:R-:W-:Y:S01]  /*6fb0*/  FMUL R50, R78.reuse, R54 ;  /* 0x000000364e327220 */ /* 0x040fe20000400000 */
[----:B------:R-:W-:Y:S01]  /*6fc0*/  F2FP.BF16.F32.PACK_AB R119, R43, R38 ;  /* 0x000000262b77723e */ /* 0x000fe200000010ff */
[----:B------:R-:W-:Y:S01]  /*6fd0*/  FMUL R55, R78, R55 ;  /* 0x000000374e377220 */ /* 0x000fe20000400000 */
[----:B----4-:R-:W-:Y:S01]  /*6fe0*/  F2FP.BF16.F32.PACK_AB R124, R41, R40 ;  /* 0x00000028297c723e */ /* 0x010fe200000010ff */
[C---:B------:R-:W-:Y:S01]  /*6ff0*/  FFMA R48, R81.reuse, R83, R48 ;  /* 0x0000005351307223 */ /* 0x040fe20000000030 */
[C---:B------:R-:W-:Y:S01]  /*7000*/  FFMA R49, R81.reuse, R84, R49 ;  /* 0x0000005451317223 */ /* 0x040fe20000000031 */
[----:B------:R1:W-:Y:S01]  /*7010*/  STS.128 [R177+0x400], R116 ;  /* 0x00040074b1007388 */ /* 0x0003e20000000c00 */
[C---:B------:R-:W-:Y:S01]  /*7020*/  SHF.L.U32 R83, R138.reuse, 0x10, RZ ;  /* 0x000000108a537819 */ /* 0x040fe200000006ff */
[----:B------:R-:W-:Y:S01]  /*7030*/  FFMA R50, R81, R85, R50 ;  /* 0x0000005551327223 */ /* 0x000fe20000000032 */
[----:B------:R-:W-:Y:S01]  /*7040*/  SHF.L.U32 R85, R139, 0x10, RZ ;  /* 0x000000108b557819 */ /* 0x000fe200000006ff */
[----:B------:R-:W-:Y:S01]  /*7050*/  FFMA R55, R81, R82, R55 ;  /* 0x0000005251377223 */ /* 0x000fe20000000037 */
[----:B------:R-:W-:Y:S01]  /*7060*/  LOP3.LUT R82, R138, 0xffff0000, RZ, 0xc0, !PT ;  /* 0xffff00008a527812 */ /* 0x000fe200078ec0ff */
[C---:B------:R-:W-:Y:S01]  /*7070*/  FMUL R52, R78.reuse, R56 ;  /* 0x000000384e347220 */ /* 0x040fe20000400000 */
[----:B------:R-:W-:Y:S01]  /*7080*/  LOP3.LUT R84, R139, 0xffff0000, RZ, 0xc0, !PT ;  /* 0xffff00008b547812 */ /* 0x000fe200078ec0ff */
[C---:B------:R-:W-:Y:S01]  /*7090*/  FMUL R53, R78.reuse, R57 ;  /* 0x000000394e357220 */ /* 0x040fe20000400000 */
[C---:B------:R-:W-:Y:S01]  /*70a0*/  FMUL R54, R78.reuse, R58 ;  /* 0x0000003a4e367220 */ /* 0x040fe20000400000 */
[----:B------:R-:W-:Y:S01]  /*70b0*/  FMUL R59, R78, R59 ;  /* 0x0000003b4e3b7220 */ /* 0x000fe20000400000 */
[C---:B------:R-:W-:Y:S01]  /*70c0*/  FFMA R52, R81.reuse, R83, R52 ;  /* 0x0000005351347223 */ /* 0x040fe20000000034 */
[C---:B------:R-:W-:Y:S01]  /*70d0*/  FFMA R53, R81.reuse, R82, R53 ;  /* 0x0000005251357223 */ /* 0x040fe20000000035 */
[C---:B------:R-:W-:Y:S01]  /*70e0*/  FFMA R54, R81.reuse, R85, R54 ;  /* 0x0000005551367223 */ /* 0x040fe20000000036 */
[----:B------:R-:W-:Y:S01]  /*70f0*/  FFMA R59, R81, R84, R59 ;  /* 0x00000054513b7223 */ /* 0x000fe2000000003b */
[----:B------:R-:W-:Y:S01]  /*7100*/  SHF.L.U32 R82, R144, 0x10, RZ ;  /* 0x0000001090527819 */ /* 0x000fe200000006ff */
[----:B------:R-:W-:Y:S01]  /*7110*/  FMUL R56, R78, R60 ;  /* 0x0000003c4e387220 */ /* 0x000fe20000400000 */
[----:B------:R-:W-:Y:S01]  /*7120*/  LOP3.LUT R84, R144, 0xffff0000, RZ, 0xc0, !PT ;  /* 0xffff000090547812 */ /* 0x000fe200078ec0ff */
[C---:B------:R-:W-:Y:S01]  /*7130*/  FMUL R57, R78.reuse, R61 ;  /* 0x0000003d4e397220 */ /* 0x040fe20000400000 */
[----:B------:R-:W-:Y:S01]  /*7140*/  SHF.L.U32 R83, R145, 0x10, RZ ;  /* 0x0000001091537819 */ /* 0x000fe200000006ff */
[C---:B------:R-:W-:Y:S01]  /*7150*/  FMUL R58, R78.reuse, R62 ;  /* 0x0000003e4e3a7220 */ /* 0x040fe20000400000 */
[----:B------:R-:W-:Y:S01]  /*7160*/  F2FP.BF16.F32.PACK_AB R125, R47, R42 ;  /* 0x0000002a2f7d723e */ /* 0x000fe200000010ff */
[----:B------:R-:W-:Y:S01]  /*7170*/  FFMA R56, R81, R82, R56 ;  /* 0x0000005251387223 */ /* 0x000fe20000000038 */
[----:B------:R-:W-:Y:S01]  /*7180*/  F2FP.BF16.F32.PACK_AB R126, R45, R44 ;  /* 0x0000002c2d7e723e */ /* 0x000fe200000010ff */
[----:B------:R-:W-:Y:S01]  /*7190*/  FFMA R57, R81, R84, R57 ;  /* 0x0000005451397223 */ /* 0x000fe20000000039 */
[----:B------:R-:W-:Y:S01]  /*71a0*/  F2FP.BF16.F32.PACK_AB R127, R51, R46 ;  /* 0x0000002e337f723e */ /* 0x000fe200000010ff */
[----:B------:R-:W-:Y:S01]  /*71b0*/  FFMA R58, R81, R83, R58 ;  /* 0x00000053513a7223 */ /* 0x000fe2000000003a */
[----:B------:R-:W-:Y:S01]  /*71c0*/  LOP3.LUT R82, R145, 0xffff0000, RZ, 0xc0, !PT ;  /* 0xffff000091527812 */ /* 0x000fe200078ec0ff */
[----:B------:R-:W-:Y:S01]  /*71d0*/  FMUL R63, R78, R63 ;  /* 0x0000003f4e3f7220 */ /* 0x000fe20000400000 */
[----:B------:R-:W-:Y:S01]  /*71e0*/  SHF.L.U32 R83, R146, 0x10, RZ ;  /* 0x0000001092537819 */ /* 0x000fe200000006ff */
[----:B------:R1:W-:Y:S01]  /*71f0*/  STS.128 [R176+0x400], R124 ;  /* 0x0004007cb0007388 */ /* 0x0003e20000000c00 */
[----:B------:R-:W-:Y:S01]  /*7200*/  FMUL R60, R78, R64 ;  /* 0x000000404e3c7220 */ /* 0x000fe20000400000 */
[----:B------:R-:W-:Y:S01]  /*7210*/  LOP3.LUT R84, R146, 0xffff0000, RZ, 0xc0, !PT ;  /* 0xffff000092547812 */ /* 0x000fe200078ec0ff */
[C---:B------:R-:W-:Y:S01]  /*7220*/  FMUL R61, R78.reuse, R65 ;  /* 0x000000414e3d7220 */ /* 0x040fe20000400000 */
[----:B------:R-:W-:Y:S01]  /*7230*/  SHF.L.U32 R85, R147, 0x10, RZ ;  /* 0x0000001093557819 */ /* 0x000fe200000006ff */
[C---:B------:R-:W-:Y:S01]  /*7240*/  FMUL R62, R78.reuse, R66 ;  /* 0x000000424e3e7220 */ /* 0x040fe20000400000 */
[----:B------:R-:W-:Y:S01]  /*7250*/  FFMA R63, R81, R82, R63 ;  /* 0x00000052513f7223 */ /* 0x000fe2000000003f */
[----:B------:R-:W-:Y:S01]  /*7260*/  FMUL R67, R78, R67 ;  /* 0x000000434e437220 */ /* 0x000fe20000400000 */
[----:B------:R-:W-:Y:S01]  /*7270*/  F2FP.BF16.F32.PACK_AB R132, R49, R48 ;  /* 0x000000303184723e */ /* 0x000fe200000010ff */
[----:B------:R-:W-:Y:S01]  /*7280*/  FFMA R60, R81, R83, R60 ;  /* 0x00000053513c7223 */ /* 0x000fe2000000003c */
[----:B------:R-:W-:Y:S01]  /*7290*/  F2FP.BF16.F32.PACK_AB R133, R55, R50 ;  /* 0x000000323785723e */ /* 0x000fe200000010ff */
[----:B------:R-:W-:Y:S01]  /*72a0*/  FFMA R61, R81, R84, R61 ;  /* 0x00000054513d7223 */ /* 0x000fe2000000003d */
[----:B------:R-:W-:Y:S01]  /*72b0*/  F2FP.BF16.F32.PACK_AB R134, R53, R52 ;  /* 0x000000343586723e */ /* 0x000fe200000010ff */
[----:B------:R-:W-:Y:S01]  /*72c0*/  FFMA R62, R81, R85, R62 ;  /* 0x00000055513e7223 */ /* 0x000fe2000000003e */
[----:B------:R-:W-:Y:S01]  /*72d0*/  F2FP.BF16.F32.PACK_AB R135, R59, R54 ;  /* 0x000000363b87723e */ /* 0x000fe200000010ff */
[----:B------:R-:W-:Y:S01]  /*72e0*/  FFMA R67, R81, R86, R67 ;  /* 0x0000005651437223 */ /* 0x000fe20000000043 */
[----:B------:R-:W-:Y:S02]  /*72f0*/  F2FP.BF16.F32.PACK_AB R140, R57, R56 ;  /* 0x00000038398c723e */ /* 0x000fe400000010ff */
[----:B------:R-:W-:Y:S01]  /*7300*/  F2FP.BF16.F32.PACK_AB R141, R63, R58 ;  /* 0x0000003a3f8d723e */ /* 0x000fe200000010ff */
[----:B------:R1:W-:Y:S01]  /*7310*/  STS.128 [R175+0x400], R132 ;  /* 0x00040084af007388 */ /* 0x0003e20000000c00 */
[----:B------:R-:W-:Y:S02]  /*7320*/  F2FP.BF16.F32.PACK_AB R142, R61, R60 ;  /* 0x0000003c3d8e723e */ /* 0x000fe400000010ff */
[----:B------:R-:W-:Y:S05]  /*7330*/  F2FP.BF16.F32.PACK_AB R143, R67, R62 ;  /* 0x0000003e438f723e */ /* 0x000fea00000010ff */
[----:B------:R1:W-:Y:S01]  /*7340*/  STS.128 [R174+0x400], R140 ;  /* 0x0004008cae007388 */ /* 0x0003e20000000c00 */
[----:B------:R-:W-:Y:S01]  /*7350*/  @!PT LDS RZ, [RZ] ;  /* 0x00000000fffff984 */ /* 0x000fe20000000800 */
[----:B------:R-:W-:Y:S01]  /*7360*/  @!PT LDS RZ, [RZ] ;  /* 0x00000000fffff984 */ /* 0x000fe20000000800 */
[----:B------:R-:W-:Y:S01]  /*7370*/  @!PT LDS RZ, [RZ] ;  /* 0x00000000fffff984 */ /* 0x000fe20000000800 */
[----:B------:R-:W-:Y:S01]  /*7380*/  @!PT LDS RZ, [RZ] ;  /* 0x00000000fffff984 */ /* 0x000fe20000000800 */
[----:B------:R2:W-:Y:S07]  /*7390*/  MEMBAR.ALL.CTA ;  /* 0x0000000000007992 */ /* 0x0005ee0000008000 */
[----:B--2---:R-:W2:Y:S02]  /*73a0*/  FENCE.VIEW.ASYNC.S ;  /* 0x00000000000073c6 */ /* 0x004ea40000000000 */
[----:B--2---:R-:W-:Y:S06]  /*73b0*/  BAR.SYNC.DEFER_BLOCKING 0x1, 0x80 ;  /* 0x0042000000007b1d */ /* 0x004fec0000010000 */
[----:B------:R-:W-:Y:S05]  /*73c0*/  @P0 BRA `(.L_x_116) ;  /* 0x0000000000280947 */ /* 0x000fea0003800000 */
[----:B------:R-:W-:Y:S02]  /*73d0*/  UIADD3 UR4, UPT, UPT, UR48, 0x400, URZ ;  /* 0x0000040030047890 */ /* 0x000fe4000fffe0ff */
[----:B------:R-:W-:Y:S01]  /*73e0*/  UIADD3 UR6, UP0, UPT, UR52, 0x680, URZ ;  /* 0x0000068034067890 */ /* 0x000fe2000ff1e0ff */
[----:B------:R-:W-:Y:S03]  /*73f0*/  UMOV UR43, UR36 ;  /* 0x00000024002b7c82 */ /* 0x000fe60008000000 */
[----:B------:R-:W-:Y:S01]  /*7400*/  MOV R163, UR4 ;  /* 0x0000000400a37c02 */ /* 0x000fe20008000f00 */
[----:B------:R-:W-:Y:S03]  /*7410*/  UIADD3.X UR7, UPT, UPT, URZ, UR53, URZ, UP0, !UPT ;  /* 0x00000035ff077290 */ /* 0x000fe600087fe4ff */
[----:B------:R-:W-:Y:S11]  /*7420*/  R2UR UR40, R163 ;  /* 0x00000000a32872ca */ /* 0x000ff600000e0000 */
[----:B------:R-:W-:Y:S02]  /*7430*/  @!UPT UIADD3 URZ, UPT, UPT, URZ, URZ, URZ ;  /* 0x000000fffffff290 */ /* 0x000fe4000fffe0ff */
[----:B------:R2:W-:Y:S01]  /*7440*/  UTMASTG.3D [UR40], [UR6] ;  /* 0x00000028060073b5 */ /* 0x0005e20008010000 */
[----:B------:R0:W-:Y:S01]  /*7450*/  UTMACMDFLUSH ;  /* 0x00000000000079b7 */ /* 0x0001e20000000000 */
[----:B--2---:R-:W-:Y:S04]  /*7460*/  DEPBAR.LE SB0, 0x1 ;  /* 0x000080400000791a */ /* 0x004fe80000000000 */
.L_x_116:
[----:B------:R-:W-:Y:S05]  /*7470*/  BSYNC.RECONVERGENT B0 ;  /* 0x0000000000007941 */ /* 0x000fea0003800200 */
.L_x_115:
[----:B------:R-:W-:Y:S01]  /*7480*/  BAR.SYNC.DEFER_BLOCKING 0x1, 0x80 ;  /* 0x0042000000007b1d */ /* 0x000fe20000010000 */
[----:B------:R-:W-:Y:S01]  /*7490*/  ISETP.NE.AND P1, PT, R179, RZ, PT ;  /* 0x000000ffb300720c */ /* 0x000fe20003f25270 */
[----:B------:R-:W-:Y:S01]  /*74a0*/  UISETP.NE.AND UP0, UPT, UR49, URZ, UPT ;  /* 0x000000ff3100728c */ /* 0x000fe2000bf05270 */
[----:B------:R-:W-:Y:S11]  /*74b0*/  LEA R3, R87, UR48, 0x3 ;  /* 0x0000003057037c11 */ /* 0x000ff6000f8e18ff */
[----:B------:R-:W-:Y:S01]  /*74c0*/  @P1 SHF.L.U32 R2, R167, 0x1f, RZ ;  /* 0x0000001fa7021819 */ /* 0x000fe200000006ff */
[----:B------:R-:W-:Y:S06]  /*74d0*/  BRA.U !UP0, `(.L_x_117) ;  /* 0x0000000108247547 */ /* 0x000fec000b800000 */
[----:B------:R-:W-:Y:S01]  /*74e0*/  IMAD.U32 R5, RZ, RZ, UR51 ;  /* 0x00000033ff057e24 */ /* 0x000fe2000f8e00ff */
[----:B------:R-:W-:Y:S01]  /*74f0*/  MOV R0, UR37 ;  /* 0x0000002500007c02 */ /* 0x000fe20008000f00 */
[----:B------:R-:W-:Y:S03]  /*7500*/  UIADD3 UR51, UPT, UPT, UR51, 0x1, URZ ;  /* 0x0000000133337890 */ /* 0x000fe6000fffe0ff */
[----:B------:R-:W-:Y:S01]  /*7510*/  @P1 LEA R5, R5, UR48, 0x3 ;  /* 0x0000003005051c11 */ /* 0x000fe2000f8e18ff */
[----:B------:R-:W-:Y:S04]  /*7520*/  UISETP.NE.AND UP0, UPT, UR51, 0x4, UPT ;  /* 0x000000043300788c */ /* 0x000fe8000bf05270 */
[----:B------:R-:W-:Y:S01]  /*7530*/  @P1 VIADD R5, R5, 0x70 ;  /* 0x0000007005051836 */ /* 0x000fe20000000000 */
[----:B------:R-:W-:Y:S04]  /*7540*/  USEL UR51, UR51, URZ, UP0 ;  /* 0x000000ff33337287 */ /* 0x000fe80008000000 */
[----:B------:R-:W-:Y:S04]  /*7550*/  @P1 PRMT R0, R0, 0x654, R5 ;  /* 0x0000065400001816 */ /* 0x000fe80000000005 */
[----:B------:R2:W-:Y:S04]  /*7560*/  @P1 SYNCS.ARRIVE.TRANS64.RED.A1T0 RZ, [R0+URZ], RZ ;  /* 0x000000ff00ff19a7 */ /* 0x0005e800081004ff */
.L_x_117:
[----:B------:R-:W4:Y:S01]  /*7570*/  @P1 SYNCS.PHASECHK.TRANS64.TRYWAIT P0, [R3+URZ+0x50], R2 ;  /* 0x00005002030015a7 */ /* 0x000f2200080011ff */
[----:B------:R-:W-:Y:S01]  /*7580*/  BSSY B1, `(.L_x_118) ;  /* 0x000001f000017945 */ /* 0x000fe20003800000 */
[----:B----4-:R-:W-:Y:S03]  /*7590*/  @P1 SEL R101, RZ, 0x1, !P0 ;  /* 0x00000001ff651807 */ /* 0x010fe60004000000 */
[----:B------:R-:W-:Y:S05]  /*75a0*/  @!P1 BRA `(.L_x_119) ;  /* 0x0000000000709947 */ /* 0x000fea0003800000 */
[----:B------:R-:W-:Y:S01]  /*75b0*/  ISETP.NE.AND P1, PT, R103, RZ, PT ;  /* 0x000000ff6700720c */ /* 0x000fe20003f25270 */
[----:B------:R-:W-:Y:S01]  /*75c0*/  BSSY B0, `(.L_x_120) ;  /* 0x000000b000007945 */ /* 0x000fe20003800000 */
[----:B------:R-:W-:Y:S11]  /*75d0*/  ISETP.NE.AND P0, PT, R101, RZ, PT ;  /* 0x000000ff6500720c */ /* 0x000ff60003f05270 */
[----:B------:R-:W-:Y:S05]  /*75e0*/  @P1 IMAD R4, R87, 0x4000, R182 ;  /* 0x0000400057041824 */ /* 0x000fea00078e02b6 */
[----:B------:R-:W-:Y:S04]  /*75f0*/  @P1 IADD3 R9, PT, PT, R4, UR48, RZ ;  /* 0x0000003004091c10 */ /* 0x000fe8000fffe0ff */
[----:B------:R-:W-:Y:S01]  /*7600*/  @P1 IADD3 R7, PT, PT, R102, R9, RZ ;  /* 0x0000000966071210 */ /* 0x000fe20007ffe0ff */
[--C-:B------:R-:W-:Y:S02]  /*7610*/  @P1 IMAD.IADD R5, R100, 0x1, R9.reuse ;  /* 0x0000000164051824 */ /* 0x100fe400078e0209 */
[----:B------:R-:W-:Y:S01]  /*7620*/  @P1 IMAD.IADD R2, R108, 0x1, R9 ;  /* 0x000000016c021824 */ /* 0x000fe200078e0209 */
[----:B------:R-:W-:Y:S06]  /*7630*/  @P0 BRA `(.L_x_121) ;  /* 0x00000000000c0947 */ /* 0x000fec0003800000 */
[----:B--2---:R-:W-:Y:S04]  /*7640*/  SHF.L.U32 R0, R167, 0x1f, RZ ;  /* 0x0000001fa7007819 */ /* 0x004fe800000006ff */
[----:B------:R-:W2:Y:S02]  /*7650*/  SYNCS.PHASECHK.TRANS64.TRYWAIT P0, [R3+URZ+0x50], R0 ;  /* 0x00005000030075a7 */ /* 0x000ea400080011ff */
[----:B--2---:R-:W-:Y:S05]  /*7660*/  @!P0 BRA `(.L_x_122) ;  /* 0x0000004800708947 */ /* 0x004fea0003800000 */
.L_x_121:
[----:B------:R-:W-:Y:S05]  /*7670*/  BSYNC B0 ;  /* 0x0000000000007941 */ /* 0x000fea0003800000 */
.L_x_120:
[----:B------:R-:W-:Y:S01]  /*7680*/  ISETP.NE.AND P0, PT, R103, RZ, PT ;  /* 0x000000ff6700720c */ /* 0x000fe20003f05270 */
[----:B------:R-:W-:Y:S11]  /*7690*/  VIADD R87, R87, 0x1 ;  /* 0x0000000157577836 */ /* 0x000ff60000000000 */
[----:B------:R-:W-:Y:S01]  /*76a0*/  @!UPT UIADD3 URZ, UPT, UPT, URZ, URZ, URZ ;  /* 0x000000fffffff290 */ /* 0x000fe2000fffe0ff */
[----:B------:R4:W1:Y:S01]  /*76b0*/  @P0 LDS.128 R88, [R4+UR48+0x400] ;  /* 0x0004003004580984 */ /* 0x0008620008000c00 */
[--C-:B--2---:R-:W-:Y:S01]  /*76c0*/  @P0 IMAD.IADD R3, R102, 0x1, R5.reuse ;  /* 0x0000000166030824 */ /* 0x104fe200078e0205 */
[C---:B------:R-:W-:Y:S01]  /*76d0*/  @P0 IADD3 R0, PT, PT, R108.reuse, R7, RZ ;  /* 0x000000076c000210 */ /* 0x040fe20007ffe0ff */
[C---:B------:R-:W-:Y:S01]  /*76e0*/  @P0 IMAD.IADD R6, R108.reuse, 0x1, R5 ;  /* 0x000000016c060824 */ /* 0x040fe200078e0205 */
[----:B------:R4:W2:Y:S02]  /*76f0*/  @P0 LDS.128 R96, [R2+0x400] ;  /* 0x0004000002600984 */ /* 0x0008a40000000c00 */
[----:B------:R-:W-:Y:S02]  /*7700*/  @P0 IADD3 R8, PT, PT, R108, R3, RZ ;  /* 0x000000036c080210 */ /* 0x000fe40007ffe0ff */
[----:B------:R4:W1:Y:S04]  /*7710*/  @P0 LDS.128 R104, [R7+0x400] ;  /* 0x0004000007680984 */ /* 0x0008680000000c00 */
[----:B------:R4:W1:Y:S04]  /*7720*/  @P0 LDS.128 R112, [R0+0x400] ;  /* 0x0004000000700984 */ /* 0x0008680000000c00 */
[----:B------:R4:W1:Y:S04]  /*7730*/  @P0 LDS.128 R120, [R5+0x400] ;  /* 0x0004000005780984 */ /* 0x0008680000000c00 */
[----:B------:R4:W1:Y:S04]  /*7740*/  @P0 LDS.128 R128, [R6+0x400] ;  /* 0x0004000006800984 */ /* 0x0008680000000c00 */
[----:B------:R4:W1:Y:S04]  /*7750*/  @P0 LDS.128 R136, [R3+0x400] ;  /* 0x0004000003880984 */ /* 0x0008680000000c00 */
[----:B------:R4:W1:Y:S02]  /*7760*/  @P0 LDS.128 R144, [R8+0x400] ;  /* 0x0004000008900984 */ /* 0x0008640000000c00 */
.L_x_119:
[----:B------:R-:W-:Y:S05]  /*7770*/  BSYNC B1 ;  /* 0x0000000000017941 */ /* 0x000fea0003800000 */
.L_x_118:
[----:B----4-:R-:W-:Y:S05]  /*7780*/  VIADD R3, R80, 0x40 ;  /* 0x0000004050037836 */ /* 0x010fea0000000000 */
[----:B------:R-:W-:Y:S04]  /*7790*/  SHF.R.U32.HI R3, RZ, 0x15, R3 ;  /* 0x00000015ff037819 */ /* 0x000fe80000011603 */
[----:B------:R-:W-:Y:S11]  /*77a0*/  LOP3.LUT P0, RZ, R3, 0x3, R162, 0x48, !PT ;  /* 0x0000000303ff7812 */ /* 0x000ff600078048a2 */
[----:B------:R-:W-:Y:S02]  /*77b0*/  @!UPT UIADD3 URZ, UPT, UPT, URZ, URZ, URZ ;  /* 0x000000fffffff290 */ /* 0x000fe4000fffe0ff */
        /* <DEDUP_REMOVED lines=17> */
.L_x_123:
[----:B------:R-:W-:Y:S01]  /*78d0*/  ISETP.NE.AND P6, PT, R179, RZ, PT ;  /* 0x000000ffb300720c */ /* 0x000fe20003fc5270 */
[----:B------:R-:W-:Y:S05]  /*78e0*/  WARPSYNC.ALL ;  /* 0x0000000000007948 */ /* 0x000fea0003800000 */
[----:B------:R-:W-:Y:S01]  /*78f0*/  R2UR UR4, R80 ;  /* 0x00000000500472ca */ /* 0x000fe200000e0000 */
[----:B------:R-:W-:Y:S01]  /*7900*/  BSSY.RECONVERGENT B0, `(.L_x_124) ;  /* 0x0000103000007945 */ /* 0x000fe20003800200 */
[----:B--2---:R-:W-:Y:S02]  /*7910*/  MOV R0, UR51 ;  /* 0x0000003300007c02 */ /* 0x004fe40008000f00 */
[----:B------:R-:W-:Y:S02]  /*7920*/  MOV R85, UR37 ;  /* 0x0000002500557c02 */ /* 0x000fe40008000f00 */
[----:B-1----:R-:W-:Y:S02]  /*7930*/  SHF.L.U32 R82, R88, 0x10, RZ ;  /* 0x0000001058527819 */ /* 0x002fe400000006ff */
[----:B------:R-:W-:Y:S02]  /*7940*/  @P6 LEA R0, R0, UR48, 0x3 ;  /* 0x0000003000006c11 */ /* 0x000fe4000f8e18ff */
[----:B------:R-:W-:Y:S02]  /*7950*/  LOP3.LUT R83, R88, 0xffff0000, RZ, 0xc0, !PT ;  /* 0xffff000058537812 */ /* 0x000fe400078ec0ff */
[----:B------:R-:W-:Y:S01]  /*7960*/  @P6 IADD3 R0, PT, PT, R0, 0x70, RZ ;  /* 0x0000007000006810 */ /* 0x000fe20007ffe0ff */
[----:B------:R-:W1:Y:S01]  /*7970*/  LDTM.x64 R4, tmem[UR4+0x40] ;  /* 0x00004004000479ee */ /* 0x000e620008340000 */
[----:B------:R-:W-:Y:S02]  /*7980*/  SHF.L.U32 R84, R89, 0x10, RZ ;  /* 0x0000001059547819 */ /* 0x000fe400000006ff */
[----:B------:R-:W-:Y:S02]  /*7990*/  @P6 PRMT R85, R85, 0x654, R0 ;  /* 0x0000065455556816 */ /* 0x000fe40000000000 */
[----:B------:R-:W-:Y:S02]  /*79a0*/  LOP3.LUT R86, R89, 0xffff0000, RZ, 0xc0, !PT ;  /* 0xffff000059567812 */ /* 0x000fe400078ec0ff */
[----:B------:R-:W-:Y:S01]  /*79b0*/  ISETP.NE.AND P0, PT, R170, RZ, PT ;  /* 0x000000ffaa00720c */ /* 0x000fe20003f05270 */
[C---:B-1----:R-:W-:Y:S01]  /*79c0*/  FMUL R0, R78.reuse, R4 ;  /* 0x000000044e007220 */ /* 0x042fe20000400000 */
[C---:B------:R-:W-:Y:S01]  /*79d0*/  FMUL R2, R78.reuse, R5 ;  /* 0x000000054e027220 */ /* 0x040fe20000400000 */
[C---:B------:R-:W-:Y:S01]  /*79e0*/  FMUL R3, R78.reuse, R6 ;  /* 0x000000064e037220 */ /* 0x040fe20000400000 */
[----:B------:R-:W-:Y:S01]  /*79f0*/  FMUL R7, R78, R7 ;  /* 0x000000074e077220 */ /* 0x000fe20000400000 */
[C---:B------:R-:W-:Y:S01]  /*7a00*/  FFMA R0, R81.reuse, R82, R0 ;  /* 0x0000005251007223 */ /* 0x040fe20000000000 */
[C---:B------:R-:W-:Y:S01]  /*7a10*/  LOP3.LUT R82, R90.reuse, 0xffff0000, RZ, 0xc0, !PT ;  /* 0xffff00005a527812 */ /* 0x040fe200078ec0ff */
[C---:B------:R-:W-:Y:S01]  /*7a20*/  FFMA R2, R81.reuse, R83, R2 ;  /* 0x0000005351027223 */ /* 0x040fe20000000002 */
[----:B------:R-:W-:Y:S01]  /*7a30*/  SHF.L.U32 R83, R90, 0x10, RZ ;  /* 0x000000105a537819 */ /* 0x000fe200000006ff */
[C---:B------:R-:W-:Y:S01]  /*7a40*/  FFMA R3, R81.reuse, R84, R3 ;  /* 0x0000005451037223 */ /* 0x040fe20000000003 */
[----:B------:R-:W-:Y:S01]  /*7a50*/  FMUL R4, R78, R8 ;  /* 0x000000084e047220 */ /* 0x000fe20000400000 */
[----:B------:R-:W-:Y:S01]  /*7a60*/  FFMA R7, R81, R86, R7 ;  /* 0x0000005651077223 */ /* 0x000fe20000000007 */
[----:B------:R-:W-:Y:S01]  /*7a70*/  F2FP.BF16.F32.PACK_AB R92, R2, R0 ;  /* 0x00000000025c723e */ /* 0x000fe200000010ff */
[C---:B------:R-:W-:Y:S01]  /*7a80*/  FMUL R5, R78.reuse, R9 ;  /* 0x000000094e057220 */ /* 0x040fe20000400000 */
[----:B------:R-:W-:Y:S01]  /*7a90*/  LOP3.LUT R0, R91, 0xffff0000, RZ, 0xc0, !PT ;  /* 0xffff00005b007812 */ /* 0x000fe200078ec0ff */
[----:B------:R-:W-:Y:S01]  /*7aa0*/  FFMA R4, R81, R83, R4 ;  /* 0x0000005351047223 */ /* 0x000fe20000000004 */
[----:B------:R-:W-:Y:S01]  /*7ab0*/  SHF.L.U32 R83, R91, 0x10, RZ ;  /* 0x000000105b537819 */ /* 0x000fe200000006ff */
[----:B------:R-:W-:Y:S01]  /*7ac0*/  FFMA R5, R81, R82, R5 ;  /* 0x0000005251057223 */ /* 0x000fe20000000005 */
[----:B------:R-:W-:Y:S01]  /*7ad0*/  F2FP.BF16.F32.PACK_AB R93, R7, R3 ;  /* 0x00000003075d723e */ /* 0x000fe200000010ff */
[----:B------:R-:W-:Y:S01]  /*7ae0*/  FMUL R6, R78, R10 ;  /* 0x0000000a4e067220 */ /* 0x000fe20000400000 */
[----:B------:R-:W-:Y:S01]  /*7af0*/  SHF.L.U32 R3, R96, 0x10, RZ ;  /* 0x0000001060037819 */ /* 0x000fe200000006ff */
[----:B------:R-:W-:Y:S01]  /*7b00*/  FMUL R11, R78, R11 ;  /* 0x0000000b4e0b7220 */ /* 0x000fe20000400000 */
[----:B------:R-:W-:Y:S01]  /*7b10*/  LOP3.LUT R2, R96, 0xffff0000, RZ, 0xc0, !PT ;  /* 0xffff000060027812 */ /* 0x000fe200078ec0ff */
[C---:B------:R-:W-:Y:S01]  /*7b20*/  FMUL R8, R78.reuse, R12 ;  /* 0x0000000c4e087220 */ /* 0x040fe20000400000 */
[----:B------:R-:W-:Y:S01]  /*7b30*/  LOP3.LUT R82, R107, 0xffff0000, RZ, 0xc0, !PT ;  /* 0xffff00006b527812 */ /* 0x000fe200078ec0ff */
[----:B------:R-:W-:Y:S01]  /*7b40*/  FMUL R9, R78, R13 ;  /* 0x0000000d4e097220 */ /* 0x000fe20000400000 */
[----:B------:R-:W-:Y:S01]  /*7b50*/  F2FP.BF16.F32.PACK_AB R94, R5, R4 ;  /* 0x00000004055e723e */ /* 0x000fe200000010ff */
[C---:B------:R-:W-:Y:S01]  /*7b60*/  FFMA R6, R81.reuse, R83, R6 ;  /* 0x0000005351067223 */ /* 0x040fe20000000006 */
[----:B------:R-:W-:Y:S01]  /*7b70*/  SHF.L.U32 R83, R104, 0x10, RZ ;  /* 0x0000001068537819 */ /* 0x000fe200000006ff */
[----:B------:R-:W-:Y:S01]  /*7b80*/  FFMA R11, R81, R0, R11 ;  /* 0x00000000510b7223 */ /* 0x000fe2000000000b */
[----:B------:R-:W-:Y:S01]  /*7b90*/  SHF.L.U32 R0, R97, 0x10, RZ ;  /* 0x0000001061007819 */ /* 0x000fe200000006ff */
[C---:B------:R-:W-:Y:S01]  /*7ba0*/  FFMA R8, R81.reuse, R3, R8 ;  /* 0x0000000351087223 */ /* 0x040fe20000000008 */
[----:B------:R-:W-:Y:S01]  /*7bb0*/  SHF.L.U32 R3, R98, 0x10, RZ ;  /* 0x0000001062037819 */ /* 0x000fe200000006ff */
[----:B------:R-:W-:Y:S01]  /*7bc0*/  FFMA R9, R81, R2, R9 ;  /* 0x0000000251097223 */ /* 0x000fe20000000009 */
[----:B------:R-:W-:Y:S01]  /*7bd0*/  LOP3.LUT R2, R97, 0xffff0000, RZ, 0xc0, !PT ;  /* 0xffff000061027812 */ /* 0x000fe200078ec0ff */
[C---:B------:R-:W-:Y:S01]  /*7be0*/  FMUL R10, R78.reuse, R14 ;  /* 0x0000000e4e0a7220 */ /* 0x040fe20000400000 */
[----:B------:R-:W-:Y:S01]  /*7bf0*/  F2FP.BF16.F32.PACK_AB R95, R11, R6 ;  /* 0x000000060b5f723e */ /* 0x000fe200000010ff */
[C---:B------:R-:W-:Y:S01]  /*7c00*/  FMUL R15, R78.reuse, R15 ;  /* 0x0000000f4e0f7220 */ /* 0x040fe20000400000 */
[----:B------:R-:W-:Y:S01]  /*7c10*/  F2FP.BF16.F32.PACK_AB R116, R9, R8 ;  /* 0x000000080974723e */ /* 0x000fe200000010ff */
[----:B------:R-:W-:Y:S01]  /*7c20*/  FMUL R12, R78, R16 ;  /* 0x000000104e0c7220 */ /* 0x000fe20000400000 */
[C---:B------:R-:W-:Y:S01]  /*7c30*/  FFMA R10, R81.reuse, R0, R10 ;  /* 0x00000000510a7223 */ /* 0x040fe2000000000a */
[----:B------:R-:W-:Y:S01]  /*7c40*/  LOP3.LUT R0, R98, 0xffff0000, RZ, 0xc0, !PT ;  /* 0xffff000062007812 */ /* 0x000fe200078ec0ff */
[----:B------:R-:W-:Y:S01]  /*7c50*/  FFMA R15, R81, R2, R15 ;  /* 0x00000002510f7223 */ /* 0x000fe2000000000f */
        /* <DEDUP_REMOVED lines=9> */
[----:B------:R-:W-:Y:S01]  /*7cf0*/  FMUL R16, R78, R20 ;  /* 0x000000144e107220 */ /* 0x000fe20000400000 */
[----:B------:R-:W-:Y:S01]  /*7d00*/  FFMA R14, R81, R3, R14 ;  /* 0x00000003510e7223 */ /* 0x000fe2000000000e */
[----:B------:R-:W-:Y:S01]  /*7d10*/  SHF.L.U32 R3, R106, 0x10, RZ ;  /* 0x000000106a037819 */ /* 0x000fe200000006ff */
[C---:B------:R-:W-:Y:S01]  /*7d20*/  FMUL R17, R78.reuse, R21 ;  /* 0x000000154e117220 */ /* 0x040fe20000400000 */
[----:B------:R-:W-:Y:S01]  /*7d30*/  F2FP.BF16.F32.PACK_AB R118, R13, R12 ;  /* 0x0000000c0d76723e */ /* 0x000fe200000010ff */
[----:B------:R-:W-:Y:S01]  /*7d40*/  FFMA R19, R81, R2, R19 ;  /* 0x0000000251137223 */ /* 0x000fe20000000013 */
[----:B------:R-:W-:Y:S01]  /*7d50*/  SHF.L.U32 R2, R105, 0x10, RZ ;  /* 0x0000001069027819 */ /* 0x000fe200000006ff */
        /* <DEDUP_REMOVED lines=12> */
[C---:B------:R-:W-:Y:S01]  /*7e20*/  FFMA R23, R81.reuse, R0, R23 ;  /* 0x0000000051177223 */ /* 0x040fe20000000017 */
[----:B------:R-:W-:Y:S01]  /*7e30*/  SHF.L.U32 R0, R112, 0x10, RZ ;  /* 0x0000001070007819 */ /* 0x000fe200000006ff */
[C---:B------:R-:W-:Y:S01]  /*7e40*/  FMUL R22, R78.reuse, R26 ;  /* 0x0000001a4e167220 */ /* 0x040fe20000400000 */
[----:B------:R-:W-:Y:S01]  /*7e50*/  FMUL R27, R78, R27 ;  /* 0x0000001b4e1b7220 */ /* 0x000fe20000400000 */
        /* <DEDUP_REMOVED lines=9> */
[----:B------:R-:W-:Y:S01]  /*7ef0*/  LOP3.LUT R82, R115, 0xffff0000, RZ, 0xc0, !PT ;  /* 0xffff000073527812 */ /* 0x000fe200078ec0ff */
[----:B------:R-:W-:Y:S01]  /*7f00*/  FFMA R24, R81, R0, R24 ;  /* 0x0000000051187223 */ /* 0x000fe20000000018 */
[----:B------:R-:W-:Y:S01]  /*7f10*/  SHF.L.U32 R0, R113, 0x10, RZ ;  /* 0x0000001071007819 */ /* 0x000fe200000006ff */
[C---:B------:R-:W-:Y:S01]  /*7f20*/  FMUL R25, R78.reuse, R29 ;  /* 0x0000001d4e197220 */ /* 0x040fe20000400000 */
[----:B------:R-:W-:Y:S01]  /*7f30*/  F2FP.BF16.F32.PACK_AB R126, R21, R20 ;  /* 0x00000014157e723e */ /* 0x000fe200000010ff */
[----:B------:R-:W-:Y:S01]  /*7f40*/  FMUL R26, R78, R30 ;  /* 0x0000001e4e1a7220 */ /* 0x000fe20000400000 */
[----:B------:R-:W-:Y:S01]  /*7f50*/  F2FP.BF16.F32.PACK_AB R127, R27, R22 ;  /* 0x000000161b7f723e */ /* 0x000fe200000010ff */
        /* <DEDUP_REMOVED lines=38> */
[----:B------:R1:W-:Y:S01]  /*81c0*/  STS.128 [R182+UR48+0x4400], R92 ;  /* 0x0044005cb6007988 */ /* 0x0003e20008000c30 */
        /* <DEDUP_REMOVED lines=12> */
[----:B------:R2:W-:Y:S01]  /*8290*/  STS.128 [R181+0x4400], R116 ;  /* 0x00440074b5007388 */ /* 0x0005e20000000c00 */
        /* <DEDUP_REMOVED lines=12> */
[----:B------:R4:W-:Y:S01]  /*8360*/  STS.128 [R180+0x4400], R124 ;  /* 0x0044007cb4007388 */ /* 0x0009e20000000c00 */
[----:B------:R-:W-:Y:S01]  /*8370*/  FMUL R51, R78, R51 ;  /* 0x000000334e337220 */ /* 0x000fe20000400000 */
[C---:B------:R-:W-:Y:S01]  /*8380*/  FFMA R44, R81.reuse, R3, R44 ;  /* 0x00000003512c7223 */ /* 0x040fe2000000002c */
[C---:B------:R-:W-:Y:S01]  /*8390*/  SHF.L.U32 R3, R136.reuse, 0x10, RZ ;  /* 0x0000001088037819 */ /* 0x040fe200000006ff */
[----:B------:R-:W-:Y:S01]  /*83a0*/  FFMA R45, R81, R2, R45 ;  /* 0x00000002512d7223 */ /* 0x000fe2000000002d */
[----:B------:R-:W-:Y:S01]  /*83b0*/  LOP3.LUT R2, R137, 0xffff0000, RZ, 0xc0, !PT ;  /* 0xffff000089027812 */ /* 0x000fe200078ec0ff */
        /* <DEDUP_REMOVED lines=8> */
[C---:B------:R-:W-:Y:S01]  /*8440*/  FMUL R50, R78.reuse, R54 ;  /* 0x000000364e327220 */ /* 0x040fe20000400000 */
[----:B------:R-:W-:Y:S01]  /*8450*/  F2FP.BF16.F32.PACK_AB R94, R37, R36 ;  /* 0x00000024255e723e */ /* 0x000fe200000010ff */
[----:B------:R1:W-:Y:S01]  /*8460*/  STS.128 [R178+0x4400], R132 ;  /* 0x00440084b2007388 */ /* 0x0003e20000000c00 */
[----:B------:R-:W-:Y:S01]  /*8470*/  F2FP.BF16.F32.PACK_AB R95, R43, R38 ;  /* 0x000000262b5f723e */ /* 0x000fe200000010ff */
[----:B------:R-:W-:Y:S01]  /*8480*/  FMUL R55, R78, R55 ;  /* 0x000000374e377220 */ /* 0x000fe20000400000 */
[----:B--2---:R-:W-:Y:S01]  /*8490*/  F2FP.BF16.F32.PACK_AB R116, R41, R40 ;  /* 0x000000282974723e */ /* 0x004fe200000010ff */
[----:B------:R-:W-:Y:S01]  /*84a0*/  FFMA R48, R81, R3, R48 ;  /* 0x0000000351307223 */ /* 0x000fe20000000030 */
[----:B------:R-:W-:Y:S01]  /*84b0*/  SHF.L.U32 R3, R139, 0x10, RZ ;  /* 0x000000108b037819 */ /* 0x000fe200000006ff */
[----:B------:R-:W-:Y:S01]  /*84c0*/  FFMA R49, R81, R0, R49 ;  /* 0x0000000051317223 */ /* 0x000fe20000000031 */
[C---:B------:R-:W-:Y:S01]  /*84d0*/  SHF.L.U32 R0, R138.reuse, 0x10, RZ ;  /* 0x000000108a007819 */ /* 0x040fe200000006ff */
[----:B------:R2:W-:Y:S01]  /*84e0*/  STS.128 [R177+0x4400], R92 ;  /* 0x0044005cb1007388 */ /* 0x0005e20000000c00 */
[----:B------:R-:W-:Y:S01]  /*84f0*/  F2FP.BF16.F32.PACK_AB R117, R47, R42 ;  /* 0x0000002a2f75723e */ /* 0x000fe200000010ff */
[----:B------:R-:W-:Y:S01]  /*8500*/  FFMA R50, R81, R83, R50 ;  /* 0x0000005351327223 */ /* 0x000fe20000000032 */
[----:B------:R-:W-:Y:S01]  /*8510*/  SHF.L.U32 R83, R145, 0x10, RZ ;  /* 0x0000001091537819 */ /* 0x000fe200000006ff */
[----:B------:R-:W-:Y:S01]  /*8520*/  FFMA R55, R81, R2, R55 ;  /* 0x0000000251377223 */ /* 0x000fe20000000037 */
[----:B------:R-:W-:Y:S01]  /*8530*/  LOP3.LUT R2, R138, 0xffff0000, RZ, 0xc0, !PT ;  /* 0xffff00008a027812 */ /* 0x000fe200078ec0ff */
[C---:B------:R-:W-:Y:S01]  /*8540*/  FMUL R52, R78.reuse, R56 ;  /* 0x000000384e347220 */ /* 0x040fe20000400000 */
[----:B------:R-:W-:Y:S01]  /*8550*/  F2FP.BF16.F32.PACK_AB R118, R45, R44 ;  /* 0x0000002c2d76723e */ /* 0x000fe200000010ff */
[C---:B------:R-:W-:Y:S01]  /*8560*/  FMUL R53, R78.reuse, R57 ;  /* 0x000000394e357220 */ /* 0x040fe20000400000 */
[C---:B------:R-:W-:Y:S01]  /*8570*/  FMUL R54, R78.reuse, R58 ;  /* 0x0000003a4e367220 */ /* 0x040fe20000400000 */
[----:B------:R-:W-:Y:S01]  /*8580*/  FFMA R52, R81, R0, R52 ;  /* 0x0000000051347223 */ /* 0x000fe20000000034 */
[----:B------:R-:W-:Y:S01]  /*8590*/  LOP3.LUT R0, R139, 0xffff0000, RZ, 0xc0, !PT ;  /* 0xffff00008b007812 */ /* 0x000fe200078ec0ff */
[C---:B------:R-:W-:Y:S01]  /*85a0*/  FFMA R53, R81.reuse, R2, R53 ;  /* 0x0000000251357223 */ /* 0x040fe20000000035 */
[----:B------:R-:W-:Y:S01]  /*85b0*/  FFMA R54, R81, R3, R54 ;  /* 0x0000000351367223 */ /* 0x000fe20000000036 */
[----:B------:R-:W-:Y:S01]  /*85c0*/  FMUL R59, R78, R59 ;  /* 0x0000003b4e3b7220 */ /* 0x000fe20000400000 */
[----:B------:R-:W-:Y:S01]  /*85d0*/  SHF.L.U32 R3, R144, 0x10, RZ ;  /* 0x0000001090037819 */ /* 0x000fe200000006ff */
[----:B------:R-:W-:Y:S01]  /*85e0*/  FMUL R56, R78, R60 ;  /* 0x0000003c4e387220 */ /* 0x000fe20000400000 */
[----:B------:R-:W-:Y:S01]  /*85f0*/  LOP3.LUT R2, R144, 0xffff0000, RZ, 0xc0, !PT ;  /* 0xffff000090027812 */ /* 0x000fe200078ec0ff */
[C---:B------:R-:W-:Y:S01]  /*8600*/  FMUL R57, R78.reuse, R61 ;  /* 0x0000003d4e397220 */ /* 0x040fe20000400000 */
[----:B------:R-:W-:Y:S01]  /*8610*/  F2FP.BF16.F32.PACK_AB R119, R51, R46 ;  /* 0x0000002e3377723e */ /* 0x000fe200000010ff */
[C---:B------:R-:W-:Y:S01]  /*8620*/  FMUL R58, R78.reuse, R62 ;  /* 0x0000003e4e3a7220 */ /* 0x040fe20000400000 */
[C---:B------:R-:W-:Y:S01]  /*8630*/  FFMA R59, R81.reuse, R0, R59 ;  /* 0x00000000513b7223 */ /* 0x040fe2000000003b */
[----:B------:R-:W-:Y:S01]  /*8640*/  FFMA R56, R81, R3, R56 ;  /* 0x0000000351387223 */ /* 0x000fe20000000038 */
[----:B------:R-:W-:Y:S01]  /*8650*/  LOP3.LUT R0, R145, 0xffff0000, RZ, 0xc0, !PT ;  /* 0xffff000091007812 */ /* 0x000fe200078ec0ff */
[----:B------:R2:W-:Y:S01]  /*8660*/  STS.128 [R176+0x4400], R116 ;  /* 0x00440074b0007388 */ /* 0x0005e20000000c00 */
[C---:B------:R-:W-:Y:S01]  /*8670*/  FFMA R57, R81.reuse, R2, R57 ;  /* 0x0000000251397223 */ /* 0x040fe20000000039 */
[----:B------:R-:W-:Y:S01]  /*8680*/  FMUL R63, R78, R63 ;  /* 0x0000003f4e3f7220 */ /* 0x000fe20000400000 */
[----:B------:R-:W-:Y:S01]  /*8690*/  SHF.L.U32 R3, R146, 0x10, RZ ;  /* 0x0000001092037819 */ /* 0x000fe200000006ff */
[----:B------:R-:W-:Y:S01]  /*86a0*/  FFMA R58, R81, R83, R58 ;  /* 0x00000053513a7223 */ /* 0x000fe2000000003a */
[----:B------:R-:W-:Y:S01]  /*86b0*/  FMUL R60, R78, R64 ;  /* 0x000000404e3c7220 */ /* 0x000fe20000400000 */
[----:B------:R-:W-:Y:S01]  /*86c0*/  LOP3.LUT R2, R146, 0xffff0000, RZ, 0xc0, !PT ;  /* 0xffff000092027812 */ /* 0x000fe200078ec0ff */
[C---:B------:R-:W-:Y:S01]  /*86d0*/  FMUL R61, R78.reuse, R65 ;  /* 0x000000414e3d7220 */ /* 0x040fe20000400000 */
[----:B------:R-:W-:Y:S01]  /*86e0*/  SHF.L.U32 R83, R147, 0x10, RZ ;  /* 0x0000001093537819 */ /* 0x000fe200000006ff */
[C---:B------:R-:W-:Y:S01]  /*86f0*/  FMUL R62, R78.reuse, R66 ;  /* 0x000000424e3e7220 */ /* 0x040fe20000400000 */
[----:B------:R-:W-:Y:S01]  /*8700*/  FFMA R63, R81, R0, R63 ;  /* 0x00000000513f7223 */ /* 0x000fe2000000003f */
[----:B------:R-:W-:Y:S01]  /*8710*/  FMUL R67, R78, R67 ;  /* 0x000000434e437220 */ /* 0x000fe20000400000 */
[----:B----4-:R-:W-:Y:S01]  /*8720*/  F2FP.BF16.F32.PACK_AB R124, R49, R48 ;  /* 0x00000030317c723e */ /* 0x010fe200000010ff */
[----:B------:R-:W-:Y:S01]  /*8730*/  FFMA R60, R81, R3, R60 ;  /* 0x00000003513c7223 */ /* 0x000fe2000000003c */
[----:B------:R-:W-:Y:S01]  /*8740*/  F2FP.BF16.F32.PACK_AB R125, R55, R50 ;  /* 0x00000032377d723e */ /* 0x000fe200000010ff */
[----:B------:R-:W-:Y:S01]  /*8750*/  FFMA R61, R81, R2, R61 ;  /* 0x00000002513d7223 */ /* 0x000fe2000000003d */
[----:B------:R-:W-:Y:S01]  /*8760*/  F2FP.BF16.F32.PACK_AB R126, R53, R52 ;  /* 0x00000034357e723e */ /* 0x000fe200000010ff */
[----:B------:R-:W-:Y:S01]  /*8770*/  FFMA R62, R81, R83, R62 ;  /* 0x00000053513e7223 */ /* 0x000fe2000000003e */
[----:B------:R-:W-:Y:S01]  /*8780*/  F2FP.BF16.F32.PACK_AB R127, R59, R54 ;  /* 0x000000363b7f723e */ /* 0x000fe200000010ff */
[----:B------:R-:W-:Y:S01]  /*8790*/  FFMA R67, R81, R82, R67 ;  /* 0x0000005251437223 */ /* 0x000fe20000000043 */
[----:B-1----:R-:W-:Y:S02]  /*87a0*/  F2FP.BF16.F32.PACK_AB R132, R57, R56 ;  /* 0x000000383984723e */ /* 0x002fe400000010ff */
[----:B------:R-:W-:Y:S01]  /*87b0*/  F2FP.BF16.F32.PACK_AB R133, R63, R58 ;  /* 0x0000003a3f85723e */ /* 0x000fe200000010ff */
[----:B------:R2:W-:Y:S01]  /*87c0*/  STS.128 [R175+0x4400], R124 ;  /* 0x0044007caf007388 */ /* 0x0005e20000000c00 */
[----:B------:R-:W-:Y:S02]  /*87d0*/  F2FP.BF16.F32.PACK_AB R134, R61, R60 ;  /* 0x0000003c3d86723e */ /* 0x000fe400000010ff */
[----:B------:R-:W-:Y:S02]  /*87e0*/  F2FP.BF16.F32.PACK_AB R135, R67, R62 ;  /* 0x0000003e4387723e */ /* 0x000fe400000010ff */
[----:B------:R-:W-:Y:S02]  /*87f0*/  LEA R0, R87, UR48, 0x3 ;  /* 0x0000003057007c11 */ /* 0x000fe4000f8e18ff */
[----:B------:R-:W-:Y:S01]  /*8800*/  @P6 SHF.L.U32 R3, R167, 0x1f, RZ ;  /* 0x0000001fa7036819 */ /* 0x000fe200000006ff */
[----:B------:R2:W-:Y:S01]  /*8810*/  STS.128 [R174+0x4400], R132 ;  /* 0x00440084ae007388 */ /* 0x0005e20000000c00 */
[----:B------:R-:W-:Y:S01]  /*8820*/  @!PT LDS RZ, [RZ] ;  /* 0x00000000fffff984 */ /* 0x000fe20000000800 */
[----:B------:R-:W-:Y:S01]  /*8830*/  @!PT LDS RZ, [RZ] ;  /* 0x00000000fffff984 */ /* 0x000fe20000000800 */
[----:B------:R-:W-:Y:S01]  /*8840*/  @!PT LDS RZ, [RZ] ;  /* 0x00000000fffff984 */ /* 0x000fe20000000800 */
[----:B------:R-:W-:Y:S01]  /*8850*/  @!PT LDS RZ, [RZ] ;  /* 0x00000000fffff984 */ /* 0x000fe20000000800 */
[----:B------:R1:W-:Y:S07]  /*8860*/  MEMBAR.ALL.CTA ;  /* 0x0000000000007992 */ /* 0x0003ee0000008000 */
[----:B-1----:R-:W1:Y:S02]  /*8870*/  FENCE.VIEW.ASYNC.S ;  /* 0x00000000000073c6 */ /* 0x002e640000000000 */
[----:B-1----:R-:W-:Y:S06]  /*8880*/  BAR.SYNC.DEFER_BLOCKING 0x1, 0x80 ;  /* 0x0042000000007b1d */ /* 0x002fec0000010000 */
[----:B------:R-:W-:Y:S05]  /*8890*/  @P0 BRA `(.L_x_125) ;  /* 0x0000000000240947 */ /* 0x000fea0003800000 */
[----:B------:R-:W-:Y:S02]  /*88a0*/  UIADD3 UR8, UP0, UPT, UR52, 0x680, URZ ;  /* 0x0000068034087890 */ /* 0x000fe4000ff1e0ff */
[----:B------:R-:W-:Y:S02]  /*88b0*/  UIADD3 UR5, UPT, UPT, UR41, 0x40, URZ ;  /* 0x0000004029057890 */ /* 0x000fe4000fffe0ff */
[----:B------:R-:W-:Y:S02]  /*88c0*/  UIADD3 UR4, UPT, UPT, UR48, 0x4400, URZ ;  /* 0x0000440030047890 */ /* 0x000fe4000fffe0ff */
[----:B------:R-:W-:Y:S01]  /*88d0*/  UIADD3.X UR9, UPT, UPT, URZ, UR53, URZ, UP0, !UPT ;  /* 0x00000035ff097290 */ /* 0x000fe200087fe4ff */
[----:B------:R-:W-:Y:S01]  /*88e0*/  UMOV UR6, UR42 ;  /* 0x0000002a00067c82 */ /* 0x000fe20008000000 */
[----:B------:R-:W-:Y:S07]  /*88f0*/  UMOV UR7, UR36 ;  /* 0x0000002400077c82 */ /* 0x000fee0008000000 */
[----:B------:R1:W-:Y:S01]  /*8900*/  UTMASTG.3D [UR4], [UR8] ;  /* 0x00000004080073b5 */ /* 0x0003e20008010000 */
[----:B------:R0:W-:Y:S01]  /*8910*/  UTMACMDFLUSH ;  /* 0x00000000000079b7 */ /* 0x0001e20000000000 */
[----:B-1----:R-:W-:Y:S04]  /*8920*/  DEPBAR.LE SB0, 0x1 ;  /* 0x000080400000791a */ /* 0x002fe80000000000 */
.L_x_125:
[----:B------:R-:W-:Y:S05]  /*8930*/  BSYNC.RECONVERGENT B0 ;  /* 0x0000000000007941 */ /* 0x000fea0003800200 */
.L_x_124:
[----:B------:R-:W-:Y:S01]  /*8940*/  BAR.SYNC.DEFER_BLOCKING 0x1, 0x80 ;  /* 0x0042000000007b1d */ /* 0x000fe20000010000 */
[----:B------:R-:W-:Y:S04]  /*8950*/  UIADD3 UR40, UPT, UPT, UR51, 0x1, URZ ;  /* 0x0000000133287890 */ /* 0x000fe8000fffe0ff */
[----:B------:R-:W-:Y:S04]  /*8960*/  UISETP.NE.AND UP0, UPT, UR40, 0x4, UPT ;  /* 0x000000042800788c */ /* 0x000fe8000bf05270 */
[----:B------:R-:W-:Y:S01]  /*8970*/  USEL UR40, UR40, URZ, UP0 ;  /* 0x000000ff28287287 */ /* 0x000fe20008000000 */
[----:B------:R1:W-:Y:S01]  /*8980*/  @P6 SYNCS.ARRIVE.TRANS64.RED.A1T0 RZ, [R85+URZ], RZ ;  /* 0x000000ff55ff69a7 */ /* 0x0003e200081004ff */
[----:B------:R-:W-:Y:S01]  /*8990*/  BSSY B1, `(.L_x_126) ;  /* 0x0000020000017945 */ /* 0x000fe20003800000 */
[----:B------:R-:W4:Y:S02]  /*89a0*/  @P6 SYNCS.PHASECHK.TRANS64.TRYWAIT P0, [R0+URZ+0x50], R3 ;  /* 0x00005003000065a7 */ /* 0x000f2400080011ff */
[----:B----4-:R-:W-:Y:S01]  /*89b0*/  @P6 SEL R101, RZ, 0x1, !P0 ;  /* 0x00000001ff656807 */ /* 0x010fe20004000000 */
[----:B-1----:R-:W-:Y:S06]  /*89c0*/  @!P6 BRA `(.L_x_127) ;  /* 0x000000000070e947 */ /* 0x002fec0003800000 */
        /* <DEDUP_REMOVED lines=9> */
[----:B------:R-:W-:Y:S04]  /*8a60*/  SHF.L.U32 R7, R167, 0x1f, RZ ;  /* 0x0000001fa7077819 */ /* 0x000fe800000006ff */
[----:B------:R-:W1:Y:S02]  /*8a70*/  SYNCS.PHASECHK.TRANS64.TRYWAIT P0, [R0+URZ+0x50], R7 ;  /* 0x00005007000075a7 */ /* 0x000e6400080011ff */
[----:B-1----:R-:W-:Y:S05]  /*8a80*/  @!P0 BRA `(.L_x_130) ;  /* 0x00000034007c8947 */ /* 0x002fea0003800000 */
.L_x_129:
[----:B------:R-:W-:Y:S05]  /*8a90*/  BSYNC B0 ;  /* 0x0000000000007941 */ /* 0x000fea0003800000 */
.L_x_128:
[----:B------:R-:W-:Y:S01]  /*8aa0*/  ISETP.NE.AND P0, PT, R103, RZ, PT ;  /* 0x000000ff6700720c */ /* 0x000fe20003f05270 */
[----:B------:R-:W-:Y:S11]  /*8ab0*/  VIADD R87, R87, 0x1 ;  /* 0x0000000157577836 */ /* 0x000ff60000000000 */
[----:B------:R-:W-:Y:S01]  /*8ac0*/  @!UPT UIADD3 URZ, UPT, UPT, URZ, URZ, URZ ;  /* 0x000000fffffff290 */ /* 0x000fe2000fffe0ff */
[----:B------:R4:W2:Y:S01]  /*8ad0*/  @P0 LDS.128 R88, [R4+UR48+0x400] ;  /* 0x0004003004580984 */ /* 0x0008a20008000c00 */
[--C-:B-1----:R-:W-:Y:S01]  /*8ae0*/  @P0 IMAD.IADD R7, R102, 0x1, R3.reuse ;  /* 0x0000000166070824 */ /* 0x102fe200078e0203 */
[C---:B------:R-:W-:Y:S01]  /*8af0*/  @P0 IADD3 R0, PT, PT, R108.reuse, R5, RZ ;  /* 0x000000056c000210 */ /* 0x040fe20007ffe0ff */
[C---:B------:R-:W-:Y:S01]  /*8b00*/  @P0 IMAD.IADD R6, R108.reuse, 0x1, R3 ;  /* 0x000000016c060824 */ /* 0x040fe200078e0203 */
[----:B------:R4:W1:Y:S02]  /*8b10*/  @P0 LDS.128 R96, [R2+0x400] ;  /* 0x0004000002600984 */ /* 0x0008640000000c00 */
[----:B------:R-:W-:Y:S02]  /*8b20*/  @P0 IADD3 R8, PT, PT, R108, R7, RZ ;  /* 0x000000076c080210 */ /* 0x000fe40007ffe0ff */
[----:B------:R4:W1:Y:S04]  /*8b30*/  @P0 LDS.128 R104, [R5+0x400] ;  /* 0x0004000005680984 */ /* 0x0008680000000c00 */
[----:B------:R4:W1:Y:S04]  /*8b40*/  @P0 LDS.128 R112, [R0+0x400] ;  /* 0x0004000000700984 */ /* 0x0008680000000c00 */
[----:B------:R4:W1:Y:S04]  /*8b50*/  @P0 LDS.128 R120, [R3+0x400] ;  /* 0x0004000003780984 */ /* 0x0008680000000c00 */
[----:B------:R4:W1:Y:S04]  /*8b60*/  @P0 LDS.128 R128, [R6+0x400] ;  /* 0x0004000006800984 */ /* 0x0008680000000c00 */
[----:B------:R4:W1:Y:S04]  /*8b70*/  @P0 LDS.128 R136, [R7+0x400] ;  /* 0x0004000007880984 */ /* 0x0008680000000c00 */
[----:B------:R4:W1:Y:S02]  /*8b80*/  @P0 LDS.128 R144, [R8+0x400] ;  /* 0x0004000008900984 */ /* 0x0008640000000c00 */
.L_x_127:
[----:B------:R-:W-:Y:S05]  /*8b90*/  BSYNC B1 ;  /* 0x0000000000017941 */ /* 0x000fea0003800000 */
.L_x_126:
        /* <DEDUP_REMOVED lines=21> */
.L_x_131:
[----:B------:R-:W-:Y:S01]  /*8cf0*/  ISETP.NE.AND P6, PT, R179, RZ, PT ;  /* 0x000000ffb300720c */ /* 0x000fe20003fc5270 */
[----:B------:R-:W-:Y:S05]  /*8d00*/  WARPSYNC.ALL ;  /* 0x0000000000007948 */ /* 0x000fea0003800000 */
[----:B------:R-:W-:Y:S01]  /*8d10*/  R2UR UR4, R80 ;  /* 0x00000000500472ca */ /* 0x000fe200000e0000 */
[----:B------:R-:W-:Y:S01]  /*8d20*/  BSSY.RECONVERGENT B0, `(.L_x_132) ;  /* 0x0000103000007945 */ /* 0x000fe20003800200 */
[----:B------:R-:W-:Y:S02]  /*8d30*/  MOV R3, UR40 ;  /* 0x0000002800037c02 */ /* 0x000fe40008000f00 */
[----:B------:R-:W-:Y:S02]  /*8d40*/  MOV R84, UR37 ;  /* 0x0000002500547c02 */ /* 0x000fe40008000f00 */
[C---:B--2---:R-:W-:Y:S02]  /*8d50*/  SHF.L.U32 R82, R88.reuse, 0x10, RZ ;  /* 0x0000001058527819 */ /* 0x044fe400000006ff */
[----:B------:R-:W-:Y:S02]  /*8d60*/  @P6 LEA R3, R3, UR48, 0x3 ;  /* 0x0000003003036c11 */ /* 0x000fe4000f8e18ff */
[----:B------:R-:W-:Y:S02]  /*8d70*/  LOP3.LUT R83, R88, 0xffff0000, RZ, 0xc0, !PT ;  /* 0xffff000058537812 */ /* 0x000fe400078ec0ff */
[----:B------:R-:W-:Y:S01]  /*8d80*/  @P6 IADD3 R3, PT, PT, R3, 0x70, RZ ;  /* 0x0000007003036810 */ /* 0x000fe20007ffe0ff */
[----:B------:R-:W2:Y:S01]  /*8d90*/  LDTM.x64 R4, tmem[UR4+0x80] ;  /* 0x00008004000479ee */ /* 0x000ea20008340000 */
[----:B------:R-:W-:Y:S02]  /*8da0*/  ISETP.NE.AND P0, PT, R170, RZ, PT ;  /* 0x000000ffaa00720c */ /* 0x000fe40003f05270 */
[----:B------:R-:W-:Y:S01]  /*8db0*/  @P6 PRMT R84, R84, 0x654, R3 ;  /* 0x0000065454546816 */ /* 0x000fe20000000003 */
[C---:B--2---:R-:W-:Y:S01]  /*8dc0*/  FMUL R0, R78.reuse, R4 ;  /* 0x000000044e007220 */ /* 0x044fe20000400000 */
[C---:B------:R-:W-:Y:S01]  /*8dd0*/  FMUL R3, R78.reuse, R6 ;  /* 0x000000064e037220 */ /* 0x040fe20000400000 */
        /* <DEDUP_REMOVED lines=38> */
[C---:B------:R-:W-:Y:S01]  /*9040*/  FFMA R0, R81.reuse, R82, R0 ;  /* 0x0000005251007223 */ /* 0x040fe20000000000 */
[----:B------:R-:W-:Y:S01]  /*9050*/  FFMA R2, R81, R83, R2 ;  /* 0x0000005351027223 */ /* 0x000fe20000000002 */
[C---:B------:R-:W-:Y:S01]  /*9060*/  FMUL R45, R78.reuse, R49 ;  /* 0x000000314e2d7220 */ /* 0x040fe20000400000 */
[C---:B------:R-:W-:Y:S01]  /*9070*/  FMUL R58, R78.reuse, R62 ;  /* 0x0000003e4e3a7220 */ /* 0x040fe20000400000 */
[C---:B------:R-:W-:Y:S01]  /*9080*/  FMUL R60, R78.reuse, R64 ;  /* 0x000000404e3c7220 */ /* 0x040fe20000400000 */
[C---:B------:R-:W-:Y:S01]  /*9090*/  SHF.L.U32 R64, R89.reuse, 0x10, RZ ;  /* 0x0000001059407819 */ /* 0x040fe200000006ff */
[----:B------:R-:W-:Y:S01]  /*90a0*/  FMUL R49, R78, R53 ;  /* 0x000000354e317220 */ /* 0x000fe20000400000 */
[----:B------:R-:W-:Y:S01]  /*90b0*/  F2FP.BF16.F32.PACK_AB R92, R2, R0 ;  /* 0x00000000025c723e */ /* 0x000fe200000010ff */
[C---:B------:R-:W-:Y:S01]  /*90c0*/  FMUL R62, R78.reuse, R66 ;  /* 0x000000424e3e7220 */ /* 0x040fe20000400000 */
[----:B------:R-:W-:Y:S01]  /*90d0*/  LOP3.LUT R66, R89, 0xffff0000, RZ, 0xc0, !PT ;  /* 0xffff000059427812 */ /* 0x000fe200078ec0ff */
[C---:B------:R-:W-:Y:S01]  /*90e0*/  FMUL R53, R78.reuse, R57 ;  /* 0x000000394e357220 */ /* 0x040fe20000400000 */
[----:B------:R-:W-:Y:S01]  /*90f0*/  LOP3.LUT R0, R91, 0xffff0000, RZ, 0xc0, !PT ;  /* 0xffff00005b007812 */ /* 0x000fe200078ec0ff */
[----:B------:R-:W-:Y:S01]  /*9100*/  FMUL R7, R78, R7 ;  /* 0x000000074e077220 */ /* 0x000fe20000400000 */
[----:B-1----:R-:W-:Y:S01]  /*9110*/  LOP3.LUT R2, R96, 0xffff0000, RZ, 0xc0, !PT ;  /* 0xffff000060027812 */ /* 0x002fe200078ec0ff */
[C---:B------:R-:W-:Y:S01]  /*9120*/  FMUL R57, R78.reuse, R61 ;  /* 0x0000003d4e397220 */ /* 0x040fe20000400000 */
[----:B------:R-:W-:Y:S01]  /*9130*/  FMUL R61, R78, R65 ;  /* 0x000000414e3d7220 */ /* 0x000fe20000400000 */
[C---:B------:R-:W-:Y:S01]  /*9140*/  SHF.L.U32 R65, R90.reuse, 0x10, RZ ;  /* 0x000000105a417819 */ /* 0x040fe200000006ff */
[C---:B------:R-:W-:Y:S01]  /*9150*/  FFMA R3, R81.reuse, R64, R3 ;  /* 0x0000004051037223 */ /* 0x040fe20000000003 */
[----:B------:R-:W-:Y:S01]  /*9160*/  LOP3.LUT R64, R90, 0xffff0000, RZ, 0xc0, !PT ;  /* 0xffff00005a407812 */ /* 0x000fe200078ec0ff */
[C---:B------:R-:W-:Y:S01]  /*9170*/  FFMA R7, R81.reuse, R66, R7 ;  /* 0x0000004251077223 */ /* 0x040fe20000000007 */
[C---:B------:R-:W-:Y:S01]  /*9180*/  FMUL R11, R78.reuse, R11 ;  /* 0x0000000b4e0b7220 */ /* 0x040fe20000400000 */
[----:B------:R-:W-:Y:S01]  /*9190*/  FFMA R4, R81, R65, R4 ;  /* 0x0000004151047223 */ /* 0x000fe20000000004 */
[----:B------:R-:W-:Y:S01]  /*91a0*/  SHF.L.U32 R65, R91, 0x10, RZ ;  /* 0x000000105b417819 */ /* 0x000fe200000006ff */
[----:B------:R-:W-:Y:S01]  /*91b0*/  FFMA R5, R81, R64, R5 ;  /* 0x0000004051057223 */ /* 0x000fe20000000005 */
[----:B------:R-:W-:Y:S01]  /*91c0*/  F2FP.BF16.F32.PACK_AB R93, R7, R3 ;  /* 0x00000003075d723e */ /* 0x000fe200000010ff */
[----:B------:R-:W-:Y:S01]  /*91d0*/  FMUL R15, R78, R15 ;  /* 0x0000000f4e0f7220 */ /* 0x000fe20000400000 */
[----:B------:R-:W-:Y:S01]  /*91e0*/  SHF.L.U32 R3, R96, 0x10, RZ ;  /* 0x0000001060037819 */ /* 0x000fe200000006ff */
[----:B------:R-:W-:Y:S01]  /*91f0*/  FFMA R6, R81, R65, R6 ;  /* 0x0000004151067223 */ /* 0x000fe20000000006 */
[----:B------:R-:W-:Y:S01]  /*9200*/  F2FP.BF16.F32.PACK_AB R94, R5, R4 ;  /* 0x00000004055e723e */ /* 0x000fe200000010ff */
[----:B------:R-:W-:Y:S01]  /*9210*/  FFMA R11, R81, R0, R11 ;  /* 0x00000000510b7223 */ /* 0x000fe2000000000b */
[----:B------:R-:W-:Y:S01]  /*9220*/  SHF.L.U32 R0, R97, 0x10, RZ ;  /* 0x0000001061007819 */ /* 0x000fe200000006ff */
[C---:B------:R-:W-:Y:S01]  /*9230*/  FFMA R8, R81.reuse, R3, R8 ;  /* 0x0000000351087223 */ /* 0x040fe20000000008 */
[C---:B------:R-:W-:Y:S01]  /*9240*/  SHF.L.U32 R3, R98.reuse, 0x10, RZ ;  /* 0x0000001062037819 */ /* 0x040fe200000006ff */
[----:B------:R-:W-:Y:S01]  /*9250*/  FFMA R9, R81, R2, R9 ;  /* 0x0000000251097223 */ /* 0x000fe20000000009 */
[----:B------:R-:W-:Y:S01]  /*9260*/  LOP3.LUT R2, R97, 0xffff0000, RZ, 0xc0, !PT ;  /* 0xffff000061027812 */ /* 0x000fe200078ec0ff */
[C---:B------:R-:W-:Y:S01]  /*9270*/  FFMA R10, R81.reuse, R0, R10 ;  /* 0x00000000510a7223 */ /* 0x040fe2000000000a */
[----:B------:R-:W-:Y:S01]  /*9280*/  LOP3.LUT R0, R98, 0xffff0000, RZ, 0xc0, !PT ;  /* 0xffff000062007812 */ /* 0x000fe200078ec0ff */
[----:B------:R-:W-:Y:S01]  /*9290*/  FMUL R19, R78, R19 ;  /* 0x000000134e137220 */ /* 0x000fe20000400000 */
[C---:B------:R-:W-:Y:S01]  /*92a0*/  SHF.L.U32 R5, R104.reuse, 0x10, RZ ;  /* 0x0000001068057819 */ /* 0x040fe200000006ff */
[----:B------:R-:W-:Y:S01]  /*92b0*/  FFMA R15, R81, R2, R15 ;  /* 0x00000002510f7223 */ /* 0x000fe2000000000f */
[----:B------:R-:W-:Y:S01]  /*92c0*/  LOP3.LUT R2, R99, 0xffff0000, RZ, 0xc0, !PT ;  /* 0xffff000063027812 */ /* 0x000fe200078ec0ff */
[----:B------:R-:W-:Y:S01]  /*92d0*/  FFMA R12, R81, R3, R12 ;  /* 0x00000003510c7223 */ /* 0x000fe2000000000c */
[----:B------:R-:W-:Y:S01]  /*92e0*/  SHF.L.U32 R3, R99, 0x10, RZ ;  /* 0x0000001063037819 */ /* 0x000fe200000006ff */
[----:B------:R-:W-:Y:S01]  /*92f0*/  FFMA R13, R81, R0, R13 ;  /* 0x00000000510d7223 */ /* 0x000fe2000000000d */
[----:B------:R-:W-:Y:S01]  /*9300*/  LOP3.LUT R0, R104, 0xffff0000, RZ, 0xc0, !PT ;  /* 0xffff000068007812 */ /* 0x000fe200078ec0ff */
[----:B------:R-:W-:Y:S01]  /*9310*/  FMUL R23, R78, R23 ;  /* 0x000000174e177220 */ /* 0x000fe20000400000 */
[----:B------:R-:W-:Y:S01]  /*9320*/  LOP3.LUT R4, R107, 0xffff0000, RZ, 0xc0, !PT ;  /* 0xffff00006b047812 */ /* 0x000fe200078ec0ff */
[C---:B------:R-:W-:Y:S01]  /*9330*/  FFMA R14, R81.reuse, R3, R14 ;  /* 0x00000003510e7223 */ /* 0x040fe2000000000e */
[C---:B------:R-:W-:Y:S01]  /*9340*/  SHF.L.U32 R3, R106.reuse, 0x10, RZ ;  /* 0x000000106a037819 */ /* 0x040fe200000006ff */
[----:B------:R-:W-:Y:S01]  /*9350*/  FFMA R19, R81, R2, R19 ;  /* 0x0000000251137223 */ /* 0x000fe20000000013 */
[----:B------:R-:W-:Y:S01]  /*9360*/  SHF.L.U32 R2, R105, 0x10, RZ ;  /* 0x0000001069027819 */ /* 0x000fe200000006ff */
[----:B------:R-:W-:Y:S01]  /*9370*/  FFMA R16, R81, R5, R16 ;  /* 0x0000000551107223 */ /* 0x000fe20000000010 */
[----:B------:R-:W-:Y:S01]  /*9380*/  SHF.L.U32 R5, R107, 0x10, RZ ;  /* 0x000000106b057819 */ /* 0x000fe200000006ff */
[----:B------:R-:W-:Y:S01]  /*9390*/  FFMA R17, R81, R0, R17 ;  /* 0x0000000051117223 */ /* 0x000fe20000000011 */
[----:B------:R-:W-:Y:S01]  /*93a0*/  LOP3.LUT R0, R105, 0xffff0000, RZ, 0xc0, !PT ;  /* 0xffff000069007812 */ /* 0x000fe200078ec0ff */
[----:B------:R-:W-:Y:S01]  /*93b0*/  FFMA R18, R81, R2, R18 ;  /* 0x0000000251127223 */ /* 0x000fe20000000012 */
[----:B------:R-:W-:Y:S01]  /*93c0*/  LOP3.LUT R2, R106, 0xffff0000, RZ, 0xc0, !PT ;  /* 0xffff00006a027812 */ /* 0x000fe200078ec0ff */
[----:B------:R-:W-:Y:S01]  /*93d0*/  FMUL R27, R78, R27 ;  /* 0x0000001b4e1b7220 */ /* 0x000fe20000400000 */
[----:B------:R-:W-:Y:S01]  /*93e0*/  F2FP.BF16.F32.PACK_AB R95, R11, R6 ;  /* 0x000000060b5f723e */ /* 0x000fe200000010ff */
[C---:B------:R-:W-:Y:S01]  /*93f0*/  FFMA R23, R81.reuse, R0, R23 ;  /* 0x0000000051177223 */ /* 0x040fe20000000017 */
[----:B------:R-:W-:Y:S01]  /*9400*/  SHF.L.U32 R0, R112, 0x10, RZ ;  /* 0x0000001070007819 */ /* 0x000fe200000006ff */
[C---:B------:R-:W-:Y:S01]  /*9410*/  FFMA R20, R81.reuse, R3, R20 ;  /* 0x0000000351147223 */ /* 0x040fe20000000014 */
[----:B------:R-:W-:Y:S01]  /*9420*/  SHF.L.U32 R3, R114, 0x10, RZ ;  /* 0x0000001072037819 */ /* 0x000fe200000006ff */
        /* <DEDUP_REMOVED lines=8> */
[----:B------:R-:W-:Y:S01]  /*94b0*/  FFMA R25, R81, R2, R25 ;  /* 0x0000000251197223 */ /* 0x000fe20000000019 */
[----:B------:R-:W-:Y:S01]  /*94c0*/  LOP3.LUT R2, R114, 0xffff0000, RZ, 0xc0, !PT ;  /* 0xffff000072027812 */ /* 0x000fe200078ec0ff */
[C---:B------:R-:W-:Y:S01]  /*94d0*/  FMUL R31, R78.reuse, R31 ;  /* 0x0000001f4e1f7220 */ /* 0x040fe20000400000 */
[----:B------:R-:W-:Y:S01]  /*94e0*/  F2FP.BF16.F32.PACK_AB R8, R9, R8 ;  /* 0x000000080908723e */ /* 0x000fe200000010ff */
[----:B------:R-:W-:Y:S01]  /*94f0*/  FFMA R26, R81, R0, R26 ;  /* 0x00000000511a7223 */ /* 0x000fe2000000001a */
[----:B------:R-:W-:Y:S01]  /*9500*/  LOP3.LUT R0, R113, 0xffff0000, RZ, 0xc0, !PT ;  /* 0xffff000071007812 */ /* 0x000fe200078ec0ff */
[C---:B------:R-:W-:Y:S01]  /*9510*/  FMUL R35, R78.reuse, R35 ;  /* 0x000000234e237220 */ /* 0x040fe20000400000 */
[----:B------:R-:W-:Y:S01]  /*9520*/  F2FP.BF16.F32.PACK_AB R9, R15, R10 ;  /* 0x0000000a0f09723e */ /* 0x000fe200000010ff */
[----:B------:R-:W-:Y:S01]  /*9530*/  FMUL R39, R78, R39 ;  /* 0x000000274e277220 */ /* 0x000fe20000400000 */
[----:B------:R-:W-:Y:S01]  /*9540*/  F2FP.BF16.F32.PACK_AB R10, R13, R12 ;  /* 0x0000000c0d0a723e */ /* 0x000fe200000010ff */
[C---:B------:R-:W-:Y:S01]  /*9550*/  FFMA R31, R81.reuse, R0, R31 ;  /* 0x00000000511f7223 */ /* 0x040fe2000000001f */
[C---:B------:R-:W-:Y:S01]  /*9560*/  SHF.L.U32 R0, R120.reuse, 0x10, RZ ;  /* 0x0000001078007819 */ /* 0x040fe200000006ff */
[----:B------:R-:W-:Y:S01]  /*9570*/  FFMA R28, R81, R3, R28 ;  /* 0x00000003511c7223 */ /* 0x000fe2000000001c */
[----:B------:R-:W-:Y:S01]  /*9580*/  SHF.L.U32 R3, R121, 0x10, RZ ;  /* 0x0000001079037819 */ /* 0x000fe200000006ff */
        /* <DEDUP_REMOVED lines=8> */
[----:B------:R-:W-:Y:S01]  /*9610*/  FFMA R33, R81, R2, R33 ;  /* 0x0000000251217223 */ /* 0x000fe20000000021 */
[----:B------:R-:W-:Y:S01]  /*9620*/  LOP3.LUT R2, R123, 0xffff0000, RZ, 0xc0, !PT ;  /* 0xffff00007b027812 */ /* 0x000fe200078ec0ff */
[C---:B------:R-:W-:Y:S01]  /*9630*/  FFMA R34, R81.reuse, R3, R34 ;  /* 0x0000000351227223 */ /* 0x040fe20000000022 */
[C---:B------:R-:W-:Y:S01]  /*9640*/  SHF.L.U32 R3, R122.reuse, 0x10, RZ ;  /* 0x000000107a037819 */ /* 0x040fe200000006ff */
[----:B------:R-:W-:Y:S01]  /*9650*/  FFMA R39, R81, R0, R39 ;  /* 0x0000000051277223 */ /* 0x000fe20000000027 */
[----:B------:R-:W-:Y:S01]  /*9660*/  LOP3.LUT R0, R122, 0xffff0000, RZ, 0xc0, !PT ;  /* 0xffff00007a007812 */ /* 0x000fe200078ec0ff */
[----:B------:R-:W-:Y:S01]  /*9670*/  FMUL R43, R78, R43 ;  /* 0x0000002b4e2b7220 */ /* 0x000fe20000400000 */
[----:B------:R-:W-:Y:S01]  /*9680*/  F2FP.BF16.F32.PACK_AB R16, R17, R16 ;  /* 0x000000101110723e */ /* 0x000fe200000010ff */
[----:B------:R-:W-:Y:S01]  /*9690*/  FFMA R36, R81, R3, R36 ;  /* 0x0000000351247223 */ /* 0x000fe20000000024 */
[----:B------:R-:W-:Y:S01]  /*96a0*/  SHF.L.U32 R3, R129, 0x10, RZ ;  /* 0x0000001081037819 */ /* 0x000fe200000006ff */
[C---:B------:R-:W-:Y:S01]  /*96b0*/  FFMA R37, R81.reuse, R0, R37 ;  /* 0x0000000051257223 */ /* 0x040fe20000000025 */
[C---:B------:R-:W-:Y:S01]  /*96c0*/  SHF.L.U32 R0, R128.reuse, 0x10, RZ ;  /* 0x0000001080007819 */ /* 0x040fe200000006ff */
[----:B------:R-:W-:Y:S01]  /*96d0*/  FFMA R38, R81, R5, R38 ;  /* 0x0000000551267223 */ /* 0x000fe20000000026 */
[----:B------:R-:W-:Y:S01]  /*96e0*/  F2FP.BF16.F32.PACK_AB R17, R23, R18 ;  /* 0x000000121711723e */ /* 0x000fe200000010ff */
[----:B------:R1:W-:Y:S01]  /*96f0*/  STS.128 [R182+UR48+0x8400], R92 ;  /* 0x0084005cb6007988 */ /* 0x0003e20008000c30 */
[----:B------:R-:W-:Y:S01]  /*9700*/  SHF.L.U32 R5, R131, 0x10, RZ ;  /* 0x0000001083057819 */ /* 0x000fe200000006ff */
[C---:B------:R-:W-:Y:S01]  /*9710*/  FFMA R43, R81.reuse, R2, R43 ;  /* 0x00000002512b7223 */ /* 0x040fe2000000002b */
[----:B------:R-:W-:Y:S01]  /*9720*/  LOP3.LUT R2, R128, 0xffff0000, RZ, 0xc0, !PT ;  /* 0xffff000080027812 */ /* 0x000fe200078ec0ff */
[----:B------:R-:W-:Y:S01]  /*9730*/  FFMA R40, R81, R0, R40 ;  /* 0x0000000051287223 */ /* 0x000fe20000000028 */
[----:B------:R-:W-:Y:S01]  /*9740*/  LOP3.LUT R0, R129, 0xffff0000, RZ, 0xc0, !PT ;  /* 0xffff000081007812 */ /* 0x000fe200078ec0ff */
[----:B------:R-:W-:Y:S01]  /*9750*/  FMUL R47, R78, R47 ;  /* 0x0000002f4e2f7220 */ /* 0x000fe20000400000 */
[----:B------:R-:W-:Y:S01]  /*9760*/  F2FP.BF16.F32.PACK_AB R18, R21, R20 ;  /* 0x000000141512723e */ /* 0x000fe200000010ff */
[C---:B------:R-:W-:Y:S01]  /*9770*/  FFMA R41, R81.reuse, R2, R41 ;  /* 0x0000000251297223 */ /* 0x040fe20000000029 */
[C---:B------:R-:W-:Y:S01]  /*9780*/  LOP3.LUT R2, R130.reuse, 0xffff0000, RZ, 0xc0, !PT ;  /* 0xffff000082027812 */ /* 0x040fe200078ec0ff */
[----:B------:R-:W-:Y:S01]  /*9790*/  FFMA R42, R81, R3, R42 ;  /* 0x00000003512a7223 */ /* 0x000fe2000000002a */
[----:B------:R-:W-:Y:S01]  /*97a0*/  SHF.L.U32 R3, R130, 0x10, RZ ;  /* 0x0000001082037819 */ /* 0x000fe200000006ff */
[----:B------:R1:W-:Y:S01]  /*97b0*/  STS.128 [R181+0x8400], R8 ;  /* 0x00840008b5007388 */ /* 0x0003e20000000c00 */
[----:B------:R-:W-:Y:S01]  /*97c0*/  F2FP.BF16.F32.PACK_AB R19, R27, R22 ;  /* 0x000000161b13723e */ /* 0x000fe200000010ff */
[----:B------:R-:W-:Y:S01]  /*97d0*/  FFMA R47, R81, R0, R47 ;  /* 0x00000000512f7223 */ /* 0x000fe2000000002f */
[----:B------:R-:W-:Y:S01]  /*97e0*/  LOP3.LUT R0, R131, 0xffff0000, RZ, 0xc0, !PT ;  /* 0xffff000083007812 */ /* 0x000fe200078ec0ff */
[----:B------:R-:W-:Y:S01]  /*97f0*/  FMUL R51, R78, R51 ;  /* 0x000000334e337220 */ /* 0x000fe20000400000 */
[----:B------:R-:W-:Y:S01]  /*9800*/  F2FP.BF16.F32.PACK_AB R24, R25, R24 ;  /* 0x000000181918723e */ /* 0x000fe200000010ff */
[C---:B------:R-:W-:Y:S01]  /*9810*/  FFMA R44, R81.reuse, R3, R44 ;  /* 0x00000003512c7223 */ /* 0x040fe2000000002c */
[C---:B------:R-:W-:Y:S01]  /*9820*/  SHF.L.U32 R3, R136.reuse, 0x10, RZ ;  /* 0x0000001088037819 */ /* 0x040fe200000006ff */
[----:B------:R-:W-:Y:S01]  /*9830*/  FFMA R45, R81, R2, R45 ;  /* 0x00000002512d7223 */ /* 0x000fe2000000002d */
[----:B------:R-:W-:Y:S01]  /*9840*/  F2FP.BF16.F32.PACK_AB R25, R31, R26 ;  /* 0x0000001a1f19723e */ /* 0x000fe200000010ff */
[----:B------:R-:W-:Y:S01]  /*9850*/  FFMA R46, R81, R5, R46 ;  /* 0x00000005512e7223 */ /* 0x000fe2000000002e */
[----:B------:R-:W-:Y:S01]  /*9860*/  SHF.L.U32 R5, R137, 0x10, RZ ;  /* 0x0000001089057819 */ /* 0x000fe200000006ff */
[----:B------:R1:W-:Y:S01]  /*9870*/  STS.128 [R180+0x8400], R16 ;  /* 0x00840010b4007388 */ /* 0x0003e20000000c00 */
[----:B------:R-:W-:Y:S01]  /*9880*/  F2FP.BF16.F32.PACK_AB R26, R29, R28 ;  /* 0x0000001c1d1a723e */ /* 0x000fe200000010ff */
[C---:B------:R-:W-:Y:S01]  /*9890*/  FFMA R51, R81.reuse, R0, R51 ;  /* 0x0000000051337223 */ /* 0x040fe20000000033 */
[----:B------:R-:W-:Y:S01]  /*98a0*/  LOP3.LUT R0, R136, 0xffff0000, RZ, 0xc0, !PT ;  /* 0xffff000088007812 */ /* 0x000fe200078ec0ff */
[----:B------:R-:W-:Y:S01]  /*98b0*/  FFMA R48, R81, R3, R48 ;  /* 0x0000000351307223 */ /* 0x000fe20000000030 */
[----:B------:R-:W-:Y:S01]  /*98c0*/  F2FP.BF16.F32.PACK_AB R27, R35, R30 ;  /* 0x0000001e231b723e */ /* 0x000fe200000010ff */
[----:B------:R-:W-:Y:S01]  /*98d0*/  FMUL R55, R78, R55 ;  /* 0x000000374e377220 */ /* 0x000fe20000400000 */
[----:B------:R-:W-:Y:S01]  /*98e0*/  LOP3.LUT R2, R137, 0xffff0000, RZ, 0xc0, !PT ;  /* 0xffff000089027812 */ /* 0x000fe200078ec0ff */
[C---:B------:R-:W-:Y:S01]  /*98f0*/  FFMA R49, R81.reuse, R0, R49 ;  /* 0x0000000051317223 */ /* 0x040fe20000000031 */
[C---:B------:R-:W-:Y:S01]  /*9900*/  SHF.L.U32 R0, R138.reuse, 0x10, RZ ;  /* 0x000000108a007819 */ /* 0x040fe200000006ff */
[----:B------:R-:W-:Y:S01]  /*9910*/  FFMA R50, R81, R5, R50 ;  /* 0x0000000551327223 */ /* 0x000fe20000000032 */
[----:B------:R-:W-:Y:S01]  /*9920*/  F2FP.BF16.F32.PACK_AB R32, R33, R32 ;  /* 0x000000202120723e */ /* 0x000fe200000010ff */
[----:B------:R1:W-:Y:S01]  /*9930*/  STS.128 [R178+0x8400], R24 ;  /* 0x00840018b2007388 */ /* 0x0003e20000000c00 */
[----:B------:R-:W-:Y:S01]  /*9940*/  F2FP.BF16.F32.PACK_AB R33, R39, R34 ;  /* 0x000000222721723e */ /* 0x000fe200000010ff */
[C---:B------:R-:W-:Y:S01]  /*9950*/  FFMA R55, R81.reuse, R2, R55 ;  /* 0x0000000251377223 */ /* 0x040fe20000000037 */
[----:B------:R-:W-:Y:S01]  /*9960*/  LOP3.LUT R2, R138, 0xffff0000, RZ, 0xc0, !PT ;  /* 0xffff00008a027812 */ /* 0x000fe200078ec0ff */
[----:B------:R-:W-:Y:S01]  /*9970*/  FFMA R52, R81, R0, R52 ;  /* 0x0000000051347223 */ /* 0x000fe20000000034 */
[----:B------:R-:W-:Y:S01]  /*9980*/  SHF.L.U32 R3, R139, 0x10, RZ ;  /* 0x000000108b037819 */ /* 0x000fe200000006ff */
[C---:B------:R-:W-:Y:S01]  /*9990*/  FMUL R59, R78.reuse, R59 ;  /* 0x0000003b4e3b7220 */ /* 0x040fe20000400000 */
[----:B------:R-:W-:Y:S01]  /*99a0*/  F2FP.BF16.F32.PACK_AB R34, R37, R36 ;  /* 0x000000242522723e */ /* 0x000fe200000010ff */
[----:B------:R-:W-:Y:S01]  /*99b0*/  FFMA R53, R81, R2, R53 ;  /* 0x0000000251357223 */ /* 0x000fe20000000035 */
[----:B------:R-:W-:Y:S01]  /*99c0*/  F2FP.BF16.F32.PACK_AB R35, R43, R38 ;  /* 0x000000262b23723e */ /* 0x000fe200000010ff */
[----:B------:R-:W-:Y:S01]  /*99d0*/  FFMA R54, R81, R3, R54 ;  /* 0x0000000351367223 */ /* 0x000fe20000000036 */
[----:B------:R-:W-:Y:S01]  /*99e0*/  LOP3.LUT R0, R139, 0xffff0000, RZ, 0xc0, !PT ;  /* 0xffff00008b007812 */ /* 0x000fe200078ec0ff */
[----:B------:R-:W-:Y:S01]  /*99f0*/  FMUL R63, R78, R63 ;  /* 0x0000003f4e3f7220 */ /* 0x000fe20000400000 */
[----:B------:R-:W-:Y:S01]  /*9a00*/  F2FP.BF16.F32.PACK_AB R40, R41, R40 ;  /* 0x000000282928723e */ /* 0x000fe200000010ff */
[----:B------:R1:W-:Y:S01]  /*9a10*/  STS.128 [R177+0x8400], R32 ;  /* 0x00840020b1007388 */ /* 0x0003e20000000c00 */
[C---:B------:R-:W-:Y:S01]  /*9a20*/  SHF.L.U32 R3, R144.reuse, 0x10, RZ ;  /* 0x0000001090037819 */ /* 0x040fe200000006ff */
[----:B------:R-:W-:Y:S01]  /*9a30*/  FFMA R59, R81, R0, R59 ;  /* 0x00000000513b7223 */ /* 0x000fe2000000003b */
[----:B------:R-:W-:Y:S01]  /*9a40*/  LOP3.LUT R2, R144, 0xffff0000, RZ, 0xc0, !PT ;  /* 0xffff000090027812 */ /* 0x000fe200078ec0ff */
[----:B------:R-:W-:Y:S01]  /*9a50*/  FMUL R67, R78, R67 ;  /* 0x000000434e437220 */ /* 0x000fe20000400000 */
[----:B------:R-:W-:Y:S01]  /*9a60*/  F2FP.BF16.F32.PACK_AB R41, R47, R42 ;  /* 0x0000002a2f29723e */ /* 0x000fe200000010ff */
[----:B------:R-:W-:Y:S01]  /*9a70*/  FFMA R56, R81, R3, R56 ;  /* 0x0000000351387223 */ /* 0x000fe20000000038 */
[----:B------:R-:W-:Y:S01]  /*9a80*/  SHF.L.U32 R5, R145, 0x10, RZ ;  /* 0x0000001091057819 */ /* 0x000fe200000006ff */
[----:B------:R-:W-:Y:S01]  /*9a90*/  FFMA R57, R81, R2, R57 ;  /* 0x0000000251397223 */ /* 0x000fe20000000039 */
[----:B------:R-:W-:Y:S02]  /*9aa0*/  F2FP.BF16.F32.PACK_AB R42, R45, R44 ;  /* 0x0000002c2d2a723e */ /* 0x000fe400000010ff */
[----:B------:R-:W-:Y:S01]  /*9ab0*/  F2FP.BF16.F32.PACK_AB R43, R51, R46 ;  /* 0x0000002e332b723e */ /* 0x000fe200000010ff */
[----:B------:R-:W-:Y:S01]  /*9ac0*/  FFMA R58, R81, R5, R58 ;  /* 0x00000005513a7223 */ /* 0x000fe2000000003a */
[----:B------:R-:W-:Y:S02]  /*9ad0*/  LOP3.LUT R0, R145, 0xffff0000, RZ, 0xc0, !PT ;  /* 0xffff000091007812 */ /* 0x000fe400078ec0ff */
[C---:B------:R-:W-:Y:S01]  /*9ae0*/  SHF.L.U32 R3, R146.reuse, 0x10, RZ ;  /* 0x0000001092037819 */ /* 0x040fe200000006ff */
[----:B------:R1:W-:Y:S01]  /*9af0*/  STS.128 [R176+0x8400], R40 ;  /* 0x00840028b0007388 */ /* 0x0003e20000000c00 */
        /* <DEDUP_REMOVED lines=8> */
[----:B------:R-:W-:Y:S02]  /*9b80*/  F2FP.BF16.F32.PACK_AB R49, R55, R50 ;  /* 0x000000323731723e */ /* 0x000fe400000010ff */
[----:B------:R-:W-:Y:S01]  /*9b90*/  F2FP.BF16.F32.PACK_AB R50, R53, R52 ;  /* 0x000000343532723e */ /* 0x000fe200000010ff */
[----:B------:R-:W-:Y:S01]  /*9ba0*/  FFMA R67, R81, R4, R67 ;  /* 0x0000000451437223 */ /* 0x000fe20000000043 */
[----:B------:R-:W-:Y:S02]  /*9bb0*/  F2FP.BF16.F32.PACK_AB R51, R59, R54 ;  /* 0x000000363b33723e */ /* 0x000fe400000010ff */
[----:B------:R-:W-:Y:S02]  /*9bc0*/  F2FP.BF16.F32.PACK_AB R56, R57, R56 ;  /* 0x000000383938723e */ /* 0x000fe400000010ff */
        /* <DEDUP_REMOVED lines=23> */
[----:B--2---:R-:W-:Y:S04]  /*9d40*/  DEPBAR.LE SB0, 0x1 ;  /* 0x000080400000791a */ /* 0x004fe80000000000 */
.L_x_133:
[----:B------:R-:W-:Y:S05]  /*9d50*/  BSYNC.RECONVERGENT B0 ;  /* 0x0000000000007941 */ /* 0x000fea0003800200 */
.L_x_132:
        /* <DEDUP_REMOVED lines=8> */
[----:B--2---:R-:W-:Y:S06]  /*9de0*/  @!P6 BRA `(.L_x_135) ;  /* 0x00000000006ce947 */ /* 0x004fec0003800000 */
[----:B------:R-:W-:Y:S01]  /*9df0*/  ISETP.NE.AND P1, PT, R103, RZ, PT ;  /* 0x000000ff6700720c */ /* 0x000fe20003f25270 */
[----:B------:R-:W-:Y:S01]  /*9e00*/  BSSY B0, `(.L_x_136) ;  /* 0x000000b000007945 */ /* 0x000fe20003800000 */
[----:B------:R-:W-:Y:S11]  /*9e10*/  ISETP.NE.AND P0, PT, R101, RZ, PT ;  /* 0x000000ff6500720c */ /* 0x000ff60003f05270 */
[----:B------:R-:W-:Y:S05]  /*9e20*/  @P1 IMAD R87, R87, 0x4000, R182 ;  /* 0x0000400057571824 */ /* 0x000fea00078e02b6 */
[----:B-1----:R-:W-:Y:S04]  /*9e30*/  @P1 IADD3 R9, PT, PT, R87, UR48, RZ ;  /* 0x0000003057091c10 */ /* 0x002fe8000fffe0ff */
[----:B------:R-:W-:Y:S01]  /*9e40*/  @P1 IADD3 R7, PT, PT, R102, R9, RZ ;  /* 0x0000000966071210 */ /* 0x000fe20007ffe0ff */
[--C-:B------:R-:W-:Y:S02]  /*9e50*/  @P1 IMAD.IADD R5, R100, 0x1, R9.reuse ;  /* 0x0000000164051824 */ /* 0x100fe400078e0209 */
[----:B------:R-:W-:Y:S01]  /*9e60*/  @P1 IMAD.IADD R2, R108, 0x1, R9 ;  /* 0x000000016c021824 */ /* 0x000fe200078e0209 */
[----:B------:R-:W-:Y:S06]  /*9e70*/  @P0 BRA `(.L_x_137) ;  /* 0x00000000000c0947 */ /* 0x000fec0003800000 */
[----:B------:R-:W-:Y:S04]  /*9e80*/  SHF.L.U32 R0, R167, 0x1f, RZ ;  /* 0x0000001fa7007819 */ /* 0x000fe800000006ff */
[----:B------:R-:W1:Y:S02]  /*9e90*/  SYNCS.PHASECHK.TRANS64.TRYWAIT P0, [R3+URZ+0x50], R0 ;  /* 0x00005000030075a7 */ /* 0x000e6400080011ff */
[----:B-1----:R-:W-:Y:S05]  /*9ea0*/  @!P0 BRA `(.L_x_138) ;  /* 0x0000002000888947 */ /* 0x002fea0003800000 */
.L_x_137:
[----:B------:R-:W-:Y:S05]  /*9eb0*/  BSYNC B0 ;  /* 0x0000000000007941 */ /* 0x000fea0003800000 */
.L_x_136:
[----:B------:R-:W-:Y:S11]  /*9ec0*/  ISETP.NE.AND P0, PT, R103, RZ, PT ;  /* 0x000000ff6700720c */ /* 0x000ff60003f05270 */
[----:B------:R-:W-:Y:S02]  /*9ed0*/  @!UPT UIADD3 URZ, UPT, UPT, URZ, URZ, URZ ;  /* 0x000000fffffff290 */ /* 0x000fe4000fffe0ff */
[----:B------:R2:W4:Y:S01]  /*9ee0*/  @P0 LDS.128 R88, [R87+UR48+0x400] ;  /* 0x0004003057580984 */ /* 0x0005220008000c00 */
[----:B-1----:R-:W-:Y:S01]  /*9ef0*/  @P0 IMAD.IADD R3, R102, 0x1, R5 ;  /* 0x0000000166030824 */ /* 0x002fe200078e0205 */
        /* <DEDUP_REMOVED lines=10> */
.L_x_135:
[----:B------:R-:W-:Y:S05]  /*9fa0*/  BSYNC B1 ;  /* 0x0000000000017941 */ /* 0x000fea0003800000 */
.L_x_134:
[----:B--2---:R-:W-:Y:S05]  /*9fb0*/  VIADD R3, R80, 0xc0 ;  /* 0x000000c050037836 */ /* 0x004fea0000000000 */
[----:B------:R-:W-:Y:S04]  /*9fc0*/  SHF.R.U32.HI R3, RZ, 0x15, R3 ;  /* 0x00000015ff037819 */ /* 0x000fe80000011603 */
[----:B------:R-:W-:Y:S11]  /*9fd0*/  LOP3.LUT P0, RZ, R3, 0x3, R162, 0x48, !PT ;  /* 0x0000000303ff7812 */ /* 0x000ff600078048a2 */
[----:B------:R-:W-:Y:S02]  /*9fe0*/  @!UPT UIADD3 URZ, UPT, UPT, URZ, URZ, URZ ;  /* 0x000000fffffff290 */ /* 0x000fe4000fffe0ff */
[----:B------:R-:W-:Y:S05]  /*9ff0*/  @!P0 BRA `(.L_x_139) ;  /* 0x0000000000408947 */ /* 0x000fea0003800000 */
[----:B------:R-:W2:Y:S01]  /*a000*/  LDCU.64 UR8, c[0x4][0x70] ;  /* 0x01000e00ff0877ac */ /* 0x000ea20008000a00 */
[----:B------:R-:W-:Y:S01]  /*a010*/  MOV R3, 0x0 ;  /* 0x0000000000037802 */ /* 0x000fe20000000f00 */
[----:B------:R-:W-:Y:S02]  /*a020*/  HFMA2 R12, -RZ, RZ, 0, 5.9604644775390625e-08 ;  /* 0x00000001ff0c7431 */ /* 0x000fe400000001ff */
[----:B-1----:R-:W-:Y:S02]  /*a030*/  IMAD.MOV.U32 R8, RZ, RZ, 0x192 ;  /* 0x00000192ff087424 */ /* 0x002fe400078e00ff */
[----:B------:R-:W-:Y:S01]  /*a040*/  IMAD.MOV.U32 R13, RZ, RZ, RZ ;  /* 0x000000ffff0d7224 */ /* 0x000fe200078e00ff */
[----:B------:R-:W1:Y:S01]  /*a050*/  LDCU.64 UR6, c[0x4][0x78] ;  /* 0x01000f00ff0677ac */ /* 0x000e620008000a00 */
[----:B------:R-:W3:Y:S01]  /*a060*/  LDC.64 R2, c[0x4][R3] ;  /* 0x0100000003027b82 */ /* 0x000ee20000000a00 */
[----:B------:R-:W5:Y:S01]  /*a070*/  LDCU.64 UR4, c[0x4][0x10] ;  /* 0x01000200ff0477ac */ /* 0x000f620008000a00 */
[----:B--2---:R-:W-:Y:S01]  /*a080*/  MOV R5, UR9 ;  /* 0x0000000900057c02 */ /* 0x004fe20008000f00 */
[----:B------:R-:W-:Y:S01]  /*a090*/  IMAD.U32 R4, RZ, RZ, UR8 ;  /* 0x00000008ff047e24 */ /* 0x000fe2000f8e00ff */
[----:B-1----:R-:W-:Y:S01]  /*a0a0*/  MOV R7, UR7 ;  /* 0x0000000700077c02 */ /* 0x002fe20008000f00 */
[----:B------:R-:W-:Y:S01]  /*a0b0*/  IMAD.U32 R6, RZ, RZ, UR6 ;  /* 0x00000006ff067e24 */ /* 0x000fe2000f8e00ff */
[----:B-----5:R-:W-:Y:S01]  /*a0c0*/  MOV R11, UR5 ;  /* 0x00000005000b7c02 */ /* 0x020fe20008000f00 */
[----:B------:R-:W-:Y:S02]  /*a0d0*/  IMAD.U32 R10, RZ, RZ, UR4 ;  /* 0x00000004ff0a7e24 */ /* 0x000fe4000f8e00ff */
[----:B------:R-:W-:Y:S07]  /*a0e0*/  LEPC R20, `(.L_x_139) ;  /* 0x000000001014794e */ /* 0x000fee0000000000 */
[----:B---34-:R-:W-:Y:S05]  /*a0f0*/  CALL.ABS.NOINC R2 ;  /* 0x0000000002007343 */ /* 0x018fea0003c00000 */
.L_x_139:
[----:B------:R-:W-:Y:S01]  /*a100*/  ISETP.NE.AND P0, PT, R170, RZ, PT ;  /* 0x000000ffaa00720c */ /* 0x000fe20003f05270 */
[----:B------:R-:W-:Y:S05]  /*a110*/  WARPSYNC.ALL ;  /* 0x0000000000007948 */ /* 0x000fea0003800000 */
[----:B------:R-:W-:Y:S01]  /*a120*/  R2UR UR4, R80 ;  /* 0x00000000500472ca */ /* 0x000fe200000e0000 */
[----:B------:R-:W-:Y:S01]  /*a130*/  BSSY.RECONVERGENT B0, `(.L_x_140) ;  /* 0x00000ff000007945 */ /* 0x000fe20003800200 */
[C---:B----4-:R-:W-:Y:S02]  /*a140*/  SHF.L.U32 R82, R88.reuse, 0x10, RZ ;  /* 0x0000001058527819 */ /* 0x050fe400000006ff */
[----:B------:R-:W-:Y:S02]  /*a150*/  LOP3.LUT R84, R88, 0xffff0000, RZ, 0xc0, !PT ;  /* 0xffff000058547812 */ /* 0x000fe400078ec0ff */
[C---:B------:R-:W-:Y:S02]  /*a160*/  SHF.L.U32 R83, R89.reuse, 0x10, RZ ;  /* 0x0000001059537819 */ /* 0x040fe400000006ff */
[----:B------:R-:W-:Y:S02]  /*a170*/  LOP3.LUT R86, R89, 0xffff0000, RZ, 0xc0, !PT ;  /* 0xffff000059567812 */ /* 0x000fe400078ec0ff */
[C---:B------:R-:W-:Y:S02]  /*a180*/  SHF.L.U32 R85, R90.reuse, 0x10, RZ ;  /* 0x000000105a557819 */ /* 0x040fe400000006ff */
[----:B------:R-:W-:Y:S01]  /*a190*/  LOP3.LUT R88, R90, 0xffff0000, RZ, 0xc0, !PT ;  /* 0xffff00005a587812 */ /* 0x000fe200078ec0ff */
[----:B-1----:R-:W1:Y:S01]  /*a1a0*/  LDTM.x64 R4, tmem[UR4+0xc0] ;  /* 0x0000c004000479ee */ /* 0x002e620008340000 */
[C---:B------:R-:W-:Y:S01]  /*a1b0*/  SHF.L.U32 R87, R91.reuse, 0x10, RZ ;  /* 0x000000105b577819 */ /* 0x040fe200000006ff */
[----:B------:R-:W-:Y:S01]  /*a1c0*/  NOP ;  /* 0x0000000000007918 */ /* 0x000fe20000000000 */
[----:B------:R-:W-:Y:S02]  /*a1d0*/  LOP3.LUT R90, R91, 0xffff0000, RZ, 0xc0, !PT ;  /* 0xffff00005b5a7812 */ /* 0x000fe400078ec0ff */
[C---:B------:R-:W-:Y:S02]  /*a1e0*/  SHF.L.U32 R89, R96.reuse, 0x10, RZ ;  /* 0x0000001060597819 */ /* 0x040fe400000006ff */
[----:B------:R-:W-:Y:S02]  /*a1f0*/  LOP3.LUT R91, R96, 0xffff0000, RZ, 0xc0, !PT ;  /* 0xffff0000605b7812 */ /* 0x000fe400078ec0ff */
[C---:B------:R-:W-:Y:S02]  /*a200*/  SHF.L.U32 R92, R97.reuse, 0x10, RZ ;  /* 0x00000010615c7819 */ /* 0x040fe400000006ff */
[----:B------:R-:W-:Y:S02]  /*a210*/  LOP3.LUT R94, R97, 0xffff0000, RZ, 0xc0, !PT ;  /* 0xffff0000615e7812 */ /* 0x000fe400078ec0ff */
[C---:B------:R-:W-:Y:S02]  /*a220*/  SHF.L.U32 R93, R98.reuse, 0x10, RZ ;  /* 0x00000010625d7819 */ /* 0x040fe400000006ff */
[----:B------:R-:W-:Y:S02]  /*a230*/  LOP3.LUT R96, R98, 0xffff0000, RZ, 0xc0, !PT ;  /* 0xffff000062607812 */ /* 0x000fe400078ec0ff */
[----:B------:R-:W-:Y:S02]  /*a240*/  SHF.L.U32 R95, R99, 0x10, RZ ;  /* 0x00000010635f7819 */ /* 0x000fe400000006ff */
[----:B------:R-:W-:Y:S02]  /*a250*/  IADD3 R183, PT, PT, R183, 0xd0, RZ ;  /* 0x000000d0b7b77810 */ /* 0x000fe40007ffe0ff */
[----:B------:R-:W-:Y:S02]  /*a260*/  LOP3.LUT R98, R99, 0xffff0000, RZ, 0xc0, !PT ;  /* 0xffff000063627812 */ /* 0x000fe400078ec0ff */
[----:B------:R-:W-:Y:S01]  /*a270*/  SHF.L.U32 R97, R104, 0x10, RZ ;  /* 0x0000001068617819 */ /* 0x000fe200000006ff */
[----:B-1----:R-:W-:Y:S01]  /*a280*/  FMUL R4, R78, R4 ;  /* 0x000000044e047220 */ /* 0x002fe20000400000 */
[----:B------:R-:W-:Y:S01]  /*a290*/  LOP3.LUT R100, R104, 0xffff0000, RZ, 0xc0, !PT ;  /* 0xffff000068647812 */ /* 0x000fe200078ec0ff */
[C---:B------:R-:W-:Y:S01]  /*a2a0*/  FMUL R5, R78.reuse, R5 ;  /* 0x000000054e057220 */ /* 0x040fe20000400000 */
[----:B------:R-:W-:Y:S01]  /*a2b0*/  SHF.L.U32 R99, R105, 0x10, RZ ;  /* 0x0000001069637819 */ /* 0x000fe200000006ff */
[----:B------:R-:W-:Y:S01]  /*a2c0*/  FFMA R4, R81, R82, R4 ;  /* 0x0000005251047223 */ /* 0x000fe20000000004 */
[----:B------:R-:W-:Y:S01]  /*a2d0*/  LOP3.LUT R183, R183, 0xfefffff8, RZ, 0xc0, !PT ;  /* 0xfefffff8b7b77812 */ /* 0x000fe200078ec0ff */
[----:B------:R-:W-:Y:S01]  /*a2e0*/  FFMA R5, R81, R84, R5 ;  /* 0x0000005451057223 */ /* 0x000fe20000000005 */
[----:B------:R-:W-:Y:S01]  /*a2f0*/  LOP3.LUT R102, R105, 0xffff0000, RZ, 0xc0, !PT ;  /* 0xffff000069667812 */ /* 0x000fe200078ec0ff */
[----:B------:R-:W-:Y:S01]  /*a300*/  FMUL R6, R78, R6 ;  /* 0x000000064e067220 */ /* 0x000fe20000400000 */
[C---:B------:R-:W-:Y:S01]  /*a310*/  SHF.L.U32 R101, R106.reuse, 0x10, RZ ;  /* 0x000000106a657819 */ /* 0x040fe200000006ff */
[----:B------:R1:W-:Y:S01]  /*a320*/  SYNCS.ARRIVE.TRANS64.RED.A1T0 RZ, [R183+URZ], RZ ;  /* 0x000000ffb7ff79a7 */ /* 0x0003e200081004ff */
[----:B------:R-:W-:Y:S01]  /*a330*/  F2FP.BF16.F32.PACK_AB R4, R5, R4 ;  /* 0x000000040504723e */ /* 0x000fe200000010ff */
[----:B------:R-:W-:Y:S01]  /*a340*/  FFMA R6, R81, R83, R6 ;  /* 0x0000005351067223 */ /* 0x000fe20000000006 */
[----:B------:R-:W-:Y:S01]  /*a350*/  LOP3.LUT R104, R106, 0xffff0000, RZ, 0xc0, !PT ;  /* 0xffff00006a687812 */ /* 0x000fe200078ec0ff */
[C---:B------:R-:W-:Y:S01]  /*a360*/  FMUL R7, R78.reuse, R7 ;  /* 0x000000074e077220 */ /* 0x040fe20000400000 */
[C---:B------:R-:W-:Y:S01]  /*a370*/  SHF.L.U32 R103, R107.reuse, 0x10, RZ ;  /* 0x000000106b677819 */ /* 0x040fe200000006ff */
[----:B------:R-:W-:Y:S01]  /*a380*/  FMUL R8, R78, R8 ;  /* 0x000000084e087220 */ /* 0x000fe20000400000 */
[----:B------:R-:W-:Y:S01]  /*a390*/  LOP3.LUT R106, R107, 0xffff0000, RZ, 0xc0, !PT ;  /* 0xffff00006b6a7812 */ /* 0x000fe200078ec0ff */
[C---:B------:R-:W-:Y:S01]  /*a3a0*/  FFMA R7, R81.reuse, R86, R7 ;  /* 0x0000005651077223 */ /* 0x040fe20000000007 */
[C---:B------:R-:W-:Y:S01]  /*a3b0*/  SHF.L.U32 R105, R112.reuse, 0x10, RZ ;  /* 0x0000001070697819 */ /* 0x040fe200000006ff */
[----:B------:R-:W-:Y:S01]  /*a3c0*/  FFMA R8, R81, R85, R8 ;  /* 0x0000005551087223 */ /* 0x000fe20000000008 */
[----:B------:R-:W-:Y:S01]  /*a3d0*/  LOP3.LUT R108, R112, 0xffff0000, RZ, 0xc0, !PT ;  /* 0xffff0000706c7812 */ /* 0x000fe200078ec0ff */
[C---:B------:R-:W-:Y:S01]  /*a3e0*/  FMUL R9, R78.reuse, R9 ;  /* 0x000000094e097220 */ /* 0x040fe20000400000 */
[----:B------:R-:W-:Y:S01]  /*a3f0*/  F2FP.BF16.F32.PACK_AB R5, R7, R6 ;  /* 0x000000060705723e */ /* 0x000fe200000010ff */
[----:B------:R-:W-:Y:S01]  /*a400*/  FMUL R10, R78, R10 ;  /* 0x0000000a4e0a7220 */ /* 0x000fe20000400000 */
        /* <DEDUP_REMOVED lines=8> */
[----:B------:R-:W-:Y:S01]  /*a490*/  LOP3.LUT R112, R114, 0xffff0000, RZ, 0xc0, !PT ;  /* 0xffff000072707812 */ /* 0x000fe200078ec0ff */
[----:B------:R-:W-:Y:S01]  /*a4a0*/  FFMA R11, R81, R90, R11 ;  /* 0x0000005a510b7223 */ /* 0x000fe2000000000b */
[----:B------:R-:W-:Y:S01]  /*a4b0*/  SHF.L.U32 R111, R115, 0x10, RZ ;  /* 0x00000010736f7819 */ /* 0x000fe200000006ff */
[----:B------:R-:W-:Y:S01]  /*a4c0*/  FFMA R0, R81, R89, R0 ;  /* 0x0000005951007223 */ /* 0x000fe20000000000 */
[----:B------:R-:W-:Y:S01]  /*a4d0*/  LOP3.LUT R114, R115, 0xffff0000, RZ, 0xc0, !PT ;  /* 0xffff000073727812 */ /* 0x000fe200078ec0ff */
[C---:B------:R-:W-:Y:S01]  /*a4e0*/  FMUL R2, R78.reuse, R13 ;  /* 0x0000000d4e027220 */ /* 0x040fe20000400000 */
[----:B------:R-:W-:Y:S01]  /*a4f0*/  F2FP.BF16.F32.PACK_AB R7, R11, R10 ;  /* 0x0000000a0b07723e */ /* 0x000fe200000010ff */
[----:B------:R-:W-:Y:S01]  /*a500*/  FMUL R3, R78, R14 ;  /* 0x0000000e4e037220 */ /* 0x000fe20000400000 */
[----:B------:R-:W-:Y:S01]  /*a510*/  SHF.L.U32 R113, R120, 0x10, RZ ;  /* 0x0000001078717819 */ /* 0x000fe200000006ff */
[----:B------:R-:W-:Y:S01]  /*a520*/  FMUL R15, R78, R15 ;  /* 0x0000000f4e0f7220 */ /* 0x000fe20000400000 */
[----:B------:R-:W-:Y:S01]  /*a530*/  LOP3.LUT R116, R120, 0xffff0000, RZ, 0xc0, !PT ;  /* 0xffff000078747812 */ /* 0x000fe200078ec0ff */
[C---:B------:R-:W-:Y:S01]  /*a540*/  FMUL R12, R78.reuse, R16 ;  /* 0x000000104e0c7220 */ /* 0x040fe20000400000 */
[----:B------:R-:W-:Y:S01]  /*a550*/  SHF.L.U32 R115, R121, 0x10, RZ ;  /* 0x0000001079737819 */ /* 0x000fe200000006ff */
[----:B------:R-:W-:Y:S01]  /*a560*/  FFMA R2, R81, R91, R2 ;  /* 0x0000005b51027223 */ /* 0x000fe20000000002 */
[----:B------:R-:W-:Y:S01]  /*a570*/  LOP3.LUT R118, R121, 0xffff0000, RZ, 0xc0, !PT ;  /* 0xffff000079767812 */ /* 0x000fe200078ec0ff */
[----:B------:R-:W-:Y:S01]  /*a580*/  FMUL R13, R78, R17 ;  /* 0x000000114e0d7220 */ /* 0x000fe20000400000 */
[----:B------:R-:W-:Y:S01]  /*a590*/  SHF.L.U32 R117, R122, 0x10, RZ ;  /* 0x000000107a757819 */ /* 0x000fe200000006ff */
[C---:B------:R-:W-:Y:S01]  /*a5a0*/  FFMA R3, R81.reuse, R92, R3 ;  /* 0x0000005c51037223 */ /* 0x040fe20000000003 */
[----:B------:R-:W-:Y:S01]  /*a5b0*/  F2FP.BF16.F32.PACK_AB R8, R2, R0 ;  /* 0x000000000208723e */ /* 0x000fe200000010ff */
[----:B------:R-:W-:Y:S01]  /*a5c0*/  FMUL R14, R78, R18 ;  /* 0x000000124e0e7220 */ /* 0x000fe20000400000 */
[----:B------:R-:W-:Y:S01]  /*a5d0*/  LOP3.LUT R120, R122, 0xffff0000, RZ, 0xc0, !PT ;  /* 0xffff00007a787812 */ /* 0x000fe200078ec0ff */
[----:B------:R-:W-:Y:S01]  /*a5e0*/  FFMA R15, R81, R94, R15 ;  /* 0x0000005e510f7223 */ /* 0x000fe2000000000f */
[C---:B------:R-:W-:Y:S01]  /*a5f0*/  SHF.L.U32 R119, R123.reuse, 0x10, RZ ;  /* 0x000000107b777819 */ /* 0x040fe200000006ff */
[C---:B------:R-:W-:Y:S01]  /*a600*/  FMUL R19, R78.reuse, R19 ;  /* 0x000000134e137220 */ /* 0x040fe20000400000 */
[----:B------:R-:W-:Y:S01]  /*a610*/  LOP3.LUT R122, R123, 0xffff0000, RZ, 0xc0, !PT ;  /* 0xffff00007b7a7812 */ /* 0x000fe200078ec0ff */
[----:B------:R-:W-:Y:S01]  /*a620*/  FFMA R12, R81, R93, R12 ;  /* 0x0000005d510c7223 */ /* 0x000fe2000000000c */
[----:B------:R-:W-:Y:S01]  /*a630*/  F2FP.BF16.F32.PACK_AB R9, R15, R3 ;  /* 0x000000030f09723e */ /* 0x000fe200000010ff */
[----:B------:R-:W-:Y:S01]  /*a640*/  FMUL R16, R78, R20 ;  /* 0x000000144e107220 */ /* 0x000fe20000400000 */
[C---:B------:R-:W-:Y:S01]  /*a650*/  SHF.L.U32 R121, R128.reuse, 0x10, RZ ;  /* 0x0000001080797819 */ /* 0x040fe200000006ff */
[----:B------:R1:W-:Y:S01]  /*a660*/  STS.128 [R182+UR48+0xc400], R4 ;  /* 0x00c40004b6007988 */ /* 0x0003e20008000c30 */
[C---:B------:R-:W-:Y:S01]  /*a670*/  FFMA R13, R81.reuse, R96, R13 ;  /* 0x00000060510d7223 */ /* 0x040fe2000000000d */
[----:B------:R-:W-:Y:S01]  /*a680*/  LOP3.LUT R124, R128, 0xffff0000, RZ, 0xc0, !PT ;  /* 0xffff0000807c7812 */ /* 0x000fe200078ec0ff */
[C---:B------:R-:W-:Y:S01]  /*a690*/  FFMA R14, R81.reuse, R95, R14 ;  /* 0x0000005f510e7223 */ /* 0x040fe2000000000e */
[----:B------:R-:W-:Y:S01]  /*a6a0*/  FFMA R19, R81, R98, R19 ;  /* 0x0000006251137223 */ /* 0x000fe20000000013 */
[----:B------:R-:W-:Y:S01]  /*a6b0*/  SHF.L.U32 R123, R129, 0x10, RZ ;  /* 0x00000010817b7819 */ /* 0x000fe200000006ff */
[----:B------:R-:W-:Y:S01]  /*a6c0*/  FFMA R16, R81, R97, R16 ;  /* 0x0000006151107223 */ /* 0x000fe20000000010 */
[----:B------:R-:W-:Y:S01]  /*a6d0*/  F2FP.BF16.F32.PACK_AB R10, R13, R12 ;  /* 0x0000000c0d0a723e */ /* 0x000fe200000010ff */
[C---:B------:R-:W-:Y:S01]  /*a6e0*/  FMUL R17, R78.reuse, R21 ;  /* 0x000000154e117220 */ /* 0x040fe20000400000 */
[----:B------:R-:W-:Y:S01]  /*a6f0*/  F2FP.BF16.F32.PACK_AB R11, R19, R14 ;  /* 0x0000000e130b723e */ /* 0x000fe200000010ff */
[C---:B------:R-:W-:Y:S01]  /*a700*/  FMUL R18, R78.reuse, R22 ;  /* 0x000000164e127220 */ /* 0x040fe20000400000 */
[C---:B------:R-:W-:Y:S01]  /*a710*/  FMUL R23, R78.reuse, R23 ;  /* 0x000000174e177220 */ /* 0x040fe20000400000 */
[----:B------:R-:W-:Y:S01]  /*a720*/  FFMA R17, R81, R100, R17 ;  /* 0x0000006451117223 */ /* 0x000fe20000000011 */
[C---:B------:R-:W-:Y:S01]  /*a730*/  FMUL R20, R78.reuse, R24 ;  /* 0x000000184e147220 */ /* 0x040fe20000400000 */
[----:B------:R-:W-:Y:S01]  /*a740*/  LOP3.LUT R126, R129, 0xffff0000, RZ, 0xc0, !PT ;  /* 0xffff0000817e7812 */ /* 0x000fe200078ec0ff */
[----:B------:R1:W-:Y:S01]  /*a750*/  STS.128 [R181+0xc400], R8 ;  /* 0x00c40008b5007388 */ /* 0x0003e20000000c00 */
[----:B------:R-:W-:Y:S01]  /*a760*/  FFMA R18, R81, R99, R18 ;  /* 0x0000006351127223 */ /* 0x000fe20000000012 */
[----:B------:R-:W-:Y:S01]  /*a770*/  F2FP.BF16.F32.PACK_AB R16, R17, R16 ;  /* 0x000000101110723e */ /* 0x000fe200000010ff */
[C---:B------:R-:W-:Y:S01]  /*a780*/  FFMA R23, R81.reuse, R102, R23 ;  /* 0x0000006651177223 */ /* 0x040fe20000000017 */
[----:B------:R-:W-:Y:S01]  /*a790*/  FFMA R20, R81, R101, R20 ;  /* 0x0000006551147223 */ /* 0x000fe20000000014 */
[----:B------:R-:W-:Y:S01]  /*a7a0*/  FMUL R21, R78, R25 ;  /* 0x000000194e157220 */ /* 0x000fe20000400000 */
[----:B------:R-:W-:Y:S01]  /*a7b0*/  SHF.L.U32 R125, R130, 0x10, RZ ;  /* 0x00000010827d7819 */ /* 0x000fe200000006ff */
[C---:B------:R-:W-:Y:S01]  /*a7c0*/  FMUL R22, R78.reuse, R26 ;  /* 0x0000001a4e167220 */ /* 0x040fe20000400000 */
[----:B------:R-:W-:Y:S01]  /*a7d0*/  F2FP.BF16.F32.PACK_AB R17, R23, R18 ;  /* 0x000000121711723e */ /* 0x000fe200000010ff */
[C---:B------:R-:W-:Y:S01]  /*a7e0*/  FFMA R21, R81.reuse, R104, R21 ;  /* 0x0000006851157223 */ /* 0x040fe20000000015 */
[----:B------:R-:W-:Y:S01]  /*a7f0*/  FMUL R27, R78, R27 ;  /* 0x0000001b4e1b7220 */ /* 0x000fe20000400000 */
[----:B------:R-:W-:Y:S01]  /*a800*/  FFMA R22, R81, R103, R22 ;  /* 0x0000006751167223 */ /* 0x000fe20000000016 */
[----:B------:R-:W-:Y:S01]  /*a810*/  LOP3.LUT R128, R130, 0xffff0000, RZ, 0xc0, !PT ;  /* 0xffff000082807812 */ /* 0x000fe200078ec0ff */
[C---:B------:R-:W-:Y:S01]  /*a820*/  FMUL R24, R78.reuse, R28 ;  /* 0x0000001c4e187220 */ /* 0x040fe20000400000 */
[----:B------:R-:W-:Y:S01]  /*a830*/  F2FP.BF16.F32.PACK_AB R18, R21, R20 ;  /* 0x000000141512723e */ /* 0x000fe200000010ff */
[C---:B------:R-:W-:Y:S01]  /*a840*/  FFMA R27, R81.reuse, R106, R27 ;  /* 0x0000006a511b7223 */ /* 0x040fe2000000001b */
[C---:B------:R-:W-:Y:S01]  /*a850*/  FMUL R25, R78.reuse, R29 ;  /* 0x0000001d4e197220 */ /* 0x040fe20000400000 */
[----:B------:R-:W-:Y:S01]  /*a860*/  FFMA R24, R81, R105, R24 ;  /* 0x0000006951187223 */ /* 0x000fe20000000018 */
[----:B------:R-:W-:Y:S01]  /*a870*/  SHF.L.U32 R127, R131, 0x10, RZ ;  /* 0x00000010837f7819 */ /* 0x000fe200000006ff */
[C---:B------:R-:W-:Y:S01]  /*a880*/  FMUL R26, R78.reuse, R30 ;  /* 0x0000001e4e1a7220 */ /* 0x040fe20000400000 */
[----:B------:R-:W-:Y:S01]  /*a890*/  F2FP.BF16.F32.PACK_AB R19, R27, R22 ;  /* 0x000000161b13723e */ /* 0x000fe200000010ff */
[C---:B------:R-:W-:Y:S01]  /*a8a0*/  FFMA R25, R81.reuse, R108, R25 ;  /* 0x0000006c51197223 */ /* 0x040fe20000000019 */
[C---:B------:R-:W-:Y:S01]  /*a8b0*/  FMUL R31, R78.reuse, R31 ;  /* 0x0000001f4e1f7220 */ /* 0x040fe20000400000 */
[----:B------:R-:W-:Y:S01]  /*a8c0*/  FFMA R26, R81, R107, R26 ;  /* 0x0000006b511a7223 */ /* 0x000fe2000000001a */
[----:B------:R-:W-:Y:S01]  /*a8d0*/  LOP3.LUT R130, R131, 0xffff0000, RZ, 0xc0, !PT ;  /* 0xffff000083827812 */ /* 0x000fe200078ec0ff */
[----:B------:R1:W-:Y:S01]  /*a8e0*/  STS.128 [R180+0xc400], R16 ;  /* 0x00c40010b4007388 */ /* 0x0003e20000000c00 */
[----:B------:R-:W-:Y:S01]  /*a8f0*/  F2FP.BF16.F32.PACK_AB R24, R25, R24 ;  /* 0x000000181918723e */ /* 0x000fe200000010ff */
[C---:B------:R-:W-:Y:S01]  /*a900*/  FFMA R31, R81.reuse, R110, R31 ;  /* 0x0000006e511f7223 */ /* 0x040fe2000000001f */
[C---:B------:R-:W-:Y:S01]  /*a910*/  FMUL R28, R78.reuse, R32 ;  /* 0x000000204e1c7220 */ /* 0x040fe20000400000 */
[C---:B------:R-:W-:Y:S01]  /*a920*/  FMUL R29, R78.reuse, R33 ;  /* 0x000000214e1d7220 */ /* 0x040fe20000400000 */
[----:B------:R-:W-:Y:S01]  /*a930*/  FMUL R30, R78, R34 ;  /* 0x000000224e1e7220 */ /* 0x000fe20000400000 */
[----:B------:R-:W-:Y:S01]  /*a940*/  SHF.L.U32 R129, R136, 0x10, RZ ;  /* 0x0000001088817819 */ /* 0x000fe200000006ff */
[----:B------:R-:W-:Y:S01]  /*a950*/  FFMA R28, R81, R109, R28 ;  /* 0x0000006d511c7223 */ /* 0x000fe2000000001c */
[----:B------:R-:W-:Y:S01]  /*a960*/  F2FP.BF16.F32.PACK_AB R25, R31, R26 ;  /* 0x0000001a1f19723e */ /* 0x000fe200000010ff */
[C---:B------:R-:W-:Y:S01]  /*a970*/  FFMA R29, R81.reuse, R112, R29 ;  /* 0x00000070511d7223 */ /* 0x040fe2000000001d */
[----:B------:R-:W-:Y:S01]  /*a980*/  FFMA R30, R81, R111, R30 ;  /* 0x0000006f511e7223 */ /* 0x000fe2000000001e */
[----:B------:R-:W-:Y:S01]  /*a990*/  FMUL R35, R78, R35 ;  /* 0x000000234e237220 */ /* 0x000fe20000400000 */
        /* <DEDUP_REMOVED lines=34> */
[----:B------:R-:W-:Y:S01]  /*abc0*/  FFMA R41, R81, R124, R41 ;  /* 0x0000007c51297223 */ /* 0x000fe20000000029 */
[C---:B------:R-:W-:Y:S01]  /*abd0*/  FMUL R47, R78.reuse, R47 ;  /* 0x0000002f4e2f7220 */ /* 0x040fe20000400000 */
[C---:B------:R-:W-:Y:S01]  /*abe0*/  FMUL R44, R78.reuse, R48 ;  /* 0x000000304e2c7220 */ /* 0x040fe20000400000 */
[----:B------:R-:W-:Y:S01]  /*abf0*/  FMUL R45, R78, R49 ;  /* 0x000000314e2d7220 */ /* 0x000fe20000400000 */
[----:B------:R1:W-:Y:S01]  /*ac00*/  STS.128 [R177+0xc400], R32 ;  /* 0x00c40020b1007388 */ /* 0x0003e20000000c00 */
[----:B------:R-:W-:Y:S01]  /*ac10*/  LOP3.LUT R138, R139, 0xffff0000, RZ, 0xc0, !PT ;  /* 0xffff00008b8a7812 */ /* 0x000fe200078ec0ff */
[----:B------:R-:W-:Y:S01]  /*ac20*/  FFMA R42, R81, R123, R42 ;  /* 0x0000007b512a7223 */ /* 0x000fe2000000002a */
[----:B------:R-:W-:Y:S01]  /*ac30*/  F2FP.BF16.F32.PACK_AB R40, R41, R40 ;  /* 0x000000282928723e */ /* 0x000fe200000010ff */
[C---:B------:R-:W-:Y:S01]  /*ac40*/  FFMA R47, R81.reuse, R126, R47 ;  /* 0x0000007e512f7223 */ /* 0x040fe2000000002f */
[C---:B------:R-:W-:Y:S01]  /*ac50*/  FFMA R44, R81.reuse, R125, R44 ;  /* 0x0000007d512c7223 */ /* 0x040fe2000000002c */
[----:B------:R-:W-:Y:S01]  /*ac60*/  SHF.L.U32 R137, R144, 0x10, RZ ;  /* 0x0000001090897819 */ /* 0x000fe200000006ff */
[C---:B------:R-:W-:Y:S01]  /*ac70*/  FFMA R45, R81.reuse, R128, R45 ;  /* 0x00000080512d7223 */ /* 0x040fe2000000002d */
[C---:B------:R-:W-:Y:S01]  /*ac80*/  FMUL R46, R78.reuse, R50 ;  /* 0x000000324e2e7220 */ /* 0x040fe20000400000 */
[C---:B------:R-:W-:Y:S01]  /*ac90*/  FMUL R51, R78.reuse, R51 ;  /* 0x000000334e337220 */ /* 0x040fe20000400000 */
[C---:B------:R-:W-:Y:S01]  /*aca0*/  FMUL R48, R78.reuse, R52 ;  /* 0x000000344e307220 */ /* 0x040fe20000400000 */
[C---:B------:R-:W-:Y:S01]  /*acb0*/  FMUL R49, R78.reuse, R53 ;  /* 0x000000354e317220 */ /* 0x040fe20000400000 */
[C---:B------:R-:W-:Y:S01]  /*acc0*/  FFMA R46, R81.reuse, R127, R46 ;  /* 0x0000007f512e7223 */ /* 0x040fe2000000002e */
[C---:B------:R-:W-:Y:S01]  /*acd0*/  FMUL R50, R78.reuse, R54 ;  /* 0x000000364e327220 */ /* 0x040fe20000400000 */
[C---:B------:R-:W-:Y:S01]  /*ace0*/  FFMA R51, R81.reuse, R130, R51 ;  /* 0x0000008251337223 */ /* 0x040fe20000000033 */
[C---:B------:R-:W-:Y:S01]  /*acf0*/  FMUL R55, R78.reuse, R55 ;  /* 0x000000374e377220 */ /* 0x040fe20000400000 */
[C---:B------:R-:W-:Y:S01]  /*ad00*/  FFMA R48, R81.reuse, R129, R48 ;  /* 0x0000008151307223 */ /* 0x040fe20000000030 */
[C---:B------:R-:W-:Y:S01]  /*ad10*/  FMUL R52, R78.reuse, R56 ;  /* 0x000000384e347220 */ /* 0x040fe20000400000 */
[C---:B------:R-:W-:Y:S01]  /*ad20*/  FFMA R49, R81.reuse, R132, R49 ;  /* 0x0000008451317223 */ /* 0x040fe20000000031 */
[C---:B------:R-:W-:Y:S01]  /*ad30*/  FMUL R53, R78.reuse, R57 ;  /* 0x000000394e357220 */ /* 0x040fe20000400000 */
[----:B------:R-:W-:Y:S01]  /*ad40*/  FFMA R50, R81, R131, R50 ;  /* 0x0000008351327223 */ /* 0x000fe20000000032 */
[C---:B------:R-:W-:Y:S01]  /*ad50*/  FMUL R54, R78.reuse, R58 ;  /* 0x0000003a4e367220 */ /* 0x040fe20000400000 */
[----:B------:R-:W-:Y:S01]  /*ad60*/  F2FP.BF16.F32.PACK_AB R41, R47, R42 ;  /* 0x0000002a2f29723e */ /* 0x000fe200000010ff */
[----:B------:R-:W-:Y:S01]  /*ad70*/  FFMA R55, R81, R134, R55 ;  /* 0x0000008651377223 */ /* 0x000fe20000000037 */
[C---:B------:R-:W-:Y:S01]  /*ad80*/  FMUL R59, R78.reuse, R59 ;  /* 0x0000003b4e3b7220 */ /* 0x040fe20000400000 */
[----:B------:R-:W-:Y:S01]  /*ad90*/  F2FP.BF16.F32.PACK_AB R42, R45, R44 ;  /* 0x0000002c2d2a723e */ /* 0x000fe200000010ff */
[----:B------:R-:W-:Y:S01]  /*ada0*/  FFMA R52, R81, R133, R52 ;  /* 0x0000008551347223 */ /* 0x000fe20000000034 */
[----:B------:R-:W-:Y:S01]  /*adb0*/  F2FP.BF16.F32.PACK_AB R43, R51, R46 ;  /* 0x0000002e332b723e */ /* 0x000fe200000010ff */
[----:B------:R-:W-:Y:S01]  /*adc0*/  FMUL R56, R78, R60 ;  /* 0x0000003c4e387220 */ /* 0x000fe20000400000 */
[----:B------:R-:W-:Y:S01]  /*add0*/  LOP3.LUT R140, R144, 0xffff0000, RZ, 0xc0, !PT ;  /* 0xffff0000908c7812 */ /* 0x000fe200078ec0ff */
[----:B------:R-:W-:Y:S01]  /*ade0*/  FFMA R53, R81, R136, R53 ;  /* 0x0000008851357223 */ /* 0x000fe20000000035 */
[----:B------:R-:W-:Y:S01]  /*adf0*/  SHF.L.U32 R139, R145, 0x10, RZ ;  /* 0x00000010918b7819 */ /* 0x000fe200000006ff */
[----:B------:R1:W-:Y:S01]  /*ae00*/  STS.128 [R176+0xc400], R40 ;  /* 0x00c40028b0007388 */ /* 0x0003e20000000c00 */
[C---:B------:R-:W-:Y:S01]  /*ae10*/  FMUL R57, R78.reuse, R61 ;  /* 0x0000003d4e397220 */ /* 0x040fe20000400000 */
[----:B------:R-:W-:Y:S01]  /*ae20*/  FFMA R54, R81, R135, R54 ;  /* 0x0000008751367223 */ /* 0x000fe20000000036 */
[----:B------:R-:W-:Y:S01]  /*ae30*/  LOP3.LUT R142, R145, 0xffff0000, RZ, 0xc0, !PT ;  /* 0xffff0000918e7812 */ /* 0x000fe200078ec0ff */
[----:B------:R-:W-:Y:S01]  /*ae40*/  FMUL R58, R78, R62 ;  /* 0x0000003e4e3a7220 */ /* 0x000fe20000400000 */
[C---:B------:R-:W-:Y:S01]  /*ae50*/  FFMA R59, R81.reuse, R138, R59 ;  /* 0x0000008a513b7223 */ /* 0x040fe2000000003b */
[----:B------:R-:W-:Y:S01]  /*ae60*/  SHF.L.U32 R141, R146, 0x10, RZ ;  /* 0x00000010928d7819 */ /* 0x000fe200000006ff */
[----:B------:R-:W-:Y:S01]  /*ae70*/  FMUL R63, R78, R63 ;  /* 0x0000003f4e3f7220 */ /* 0x000fe20000400000 */
        /* <DEDUP_REMOVED lines=9> */
[C---:B------:R-:W-:Y:S01]  /*af10*/  FMUL R62, R78.reuse, R66 ;  /* 0x000000424e3e7220 */ /* 0x040fe20000400000 */
[----:B------:R-:W-:Y:S01]  /*af20*/  F2FP.BF16.F32.PACK_AB R49, R55, R50 ;  /* 0x000000323731723e */ /* 0x000fe200000010ff */
[----:B------:R-:W-:Y:S01]  /*af30*/  FFMA R63, R81, R142, R63 ;  /* 0x0000008e513f7223 */ /* 0x000fe2000000003f */
[----:B------:R-:W-:Y:S01]  /*af40*/  FMUL R67, R78, R67 ;  /* 0x000000434e437220 */ /* 0x000fe20000400000 */
[----:B------:R-:W-:Y:S01]  /*af50*/  F2FP.BF16.F32.PACK_AB R50, R53, R52 ;  /* 0x000000343532723e */ /* 0x000fe200000010ff */
[----:B------:R-:W-:Y:S01]  /*af60*/  FFMA R60, R81, R141, R60 ;  /* 0x0000008d513c7223 */ /* 0x000fe2000000003c */
[----:B------:R-:W-:Y:S01]  /*af70*/  F2FP.BF16.F32.PACK_AB R51, R59, R54 ;  /* 0x000000363b33723e */ /* 0x000fe200000010ff */
[C---:B------:R-:W-:Y:S01]  /*af80*/  FFMA R61, R81.reuse, R144, R61 ;  /* 0x00000090513d7223 */ /* 0x040fe2000000003d */
[C---:B------:R-:W-:Y:S01]  /*af90*/  FFMA R62, R81.reuse, R143, R62 ;  /* 0x0000008f513e7223 */ /* 0x040fe2000000003e */
[----:B------:R-:W-:Y:S01]  /*afa0*/  FFMA R67, R81, R146, R67 ;  /* 0x0000009251437223 */ /* 0x000fe20000000043 */
[----:B------:R-:W-:Y:S01]  /*afb0*/  F2FP.BF16.F32.PACK_AB R56, R57, R56 ;  /* 0x000000383938723e */ /* 0x000fe200000010ff */
[----:B------:R1:W-:Y:S01]  /*afc0*/  STS.128 [R175+0xc400], R48 ;  /* 0x00c40030af007388 */ /* 0x0003e20000000c00 */
[----:B------:R-:W-:Y:S02]  /*afd0*/  F2FP.BF16.F32.PACK_AB R57, R63, R58 ;  /* 0x0000003a3f39723e */ /* 0x000fe400000010ff */
        /* <DEDUP_REMOVED lines=20> */
.L_x_141:
[----:B------:R-:W-:Y:S05]  /*b120*/  BSYNC.RECONVERGENT B0 ;  /* 0x0000000000007941 */ /* 0x000fea0003800200 */
.L_x_140:
[----:B------:R-:W-:Y:S01]  /*b130*/  BAR.SYNC.DEFER_BLOCKING 0x1, 0x80 ;  /* 0x0042000000007b1d */ /* 0x000fe20000010000 */
[----:B------:R-:W-:Y:S01]  /*b140*/  UISETP.NE.AND UP0, UPT, UR49, -0x4, UPT ;  /* 0xfffffffc3100788c */ /* 0x000fe2000bf05270 */
[----:B------:R-:W-:Y:S08]  /*b150*/  IADD3 R76, PT, PT, R76, 0x1, RZ ;  /* 0x000000014c4c7810 */ /* 0x000ff00007ffe0ff */
[----:B------:R-:W-:Y:S05]  /*b160*/  BRA.U !UP0, `(.L_x_142) ;  /* 0x0000000108287547 */ /* 0x000fea000b800000 */
[----:B------:R-:W-:Y:S01]  /*b170*/  ISETP.NE.AND P0, PT, R179, RZ, PT ;  /* 0x000000ffb300720c */ /* 0x000fe20003f05270 */
[----:B------:R-:W-:Y:S01]  /*b180*/  IMAD.U32 R3, RZ, RZ, UR51 ;  /* 0x00000033ff037e24 */ /* 0x000fe2000f8e00ff */
[----:B------:R-:W-:Y:S01]  /*b190*/  UIADD3 UR51, UPT, UPT, UR51, 0x1, URZ ;  /* 0x0000000133337890 */ /* 0x000fe2000fffe0ff */
[----:B------:R-:W-:Y:S03]  /*b1a0*/  IMAD.U32 R0, RZ, RZ, UR37 ;  /* 0x00000025ff007e24 */ /* 0x000fe6000f8e00ff */
[----:B------:R-:W-:Y:S04]  /*b1b0*/  UISETP.NE.AND UP0, UPT, UR51, 0x4, UPT ;  /* 0x000000043300788c */ /* 0x000fe8000bf05270 */
[----:B------:R-:W-:Y:S03]  /*b1c0*/  USEL UR51, UR51, URZ, UP0 ;  /* 0x000000ff33337287 */ /* 0x000fe60008000000 */
[----:B------:R-:W-:Y:S05]  /*b1d0*/  @P0 LEA R3, R3, UR48, 0x3 ;  /* 0x0000003003030c11 */ /* 0x000fea000f8e18ff */
[----:B------:R-:W-:Y:S05]  /*b1e0*/  @P0 VIADD R3, R3, 0x70 ;  /* 0x0000007003030836 */ /* 0x000fea0000000000 */
[----:B------:R-:W-:Y:S04]  /*b1f0*/  @P0 PRMT R0, R0, 0x654, R3 ;  /* 0x0000065400000816 */ /* 0x000fe80000000003 */
[----:B------:R2:W-:Y:S03]  /*b200*/  @P0 SYNCS.ARRIVE.TRANS64.RED.A1T0 RZ, [R0+URZ], RZ ;  /* 0x000000ff00ff09a7 */ /* 0x0005e600081004ff */
.L_x_142:
[----:B------:R-:W-:Y:S01]  /*b210*/  ISETP.NE.AND P2, PT, R171, RZ, PT ;  /* 0x000000ffab00720c */ /* 0x000fe20003f45270 */
[----:B------:R-:W-:Y:S01]  /*b220*/  UIADD3 UR49, UPT, UPT, UR49, 0x4, URZ ;  /* 0x0000000431317890 */ /* 0x000fe2000fffe0ff */
[----:B------:R-:W-:Y:S01]  /*b230*/  ISETP.NE.AND P0, PT, R173, 0x2, PT ;  /* 0x00000002ad00780c */ /* 0x000fe20003f05270 */
[----:B------:R-:W-:Y:S01]  /*b240*/  IMAD.IADD R20, R75, 0x1, R154 ;  /* 0x000000014b147824 */ /* 0x000fe200078e029a */
[----:B------:R-:W-:Y:S01]  /*b250*/  ISETP.NE.AND P1, PT, R76, 0x2, PT ;  /* 0x000000024c00780c */ /* 0x000fe20003f25270 */
[----:B------:R-:W-:Y:S01]  /*b260*/  IMAD.IADD R21, R77, 0x1, R156 ;  /* 0x000000014d157824 */ /* 0x000fe200078e029c */
[----:B--2---:R-:W-:Y:S02]  /*b270*/  SEL R0, RZ, 0x1, P0 ;  /* 0x00000001ff007807 */ /* 0x004fe40000000000 */
[----:B------:R-:W-:Y:S02]  /*b280*/  SEL R3, RZ, 0x1, P1 ;  /* 0x00000001ff037807 */ /* 0x000fe40000800000 */
[----:B------:R-:W-:Y:S02]  /*b290*/  LOP3.LUT R165, R165, R0, RZ, 0x3c, !PT ;  /* 0x00000000a5a57212 */ /* 0x000fe400078e3cff */
[----:B------:R-:W-:Y:S02]  /*b2a0*/  LOP3.LUT R166, R166, R3, RZ, 0x3c, !PT ;  /* 0x00000003a6a67212 */ /* 0x000fe400078e3cff */
[----:B------:R-:W-:Y:S02]  /*b2b0*/  @P2 R2UR UR36, R164 ;  /* 0x00000000a42422ca */ /* 0x000fe400000e0000 */
[----:B------:R-:W-:Y:S02]  /*b2c0*/  SEL R173, R173, RZ, P0 ;  /* 0x000000ffadad7207 */ /* 0x000fe40000000000 */
[----:B------:R-:W-:Y:S01]  /*b2d0*/  SEL R76, R76, RZ, P1 ;  /* 0x000000ff4c4c7207 */ /* 0x000fe20000800000 */
[----:B------:R-:W-:Y:S10]  /*b2e0*/  @P2 BRA `(.L_x_143) ;  /* 0xffffffa000282947 */ /* 0x000ff4000383ffff */
[----:B------:R-:W-:-:S09]  /*b2f0*/  UISETP.NE.AND UP0, UPT, UR50, URZ, UPT ;  /* 0x000000ff3200728c */ /* 0x000fd2000bf05270 */
[----:B------:R-:W-:Y:S05]  /*b300*/  BRA.U !UP0, `(.L_x_144) ;  /* 0x0000000108487547 */ /* 0x000fea000b800000 */
[----:B------:R-:W2:Y:S02]  /*b310*/  LDCU.64 UR4, c[0x0][0x890] ;  /* 0x00011200ff0477ac */ /* 0x000ea40008000a00 */
[----:B--2---:R-:W-:-:S04]  /*b320*/  UISETP.NE.U32.AND UP0, UPT, UR4, URZ, UPT ;  /* 0x000000ff0400728c */ /* 0x004fc8000bf05070 */
[----:B------:R-:W-:-:S09]  /*b330*/  UISETP.NE.AND.EX UP0, UPT, UR5, URZ, UPT, UP0 ;  /* 0x000000ff0500728c */ /* 0x000fd2000bf05300 */
[----:B------:R-:W-:Y:S05]  /*b340*/  BRA.U UP0, `(.L_x_145) ;  /* 0x00000001000c7547 */ /* 0x000fea000b800000 */
[----:B------:R-:W-:-:S13]  /*b350*/  FSETP.NEU.AND P0, PT, R81, RZ, PT ;  /* 0x000000ff5100720b */ /* 0x000fda0003f0d000 */
[----:B------:R-:W-:Y:S05]  /*b360*/  @!P0 EXIT ;  /* 0x000000000000894d */ /* 0x000fea0003800000 */
[----:B------:R-:W-:Y:S05]  /*b370*/  BRA `(.L_x_144) ;  /* 0x00000000002c7947 */ /* 0x000fea0003800000 */
.L_x_145:
[----:B------:R-:W-:Y:S01]  /*b380*/  ISETP.NE.AND P0, PT, R172, RZ, PT ;  /* 0x000000ffac00720c */ /* 0x000fe20003f05270 */
[----:B------:R-:W-:-:S12]  /*b390*/  BSSY.RECONVERGENT B0, `(.L_x_144) ;  /* 0x0000009000007945 */ /* 0x000fd80003800200 */
[----:B------:R-:W-:Y:S05]  /*b3a0*/  @P0 BRA `(.L_x_146) ;  /* 0x0000000000140947 */ /* 0x000fea0003800000 */
[----:B------:R-:W2:Y:S02]  /*b3b0*/  LDCU.64 UR4, c[0x0][0x888] ;  /* 0x00011100ff0477ac */ /* 0x000ea40008000a00 */
[----:B--2---:R-:W-:-:S04]  /*b3c0*/  ISETP.NE.U32.AND P0, PT, RZ, UR4, PT ;  /* 0x00000004ff007c0c */ /* 0x004fc8000bf05070 */
[----:B------:R-:W-:-:S13]  /*b3d0*/  ISETP.NE.AND.EX P0, PT, RZ, UR5, PT, P0 ;  /* 0x00000005ff007c0c */ /* 0x000fda000bf05300 */
[----:B------:R-:W-:Y:S05]  /*b3e0*/  @!P0 EXIT ;  /* 0x000000000000894d */ /* 0x000fea0003800000 */
[----:B------:R-:W-:Y:S05]  /*b3f0*/  BRA `(.L_x_147) ;  /* 0x0000000000087947 */ /* 0x000fea0003800000 */
.L_x_146:
[----:B------:R-:W-:-:S13]  /*b400*/  FSETP.NEU.AND P0, PT, R81, RZ, PT ;  /* 0x000000ff5100720b */ /* 0x000fda0003f0d000 */
[----:B------:R-:W-:Y:S05]  /*b410*/  @!P0 EXIT ;  /* 0x000000000000894d */ /* 0x000fea0003800000 */
.L_x_147:
[----:B------:R-:W-:Y:S05]  /*b420*/  BSYNC.RECONVERGENT B0 ;  /* 0x0000000000007941 */ /* 0x000fea0003800200 */
.L_x_144:
[----:B------:R-:W-:Y:S01]  /*b430*/  ULEA UR4, UR51, UR48, 0x3 ;  /* 0x0000003033047291 */ /* 0x000fe2000f8e18ff */
[----:B------:R-:W-:-:S04]  /*b440*/  DEPBAR.LE SB0, 0x0 ;  /* 0x000080000000791a */ /* 0x000fc80000000000 */
[----:B------:R-:W-:-:S04]  /*b450*/  UIADD3 UR4, UPT, UPT, UR4, 0x70, URZ ;  /* 0x0000007004047890 */ /* 0x000fc8000fffe0ff */
[----:B------:R-:W-:-:S09]  /*b460*/  UPRMT UR4, UR37, 0x654, UR4 ;  /* 0x0000065425047896 */ /* 0x000fd20008000004 */
[----:B------:R-:W-:Y:S01]  /*b470*/  SYNCS.ARRIVE.TRANS64.RED.A1T0 RZ, [UR4], RZ ;  /* 0x000000ffffff79a7 */ /* 0x000fe20008100404 */
[----:B------:R-:W-:Y:S05]  /*b480*/  EXIT ;  /* 0x000000000000794d */ /* 0x000fea0003800000 */
.L_x_24:
[----:B--2---:R2:W4:Y:S02]  /*b490*/  SYNCS.PHASECHK.TRANS64.TRYWAIT P0, [R3+URZ+0xf0], R2 ;  /* 0x0000f002030075a7 */ /* 0x00452400080011ff */
[----:B----4-:R-:W-:Y:S05]  /*b4a0*/  @!P0 NANOSLEEP.SYNCS 0x989680 ;  /* 0x009896800000895d */ /* 0x010fea0003900000 */
[----:B------:R-:W4:Y:S02]  /*b4b0*/  @!P0 SYNCS.PHASECHK.TRANS64 P0, [R3+URZ+0xf0], R2 ;  /* 0x0000f002030085a7 */ /* 0x000f2400080010ff */
[----:B----4-:R-:W-:Y:S05]  /*b4c0*/  @!P0 BRA `(.L_x_24) ;  /* 0xfffffffc00f08947 */ /* 0x010fea000383ffff */
[----:B------:R-:W-:Y:S05]  /*b4d0*/  BRA `(.L_x_148) ;  /* 0xffffff6000c47947 */ /* 0x000fea000383ffff */
.L_x_27:
[----:B-1----:R-:W-:-:S07]  /*b4e0*/  MOV R2, UR33 ;  /* 0x0000002100027c02 */ /* 0x002fce0008000f00 */
.L_x_149:
[----:B-1----:R1:W2:Y:S02]  /*b4f0*/  SYNCS.PHASECHK.TRANS64.TRYWAIT P0, [R2+URZ+0x28], R5 ;  /* 0x00002805020075a7 */ /* 0x0022a400080011ff */
[----:B--2---:R-:W-:Y:S05]  /*b500*/  @!P0 NANOSLEEP.SYNCS 0x989680 ;  /* 0x009896800000895d */ /* 0x004fea0003900000 */
[----:B------:R-:W2:Y:S02]  /*b510*/  @!P0 SYNCS.PHASECHK.TRANS64 P0, [R2+URZ+0x28], R5 ;  /* 0x00002805020085a7 */ /* 0x000ea400080010ff */
[----:B--2---:R-:W-:Y:S05]  /*b520*/  @!P0 BRA `(.L_x_149) ;  /* 0xfffffffc00f08947 */ /* 0x004fea000383ffff */
[----:B------:R-:W-:Y:S05]  /*b530*/  BRA `(.L_x_26) ;  /* 0xffffff6400287947 */ /* 0x000fea000383ffff */
.L_x_34:
[----:B-1----:R-:W-:-:S07]  /*b540*/  MOV R2, UR17 ;  /* 0x0000001100027c02 */ /* 0x002fce0008000f00 */
.L_x_150:
[----:B-1----:R1:W2:Y:S02]  /*b550*/  SYNCS.PHASECHK.TRANS64.TRYWAIT P0, [R2+URZ+0x28], R5 ;  /* 0x00002805020075a7 */ /* 0x0022a400080011ff */
[----:B--2---:R-:W-:Y:S05]  /*b560*/  @!P0 NANOSLEEP.SYNCS 0x989680 ;  /* 0x009896800000895d */ /* 0x004fea0003900000 */
[----:B------:R-:W2:Y:S02]  /*b570*/  @!P0 SYNCS.PHASECHK.TRANS64 P0, [R2+URZ+0x28], R5 ;  /* 0x00002805020085a7 */ /* 0x000ea400080010ff */
[----:B--2---:R-:W-:Y:S05]  /*b580*/  @!P0 BRA `(.L_x_150) ;  /* 0xfffffffc00f08947 */ /* 0x004fea000383ffff */
[----:B------:R-:W-:Y:S05]  /*b590*/  BRA `(.L_x_33) ;  /* 0xffffff6400e07947 */ /* 0x000fea000383ffff */
.L_x_39:
[----:B-1----:R1:W2:Y:S02]  /*b5a0*/  SYNCS.PHASECHK.TRANS64.TRYWAIT P0, [R2+URZ+0xa0], R3 ;  /* 0x0000a003020075a7 */ /* 0x0022a400080011ff */
[----:B--2---:R-:W-:Y:S05]  /*b5b0*/  @!P0 NANOSLEEP.SYNCS 0x989680 ;  /* 0x009896800000895d */ /* 0x004fea0003900000 */
[----:B------:R-:W2:Y:S02]  /*b5c0*/  @!P0 SYNCS.PHASECHK.TRANS64 P0, [R2+URZ+0xa0], R3 ;  /* 0x0000a003020085a7 */ /* 0x000ea400080010ff */
[----:B--2---:R-:W-:Y:S05]  /*b5d0*/  @!P0 BRA `(.L_x_39) ;  /* 0xfffffffc00f08947 */ /* 0x004fea000383ffff */
[----:B------:R-:W-:Y:S05]  /*b5e0*/  BRA `(.L_x_151) ;  /* 0xffffff6800807947 */ /* 0x000fea000383ffff */
.L_x_43:
[----:B---3--:R-:W-:-:S07]  /*b5f0*/  MOV R0, UR4 ;  /* 0x0000000400007c02 */ /* 0x008fce0008000f00 */
.L_x_152:
[----:B-1----:R1:W2:Y:S02]  /*b600*/  SYNCS.PHASECHK.TRANS64.TRYWAIT P0, [R0+URZ], R3 ;  /* 0x00000003000075a7 */ /* 0x0022a400080011ff */
[----:B--2---:R-:W-:Y:S05]  /*b610*/  @!P0 NANOSLEEP.SYNCS 0x989680 ;  /* 0x009896800000895d */ /* 0x004fea0003900000 */
[----:B------:R-:W2:Y:S02]  /*b620*/  @!P0 SYNCS.PHASECHK.TRANS64 P0, [R0+URZ], R3 ;  /* 0x00000003000085a7 */ /* 0x000ea400080010ff */
[----:B--2---:R-:W-:Y:S05]  /*b630*/  @!P0 BRA `(.L_x_152) ;  /* 0xfffffffc00f08947 */ /* 0x004fea000383ffff */
[----:B------:R-:W-:Y:S05]  /*b640*/  BRA `(.L_x_153) ;  /* 0xffffff6c00f07947 */ /* 0x000fea000383ffff */
.L_x_44:
[----:B---3--:R-:W-:-:S07]  /*b650*/  MOV R0, UR4 ;  /* 0x0000000400007c02 */ /* 0x008fce0008000f00 */
.L_x_154:
[----:B-1----:R1:W2:Y:S02]  /*b660*/  SYNCS.PHASECHK.TRANS64.TRYWAIT P0, [R0+URZ], R3 ;  /* 0x00000003000075a7 */ /* 0x0022a400080011ff */
[----:B--2---:R-:W-:Y:S05]  /*b670*/  @!P0 NANOSLEEP.SYNCS 0x989680 ;  /* 0x009896800000895d */ /* 0x004fea0003900000 */
[----:B------:R-:W2:Y:S02]  /*b680*/  @!P0 SYNCS.PHASECHK.TRANS64 P0, [R0+URZ], R3 ;  /* 0x00000003000085a7 */ /* 0x000ea400080010ff */
[----:B--2---:R-:W-:Y:S05]  /*b690*/  @!P0 BRA `(.L_x_154) ;  /* 0xfffffffc00f08947 */ /* 0x004fea000383ffff */
[----:B------:R-:W-:Y:S05]  /*b6a0*/  BRA `(.L_x_155) ;  /* 0xffffff6c00fc7947 */ /* 0x000fea000383ffff */
.L_x_45:
[----:B---3--:R-:W-:-:S07]  /*b6b0*/  MOV R0, UR4 ;  /* 0x0000000400007c02 */ /* 0x008fce0008000f00 */
.L_x_156:
[----:B-1----:R1:W2:Y:S02]  /*b6c0*/  SYNCS.PHASECHK.TRANS64.TRYWAIT P0, [R0+URZ], R3 ;  /* 0x00000003000075a7 */ /* 0x0022a400080011ff */
[----:B--2---:R-:W-:Y:S05]  /*b6d0*/  @!P0 NANOSLEEP.SYNCS 0x989680 ;  /* 0x009896800000895d */ /* 0x004fea0003900000 */
[----:B------:R-:W2:Y:S02]  /*b6e0*/  @!P0 SYNCS.PHASECHK.TRANS64 P0, [R0+URZ], R3 ;  /* 0x00000003000085a7 */ /* 0x000ea400080010ff */
[----:B--2---:R-:W-:Y:S05]  /*b6f0*/  @!P0 BRA `(.L_x_156) ;  /* 0xfffffffc00f08947 */ /* 0x004fea000383ffff */
[----:B------:R-:W-:Y:S05]  /*b700*/  BRA `(.L_x_157) ;  /* 0xffffff7000087947 */ /* 0x000fea000383ffff */
.L_x_46:
[----:B---3--:R-:W-:-:S07]  /*b710*/  MOV R0, UR4 ;  /* 0x0000000400007c02 */ /* 0x008fce0008000f00 */
.L_x_158:
[----:B-1----:R1:W2:Y:S02]  /*b720*/  SYNCS.PHASECHK.TRANS64.TRYWAIT P0, [R0+URZ], R3 ;  /* 0x00000003000075a7 */ /* 0x0022a400080011ff */
[----:B--2---:R-:W-:Y:S05]  /*b730*/  @!P0 NANOSLEEP.SYNCS 0x989680 ;  /* 0x009896800000895d */ /* 0x004fea0003900000 */
[----:B------:R-:W2:Y:S02]  /*b740*/  @!P0 SYNCS.PHASECHK.TRANS64 P0, [R0+URZ], R3 ;  /* 0x00000003000085a7 */ /* 0x000ea400080010ff */
[----:B--2---:R-:W-:Y:S05]  /*b750*/  @!P0 BRA `(.L_x_158) ;  /* 0xfffffffc00f08947 */ /* 0x004fea000383ffff */
[----:B------:R-:W-:Y:S05]  /*b760*/  BRA `(.L_x_159) ;  /* 0xffffff7000147947 */ /* 0x000fea000383ffff */
.L_x_49:
[----:B-1----:R1:W2:Y:S02]  /*b770*/  SYNCS.PHASECHK.TRANS64.TRYWAIT P0, [R0+URZ+0xe0], R5 ;  /* 0x0000e005000075a7 */ /* 0x0022a400080011ff */
[----:B--2---:R-:W-:Y:S05]  /*b780*/  @!P0 NANOSLEEP.SYNCS 0x989680 ;  /* 0x009896800000895d */ /* 0x004fea0003900000 */
[----:B------:R-:W2:Y:S02]  /*b790*/  @!P0 SYNCS.PHASECHK.TRANS64 P0, [R0+URZ+0xe0], R5 ;  /* 0x0000e005000085a7 */ /* 0x000ea400080010ff */
[----:B--2---:R-:W-:Y:S05]  /*b7a0*/  @!P0 BRA `(.L_x_49) ;  /* 0xfffffffc00f08947 */ /* 0x004fea000383ffff */
[----:B------:R-:W-:Y:S05]  /*b7b0*/  BRA `(.L_x_160) ;  /* 0xffffff7000747947 */ /* 0x000fea000383ffff */
.L_x_50:
[----:B------:R-:W-:-:S07]  /*b7c0*/  MOV R0, UR5 ;  /* 0x0000000500007c02 */ /* 0x000fce0008000f00 */
.L_x_161:
[----:B-1----:R1:W2:Y:S02]  /*b7d0*/  SYNCS.PHASECHK.TRANS64.TRYWAIT P0, [R0+URZ+0xb0], R7 ;  /* 0x0000b007000075a7 */ /* 0x0022a400080011ff */
[----:B--2---:R-:W-:Y:S05]  /*b7e0*/  @!P0 NANOSLEEP.SYNCS 0x989680 ;  /* 0x009896800000895d */ /* 0x004fea0003900000 */
[----:B------:R-:W2:Y:S02]  /*b7f0*/  @!P0 SYNCS.PHASECHK.TRANS64 P0, [R0+URZ+0xb0], R7 ;  /* 0x0000b007000085a7 */ /* 0x000ea400080010ff */
[----:B--2---:R-:W-:Y:S05]  /*b800*/  @!P0 BRA `(.L_x_161) ;  /* 0xfffffffc00f08947 */ /* 0x004fea000383ffff */
[----:B------:R-:W-:Y:S05]  /*b810*/  BRA `(.L_x_162) ;  /* 0xffffff7000847947 */ /* 0x000fea000383ffff */
.L_x_51:
[----:B-1----:R1:W2:Y:S02]  /*b820*/  SYNCS.PHASECHK.TRANS64.TRYWAIT P1, [R0+URZ+0xa0], R5 ;  /* 0x0000a005000075a7 */ /* 0x0022a400080211ff */
[----:B--2---:R-:W-:Y:S05]  /*b830*/  @!P1 NANOSLEEP.SYNCS 0x989680 ;  /* 0x009896800000995d */ /* 0x004fea0003900000 */
[----:B------:R-:W2:Y:S02]  /*b840*/  @!P1 SYNCS.PHASECHK.TRANS64 P1, [R0+URZ+0xa0], R5 ;  /* 0x0000a005000095a7 */ /* 0x000ea400080210ff */
[----:B--2---:R-:W-:Y:S05]  /*b850*/  @!P1 BRA `(.L_x_51) ;  /* 0xfffffffc00f09947 */ /* 0x004fea000383ffff */
[----:B------:R-:W-:Y:S05]  /*b860*/  BRA `(.L_x_163) ;  /* 0xffffff7000b47947 */ /* 0x000fea000383ffff */
.L_x_54:
[----:B------:R-:W-:-:S07]  /*b870*/  MOV R0, UR5 ;  /* 0x0000000500007c02 */ /* 0x000fce0008000f00 */
.L_x_164:
[----:B-1----:R1:W2:Y:S02]  /*b880*/  SYNCS.PHASECHK.TRANS64.TRYWAIT P0, [R0+URZ+0xb0], R3 ;  /* 0x0000b003000075a7 */ /* 0x0022a400080011ff */
[----:B--2---:R-:W-:Y:S05]  /*b890*/  @!P0 NANOSLEEP.SYNCS 0x989680 ;  /* 0x009896800000895d */ /* 0x004fea0003900000 */
[----:B------:R-:W2:Y:S02]  /*b8a0*/  @!P0 SYNCS.PHASECHK.TRANS64 P0, [R0+URZ+0xb0], R3 ;  /* 0x0000b003000085a7 */ /* 0x000ea400080010ff */
[----:B--2---:R-:W-:Y:S05]  /*b8b0*/  @!P0 BRA `(.L_x_164) ;  /* 0xfffffffc00f08947 */ /* 0x004fea000383ffff */
[----:B------:R-:W-:Y:S05]  /*b8c0*/  BRA `(.L_x_53) ;  /* 0xffffff7400087947 */ /* 0x000fea000383ffff */
.L_x_63:
[----:B-1----:R-:W-:-:S04]  /*b8d0*/  MOV R4, UR6 ;  /* 0x0000000600047c02 */ /* 0x002fc80008000f00 */
[----:B------:R1:W2:Y:S03]  /*b8e0*/  SYNCS.PHASECHK.TRANS64.TRYWAIT P0, [R4+URZ+0x8], R5 ;  /* 0x00000805040075a7 */ /* 0x0002a600080011ff */
[----:B--2---:R-:W-:Y:S05]  /*b8f0*/  @!P0 NANOSLEEP.SYNCS 0x989680 ;  /* 0x009896800000895d */ /* 0x004fea0003900000 */
[----:B------:R-:W2:Y:S02]  /*b900*/  @!P0 SYNCS.PHASECHK.TRANS64 P0, [R4+URZ+0x8], R5 ;  /* 0x00000805040085a7 */ /* 0x000ea400080010ff */
[----:B--2---:R-:W-:Y:S05]  /*b910*/  @!P0 BRA `(.L_x_63) ;  /* 0xfffffffc00ec8947 */ /* 0x004fea000383ffff */
[----:B------:R-:W-:Y:S05]  /*b920*/  BRA `(.L_x_62) ;  /* 0xffffff7400bc7947 */ /* 0x000fea000383ffff */
.L_x_65:
[----:B------:R-:W-:Y:S01]  /*b930*/  BSSY B0, `(.L_x_165) ;  /* 0x0000006000007945 */ /* 0x000fe20003800000 */
[----:B------:R-:W-:-:S07]  /*b940*/  MOV R15, 0xffffffff ;  /* 0xffffffff000f7802 */ /* 0x000fce0000000f00 */
[----:B-1---5:R-:W-:Y:S05]  /*b950*/  WARPSYNC.COLLECTIVE R15, `(.L_x_166) ;  /* 0x000000000f0c7348 */ /* 0x022fea0003c00000 */
[----:B------:R-:W-:Y:S02]  /*b960*/  ELECT P6, UR79, PT ;  /* 0x00000000004f782f */ /* 0x000fe400038c0000 */
[----:B------:R-:W-:Y:S01]  /*b970*/  MOV R14, UR79 ;  /* 0x0000004f000e7c02 */ /* 0x000fe20008000f00 */
[----:B-1---5:R-:W-:Y:S10]  /*b980*/  ENDCOLLECTIVE ;  /* 0x000000000000791b */ /* 0x022ff40003800000 */
.L_x_166:
[----:B------:R-:W-:Y:S05]  /*b990*/  BSYNC B0 ;  /* 0x0000000000007941 */ /* 0x000fea0003800000 */
.L_x_165:
[----:B------:R-:W-:Y:S05]  /*b9a0*/  BRA `(.L_x_167) ;  /* 0xffffff7400ec7947 */ /* 0x000fea000383ffff */
.L_x_67:
[----:B-1----:R-:W-:-:S04]  /*b9b0*/  MOV R2, UR6 ;  /* 0x0000000600027c02 */ /* 0x002fc80008000f00 */
[----:B------:R1:W2:Y:S03]  /*b9c0*/  SYNCS.PHASECHK.TRANS64.TRYWAIT P0, [R2+URZ+0x8], R3 ;  /* 0x00000803020075a7 */ /* 0x0002a600080011ff */
[----:B--2---:R-:W-:Y:S05]  /*b9d0*/  @!P0 NANOSLEEP.SYNCS 0x989680 ;  /* 0x009896800000895d */ /* 0x004fea0003900000 */
[----:B------:R-:W2:Y:S02]  /*b9e0*/  @!P0 SYNCS.PHASECHK.TRANS64 P0, [R2+URZ+0x8], R3 ;  /* 0x00000803020085a7 */ /* 0x000ea400080010ff */
[----:B--2---:R-:W-:Y:S05]  /*b9f0*/  @!P0 BRA `(.L_x_67) ;  /* 0xfffffffc00ec8947 */ /* 0x004fea000383ffff */
[----:B------:R-:W-:Y:S05]  /*ba00*/  BRA `(.L_x_66) ;  /* 0xffffff7400f07947 */ /* 0x000fea000383ffff */
.L_x_68:
[----:B-1----:R1:W2:Y:S02]  /*ba10*/  SYNCS.PHASECHK.TRANS64.TRYWAIT P0, [R0+URZ+0xa0], R5 ;  /* 0x0000a005000075a7 */ /* 0x0022a400080011ff */
[----:B--2---:R-:W-:Y:S05]  /*ba20*/  @!P0 NANOSLEEP.SYNCS 0x989680 ;  /* 0x009896800000895d */ /* 0x004fea0003900000 */
[----:B------:R-:W2:Y:S02]  /*ba30*/  @!P0 SYNCS.PHASECHK.TRANS64 P0, [R0+URZ+0xa0], R5 ;  /* 0x0000a005000085a7 */ /* 0x000ea400080010ff */
[----:B--2---:R-:W-:Y:S05]  /*ba40*/  @!P0 BRA `(.L_x_68) ;  /* 0xfffffffc00f08947 */ /* 0x004fea000383ffff */
[----:B------:R-:W-:Y:S05]  /*ba50*/  BRA `(.L_x_168) ;  /* 0xffffff7800dc7947 */ /* 0x000fea000383ffff */
.L_x_70:
[----:B------:R-:W-:-:S07]  /*ba60*/  MOV R0, UR9 ;  /* 0x0000000900007c02 */ /* 0x000fce0008000f00 */
.L_x_169:
[----:B-1----:R1:W2:Y:S02]  /*ba70*/  SYNCS.PHASECHK.TRANS64.TRYWAIT P0, [R0+URZ+0xd0], R5 ;  /* 0x0000d005000075a7 */ /* 0x0022a400080011ff */
[----:B--2---:R-:W-:Y:S05]  /*ba80*/  @!P0 NANOSLEEP.SYNCS 0x989680 ;  /* 0x009896800000895d */ /* 0x004fea0003900000 */
[----:B------:R-:W2:Y:S02]  /*ba90*/  @!P0 SYNCS.PHASECHK.TRANS64 P0, [R0+URZ+0xd0], R5 ;  /* 0x0000d005000085a7 */ /* 0x000ea400080010ff */
[----:B--2---:R-:W-:Y:S05]  /*baa0*/  @!P0 BRA `(.L_x_169) ;  /* 0xfffffffc00f08947 */ /* 0x004fea000383ffff */
[----:B------:R-:W-:Y:S05]  /*bab0*/  BRA `(.L_x_170) ;  /* 0xffffff7c00287947 */ /* 0x000fea000383ffff */
.L_x_73:
[----:B------:R-:W-:Y:S07]  /*bac0*/  MOV R0, UR8 ;  /* 0x0000000800007c02 */ /* 0x000fee0008000f00 */
.L_x_171:
[----:B-1----:R1:W2:Y:S02]  /*bad0*/  SYNCS.PHASECHK.TRANS64.TRYWAIT P0, [R0+URZ], R5 ;  /* 0x00000005000075a7 */ /* 0x0022a400080011ff */
[----:B--2---:R-:W-:Y:S05]  /*bae0*/  @!P0 NANOSLEEP.SYNCS 0x989680 ;  /* 0x009896800000895d */ /* 0x004fea0003900000 */
[----:B------:R-:W2:Y:S02]  /*baf0*/  @!P0 SYNCS.PHASECHK.TRANS64 P0, [R0+URZ], R5 ;  /* 0x00000005000085a7 */ /* 0x000ea400080010ff */
[----:B--2---:R-:W-:Y:S05]  /*bb00*/  @!P0 BRA `(.L_x_171) ;  /* 0xfffffffc00f08947 */ /* 0x004fea000383ffff */
[----:B------:R-:W-:Y:S05]  /*bb10*/  BRA `(.L_x_72) ;  /* 0xffffff7c003c7947 */ /* 0x000fea000383ffff */
.L_x_77:
[----:B-1----:R-:W-:-:S07]  /*bb20*/  MOV R0, UR5 ;  /* 0x0000000500007c02 */ /* 0x002fce0008000f00 */
.L_x_172:
[----:B-1----:R1:W2:Y:S02]  /*bb30*/  SYNCS.PHASECHK.TRANS64.TRYWAIT P0, [R0+URZ], R3 ;  /* 0x00000003000075a7 */ /* 0x0022a400080011ff */
[----:B--2---:R-:W-:Y:S05]  /*bb40*/  @!P0 NANOSLEEP.SYNCS 0x989680 ;  /* 0x009896800000895d */ /* 0x004fea0003900000 */
[----:B------:R-:W2:Y:S02]  /*bb50*/  @!P0 SYNCS.PHASECHK.TRANS64 P0, [R0+URZ], R3 ;  /* 0x00000003000085a7 */ /* 0x000ea400080010ff */
[----:B--2---:R-:W-:Y:S05]  /*bb60*/  @!P0 BRA `(.L_x_172) ;  /* 0xfffffffc00f08947 */ /* 0x004fea000383ffff */
[----:B------:R-:W-:Y:S05]  /*bb70*/  BRA `(.L_x_173) ;  /* 0xffffff8000307947 */ /* 0x000fea000383ffff */
.L_x_80:
[----:B------:R-:W-:-:S07]  /*bb80*/  MOV R0, UR7 ;  /* 0x0000000700007c02 */ /* 0x000fce0008000f00 */
.L_x_174:
[----:B-1----:R1:W2:Y:S02]  /*bb90*/  SYNCS.PHASECHK.TRANS64.TRYWAIT P1, [R0+URZ+0x100], R3 ;  /* 0x00010003000075a7 */ /* 0x0022a400080211ff */
[----:B--2---:R-:W-:Y:S05]  /*bba0*/  @!P1 NANOSLEEP.SYNCS 0x989680 ;  /* 0x009896800000995d */ /* 0x004fea0003900000 */
[----:B------:R-:W2:Y:S02]  /*bbb0*/  @!P1 SYNCS.PHASECHK.TRANS64 P1, [R0+URZ+0x100], R3 ;  /* 0x00010003000095a7 */ /* 0x000ea400080210ff */
[----:B--2---:R-:W-:Y:S05]  /*bbc0*/  @!P1 BRA `(.L_x_174) ;  /* 0xfffffffc00f09947 */ /* 0x004fea000383ffff */
[----:B------:R-:W-:Y:S05]  /*bbd0*/  BRA `(.L_x_175) ;  /* 0xffffff80007c7947 */ /* 0x000fea000383ffff */
.L_x_85:
[----:B--2---:R2:W4:Y:S02]  /*bbe0*/  SYNCS.PHASECHK.TRANS64.TRYWAIT P0, [R0+URZ+0xa0], R3 ;  /* 0x0000a003000075a7 */ /* 0x00452400080011ff */
[----:B----4-:R-:W-:Y:S05]  /*bbf0*/  @!P0 NANOSLEEP.SYNCS 0x989680 ;  /* 0x009896800000895d */ /* 0x010fea0003900000 */
[----:B------:R-:W4:Y:S02]  /*bc00*/  @!P0 SYNCS.PHASECHK.TRANS64 P0, [R0+URZ+0xa0], R3 ;  /* 0x0000a003000085a7 */ /* 0x000f2400080010ff */
[----:B----4-:R-:W-:Y:S05]  /*bc10*/  @!P0 BRA `(.L_x_85) ;  /* 0xfffffffc00f08947 */ /* 0x010fea000383ffff */
[----:B------:R-:W-:Y:S05]  /*bc20*/  BRA `(.L_x_176) ;  /* 0xffffff8400907947 */ /* 0x000fea000383ffff */
.L_x_88:
[----:B------:R-:W-:Y:S07]  /*bc30*/  MOV R0, UR7 ;  /* 0x0000000700007c02 */ /* 0x000fee0008000f00 */
.L_x_177:
[----:B--2---:R2:W4:Y:S02]  /*bc40*/  SYNCS.PHASECHK.TRANS64.TRYWAIT P0, [R0+URZ+0x98], R3 ;  /* 0x00009803000075a7 */ /* 0x00452400080011ff */
[----:B----4-:R-:W-:Y:S05]  /*bc50*/  @!P0 NANOSLEEP.SYNCS 0x989680 ;  /* 0x009896800000895d */ /* 0x010fea0003900000 */
[----:B------:R-:W4:Y:S02]  /*bc60*/  @!P0 SYNCS.PHASECHK.TRANS64 P0, [R0+URZ+0x98], R3 ;  /* 0x00009803000085a7 */ /* 0x000f2400080010ff */
[----:B----4-:R-:W-:Y:S05]  /*bc70*/  @!P0 BRA `(.L_x_177) ;  /* 0xfffffffc00f08947 */ /* 0x010fea000383ffff */
[----:B------:R-:W-:Y:S05]  /*bc80*/  BRA `(.L_x_87) ;  /* 0xffffff8800707947 */ /* 0x000fea000383ffff */
.L_x_91:
[----:B------:R-:W-:Y:S07]  /*bc90*/  MOV R3, UR7 ;  /* 0x0000000700037c02 */ /* 0x000fee0008000f00 */
.L_x_178:
[----:B-1----:R1:W2:Y:S02]  /*bca0*/  SYNCS.PHASECHK.TRANS64.TRYWAIT P0, [R3+URZ+0x70], R12 ;  /* 0x0000700c030075a7 */ /* 0x0022a400080011ff */
[----:B--2---:R-:W-:Y:S05]  /*bcb0*/  @!P0 NANOSLEEP.SYNCS 0x989680 ;  /* 0x009896800000895d */ /* 0x004fea0003900000 */
[----:B------:R-:W2:Y:S02]  /*bcc0*/  @!P0 SYNCS.PHASECHK.TRANS64 P0, [R3+URZ+0x70], R12 ;  /* 0x0000700c030085a7 */ /* 0x000ea400080010ff */
[----:B--2---:R-:W-:Y:S05]  /*bcd0*/  @!P0 BRA `(.L_x_178) ;  /* 0xfffffffc00f08947 */ /* 0x004fea000383ffff */
[----:B------:R-:W-:Y:S05]  /*bce0*/  BRA `(.L_x_179) ;  /* 0xffffff8800e87947 */ /* 0x000fea000383ffff */
.L_x_92:
[----:B-1----:R-:W-:Y:S07]  /*bcf0*/  MOV R3, UR7 ;  /* 0x0000000700037c02 */ /* 0x002fee0008000f00 */
.L_x_180:
[----:B-1----:R1:W2:Y:S02]  /*bd00*/  SYNCS.PHASECHK.TRANS64.TRYWAIT P0, [R3+URZ+0x78], R12 ;  /* 0x0000780c030075a7 */ /* 0x0022a400080011ff */
[----:B--2---:R-:W-:Y:S05]  /*bd10*/  @!P0 NANOSLEEP.SYNCS 0x989680 ;  /* 0x009896800000895d */ /* 0x004fea0003900000 */
[----:B------:R-:W2:Y:S02]  /*bd20*/  @!P0 SYNCS.PHASECHK.TRANS64 P0, [R3+URZ+0x78], R12 ;  /* 0x0000780c030085a7 */ /* 0x000ea400080010ff */
[----:B--2---:R-:W-:Y:S05]  /*bd30*/  @!P0 BRA `(.L_x_180) ;  /* 0xfffffffc00f08947 */ /* 0x004fea000383ffff */
[----:B------:R-:W-:Y:S05]  /*bd40*/  BRA `(.L_x_181) ;  /* 0xffffff8c00247947 */ /* 0x000fea000383ffff */
.L_x_93:
[----:B-1----:R-:W-:Y:S07]  /*bd50*/  MOV R3, UR7 ;  /* 0x0000000700037c02 */ /* 0x002fee0008000f00 */
.L_x_182:
[----:B-1----:R1:W2:Y:S02]  /*bd60*/  SYNCS.PHASECHK.TRANS64.TRYWAIT P0, [R3+URZ+0x80], R12 ;  /* 0x0000800c030075a7 */ /* 0x0022a400080011ff */
[----:B--2---:R-:W-:Y:S05]  /*bd70*/  @!P0 NANOSLEEP.SYNCS 0x989680 ;  /* 0x009896800000895d */ /* 0x004fea0003900000 */
[----:B------:R-:W2:Y:S02]  /*bd80*/  @!P0 SYNCS.PHASECHK.TRANS64 P0, [R3+URZ+0x80], R12 ;  /* 0x0000800c030085a7 */ /* 0x000ea400080010ff */
[----:B--2---:R-:W-:Y:S05]  /*bd90*/  @!P0 BRA `(.L_x_182) ;  /* 0xfffffffc00f08947 */ /* 0x004fea000383ffff */
[----:B------:R-:W-:Y:S05]  /*bda0*/  BRA `(.L_x_183) ;  /* 0xffffff8c006c7947 */ /* 0x000fea000383ffff */
.L_x_94:
[----:B------:R-:W-:Y:S07]  /*bdb0*/  MOV R3, UR7 ;  /* 0x0000000700037c02 */ /* 0x000fee0008000f00 */
.L_x_184:
[----:B-1----:R1:W2:Y:S02]  /*bdc0*/  SYNCS.PHASECHK.TRANS64.TRYWAIT P0, [R3+URZ+0x88], R12 ;  /* 0x0000880c030075a7 */ /* 0x0022a400080011ff */
[----:B--2---:R-:W-:Y:S05]  /*bdd0*/  @!P0 NANOSLEEP.SYNCS 0x989680 ;  /* 0x009896800000895d */ /* 0x004fea0003900000 */
[----:B------:R-:W2:Y:S02]  /*bde0*/  @!P0 SYNCS.PHASECHK.TRANS64 P0, [R3+URZ+0x88], R12 ;  /* 0x0000880c030085a7 */ /* 0x000ea400080010ff */
[----:B--2---:R-:W-:Y:S05]  /*bdf0*/  @!P0 BRA `(.L_x_184) ;  /* 0xfffffffc00f08947 */ /* 0x004fea000383ffff */
[----:B------:R-:W-:Y:S05]  /*be00*/  BRA `(.L_x_185) ;  /* 0xffffff8c00f47947 */ /* 0x000fea000383ffff */
.L_x_96:
[----:B------:R-:W-:-:S07]  /*be10*/  MOV R0, UR7 ;  /* 0x0000000700007c02 */ /* 0x000fce0008000f00 */
.L_x_186:
[----:B-1----:R1:W4:Y:S02]  /*be20*/  SYNCS.PHASECHK.TRANS64.TRYWAIT P0, [R0+URZ+0x70], R3 ;  /* 0x00007003000075a7 */ /* 0x00232400080011ff */
[----:B----4-:R-:W-:Y:S05]  /*be30*/  @!P0 NANOSLEEP.SYNCS 0x989680 ;  /* 0x009896800000895d */ /* 0x010fea0003900000 */
[----:B------:R-:W4:Y:S02]  /*be40*/  @!P0 SYNCS.PHASECHK.TRANS64 P0, [R0+URZ+0x70], R3 ;  /* 0x00007003000085a7 */ /* 0x000f2400080010ff */
[----:B----4-:R-:W-:Y:S05]  /*be50*/  @!P0 BRA `(.L_x_186) ;  /* 0xfffffffc00f08947 */ /* 0x010fea000383ffff */
[----:B------:R-:W-:Y:S05]  /*be60*/  BRA `(.L_x_187) ;  /* 0xffffff9000647947 */ /* 0x000fea000383ffff */
.L_x_97:
[----:B-1----:R-:W-:-:S07]  /*be70*/  MOV R0, UR7 ;  /* 0x0000000700007c02 */ /* 0x002fce0008000f00 */
.L_x_188:
[----:B-1----:R1:W4:Y:S02]  /*be80*/  SYNCS.PHASECHK.TRANS64.TRYWAIT P0, [R0+URZ+0x78], R3 ;  /* 0x00007803000075a7 */ /* 0x00232400080011ff */
[----:B----4-:R-:W-:Y:S05]  /*be90*/  @!P0 NANOSLEEP.SYNCS 0x989680 ;  /* 0x009896800000895d */ /* 0x010fea0003900000 */
[----:B------:R-:W4:Y:S02]  /*bea0*/  @!P0 SYNCS.PHASECHK.TRANS64 P0, [R0+URZ+0x78], R3 ;  /* 0x00007803000085a7 */ /* 0x000f2400080010ff */
[----:B----4-:R-:W-:Y:S05]  /*beb0*/  @!P0 BRA `(.L_x_188) ;  /* 0xfffffffc00f08947 */ /* 0x010fea000383ffff */
[----:B------:R-:W-:Y:S05]  /*bec0*/  BRA `(.L_x_189) ;  /* 0xffffff9000547947 */ /* 0x000fea000383ffff */
.L_x_98:
[----:B-1----:R-:W-:-:S07]  /*bed0*/  MOV R0, UR7 ;  /* 0x0000000700007c02 */ /* 0x002fce0008000f00 */
.L_x_190:
[----:B-1----:R1:W4:Y:S02]  /*bee0*/  SYNCS.PHASECHK.TRANS64.TRYWAIT P0, [R0+URZ+0x80], R3 ;  /* 0x00008003000075a7 */ /* 0x00232400080011ff */
[----:B----4-:R-:W-:Y:S05]  /*bef0*/  @!P0 NANOSLEEP.SYNCS 0x989680 ;  /* 0x009896800000895d */ /* 0x010fea0003900000 */
[----:B------:R-:W4:Y:S02]  /*bf00*/  @!P0 SYNCS.PHASECHK.TRANS64 P0, [R0+URZ+0x80], R3 ;  /* 0x00008003000085a7 */ /* 0x000f2400080010ff */
[----:B----4-:R-:W-:Y:S05]  /*bf10*/  @!P0 BRA `(.L_x_190) ;  /* 0xfffffffc00f08947 */ /* 0x010fea000383ffff */
[----:B------:R-:W-:Y:S05]  /*bf20*/  BRA `(.L_x_191) ;  /* 0xffffff9000447947 */ /* 0x000fea000383ffff */
.L_x_100:
[----:B--2---:R2:W3:Y:S02]  /*bf30*/  SYNCS.PHASECHK.TRANS64.TRYWAIT P0, [R0+URZ+0xa0], R3 ;  /* 0x0000a003000075a7 */ /* 0x0044e400080011ff */
[----:B---3--:R-:W-:Y:S05]  /*bf40*/  @!P0 NANOSLEEP.SYNCS 0x989680 ;  /* 0x009896800000895d */ /* 0x008fea0003900000 */
[----:B------:R-:W3:Y:S02]  /*bf50*/  @!P0 SYNCS.PHASECHK.TRANS64 P0, [R0+URZ+0xa0], R3 ;  /* 0x0000a003000085a7 */ /* 0x000ee400080010ff */
[----:B---3--:R-:W-:Y:S05]  /*bf60*/  @!P0 BRA `(.L_x_100) ;  /* 0xfffffffc00f08947 */ /* 0x008fea000383ffff */
[----:B------:R-:W-:Y:S05]  /*bf70*/  BRA `(.L_x_192) ;  /* 0xffffff9400187947 */ /* 0x000fea000383ffff */
.L_x_111:
[----:B-1----:R-:W-:Y:S04]  /*bf80*/  MOV R2, UR48 ;  /* 0x0000003000027c02 */ /* 0x002fe80008000f00 */
[----:B------:R1:W3:Y:S03]  /*bf90*/  SYNCS.PHASECHK.TRANS64.TRYWAIT P1, [R2+URZ+0x50], R3 ;  /* 0x00005003020075a7 */ /* 0x0002e600080211ff */
[----:B---3--:R-:W-:Y:S05]  /*bfa0*/  @!P1 NANOSLEEP.SYNCS 0x989680 ;  /* 0x009896800000995d */ /* 0x008fea0003900000 */
[----:B------:R-:W3:Y:S02]  /*bfb0*/  @!P1 SYNCS.PHASECHK.TRANS64 P1, [R2+URZ+0x50], R3 ;  /* 0x00005003020095a7 */ /* 0x000ee400080210ff */
[----:B---3--:R-:W-:Y:S05]  /*bfc0*/  @!P1 BRA `(.L_x_111) ;  /* 0xfffffffc00ec9947 */ /* 0x008fea000383ffff */
[----:B------:R-:W-:Y:S05]  /*bfd0*/  BRA `(.L_x_110) ;  /* 0xffffffa000987947 */ /* 0x000fea000383ffff */
.L_x_113:
[----:B-1----:R1:W4:Y:S02]  /*bfe0*/  SYNCS.PHASECHK.TRANS64.TRYWAIT P0, [R183+URZ+0xc0], R0 ;  /* 0x0000c000b70075a7 */ /* 0x00232400080011ff */
[----:B----4-:R-:W-:Y:S05]  /*bff0*/  @!P0 NANOSLEEP.SYNCS 0x989680 ;  /* 0x009896800000895d */ /* 0x010fea0003900000 */
[----:B------:R-:W4:Y:S02]  /*c000*/  @!P0 SYNCS.PHASECHK.TRANS64 P0, [R183+URZ+0xc0], R0 ;  /* 0x0000c000b70085a7 */ /* 0x000f2400080010ff */
[----:B----4-:R-:W-:Y:S05]  /*c010*/  @!P0 BRA `(.L_x_113) ;  /* 0xfffffffc00f08947 */ /* 0x010fea000383ffff */
[----:B------:R-:W-:Y:S05]  /*c020*/  BRA `(.L_x_112) ;  /* 0xffffffa000d07947 */ /* 0x000fea000383ffff */
.L_x_122:
[----:B--2---:R2:W4:Y:S02]  /*c030*/  SYNCS.PHASECHK.TRANS64.TRYWAIT P0, [R3+URZ+0x50], R0 ;  /* 0x00005000030075a7 */ /* 0x00452400080011ff */
[----:B----4-:R-:W-:Y:S05]  /*c040*/  @!P0 NANOSLEEP.SYNCS 0x989680 ;  /* 0x009896800000895d */ /* 0x010fea0003900000 */
[----:B------:R-:W4:Y:S02]  /*c050*/  @!P0 SYNCS.PHASECHK.TRANS64 P0, [R3+URZ+0x50], R0 ;  /* 0x00005000030085a7 */ /* 0x000f2400080010ff */
[----:B----4-:R-:W-:Y:S05]  /*c060*/  @!P0 BRA `(.L_x_122) ;  /* 0xfffffffc00f08947 */ /* 0x010fea000383ffff */
[----:B------:R-:W-:Y:S05]  /*c070*/  BRA `(.L_x_121) ;  /* 0xffffffb4007c7947 */ /* 0x000fea000383ffff */
.L_x_130:
[----:B-1----:R1:W4:Y:S02]  /*c080*/  SYNCS.PHASECHK.TRANS64.TRYWAIT P0, [R0+URZ+0x50], R7 ;  /* 0x00005007000075a7 */ /* 0x00232400080011ff */
[----:B----4-:R-:W-:Y:S05]  /*c090*/  @!P0 NANOSLEEP.SYNCS 0x989680 ;  /* 0x009896800000895d */ /* 0x010fea0003900000 */
[----:B------:R-:W4:Y:S02]  /*c0a0*/  @!P0 SYNCS.PHASECHK.TRANS64 P0, [R0+URZ+0x50], R7 ;  /* 0x00005007000085a7 */ /* 0x000f2400080010ff */
[----:B----4-:R-:W-:Y:S05]  /*c0b0*/  @!P0 BRA `(.L_x_130) ;  /* 0xfffffffc00f08947 */ /* 0x010fea000383ffff */
[----:B------:R-:W-:Y:S05]  /*c0c0*/  BRA `(.L_x_129) ;  /* 0xffffffc800707947 */ /* 0x000fea000383ffff */
.L_x_138:
[----:B-1----:R1:W2:Y:S02]  /*c0d0*/  SYNCS.PHASECHK.TRANS64.TRYWAIT P0, [R3+URZ+0x50], R0 ;  /* 0x00005000030075a7 */ /* 0x0022a400080011ff */
[----:B--2---:R-:W-:Y:S05]  /*c0e0*/  @!P0 NANOSLEEP.SYNCS 0x989680 ;  /* 0x009896800000895d */ /* 0x004fea0003900000 */
[----:B------:R-:W2:Y:S02]  /*c0f0*/  @!P0 SYNCS.PHASECHK.TRANS64 P0, [R3+URZ+0x50], R0 ;  /* 0x00005000030085a7 */ /* 0x000ea400080010ff */
[----:B--2---:R-:W-:Y:S05]  /*c100*/  @!P0 BRA `(.L_x_138) ;  /* 0xfffffffc00f08947 */ /* 0x004fea000383ffff */
[----:B------:R-:W-:Y:S05]  /*c110*/  BRA `(.L_x_137) ;  /* 0xffffffdc00647947 */ /* 0x000fea000383ffff */
        .weak           $__internal_0_$__cuda_sm10x_tcgen05_guardrail_trap_col_being_dealloced_not_returned_by_alloc
        .type           $__internal_0_$__cuda_sm10x_tcgen05_guardrail_trap_col_being_dealloced_not_returned_by_alloc,@function
        .size           $__internal_0_$__cuda_sm10x_tcgen05_guardrail_trap_col_being_dealloced_not_returned_by_alloc,($__internal_1_$__cuda_sm10x_tcgen05_guardrail_trap_phase_invalid_during_alloc - $__internal_0_$__cuda_sm10x_tcgen05_guardrail_trap_col_being_dealloced_not_returned_by_alloc)
$__internal_0_$__cuda_sm10x_tcgen05_guardrail_trap_col_being_dealloced_not_returned_by_alloc:
[----:B------:R-:W-:Y:S05]  /*c120*/  BPT.TRAP 0x1 ;  /* 0x000000040000795c */ /* 0x000fea0000300000 */
[----:B------:R-:W-:-:S04]  /*c130*/  HFMA2 R3, -RZ, RZ, 0, 0 ;  /* 0x00000000ff037431 */ /* 0x000fc800000001ff */
[----:B------:R-:W-:Y:S05]  /*c140*/  RET.REL.NODEC R2 `(_ZN7cutlass13device_kernelINS_4gemm6kernel13GemmUniversalIN4cute5tupleIJiiiiEEENS1_10collective13CollectiveMmaINS1_35MainloopSm100TmaUmmaWarpSpecializedILi5ELi2ELi2ENS5_IJNS4_1CILi2EEENSA_ILi1EEESC_EEEEENS5_IJNSA_ILi256EEESF_NSA_ILi64EEEEEENS_10bfloat16_tENS5_IJlSC_lEEESI_SJ_NS4_8TiledMMAINS4_8MMA_AtomIJNS4_26SM100_MMA_F16BF16_2x1SM_SSISI_SI_fLi256ELi256ELNS4_4UMMA5MajorE0ELSO_0ELNSN_7ScaleInE0ELSP_0EEEEEENS4_6LayoutINS5_IJSC_SC_SC_EEENS5_IJNSA_ILi0EEESU_SU_EEEEENS5_IJNS4_10UnderscoreESX_SX_EEEEENS4_18SM100_TMA_2SM_LOADENS4_14ComposedLayoutINS4_7SwizzleILi3ELi4ELi3EEENS4_18smem_ptr_flag_bitsILi16EEENSS_INS5_IJNSA_ILi8EEESG_EEENS5_IJSG_SC_EEEEEEEvNS4_8identityES10_S1A_vS1B_EENS_8epilogue10collective18CollectiveEpilogueINS1D_23Sm100TmaWarpSpecializedILi4ELi2ELi64ELb1ELb0EEEJNS5_IJNSA_ILi128EEESF_SG_EEENS5_IJNSS_IS1I_SC_EENSS_ISG_SC_EEEEESI_SJ_SI_SJ_NS1D_6fusion15FusionCallbacksIS1H_NS1N_17LinearCombinationISI_fSI_fLNS_15FloatRoundStyleE2EEES1J_S1M_JEEENS4_5SM1004TMEM4LOAD26SM100_TMEM_LOAD_32dp32b64xENS4_13SM90_TMA_LOADES1A_NS4_39AutoVectorizingCopyWithAssumedAlignmentILi128EEENS4_14SM90_TMA_STOREES1A_S1Z_S1Z_EEEvvEEEEvNT_6ParamsE) ;  /* 0xffffff3c02ac7950 */ /* 0x000fea0003c3ffff */
        .weak           $__internal_1_$__cuda_sm10x_tcgen05_guardrail_trap_phase_invalid_during_alloc
        .type           $__internal_1_$__cuda_sm10x_tcgen05_guardrail_trap_phase_invalid_during_alloc,@function
        .size           $__internal_1_$__cuda_sm10x_tcgen05_guardrail_trap_phase_invalid_during_alloc,($__internal_2_$__cuda_sm10x_tcgen05_guardrail_trap_unallocated_columns_being_dealloced - $__internal_1_$__cuda_sm10x_tcgen05_guardrail_trap_phase_invalid_during_alloc)
$__internal_1_$__cuda_sm10x_tcgen05_guardrail_trap_phase_invalid_during_alloc:
[----:B------:R-:W-:Y:S05]  /*c150*/  BPT.TRAP 0x1 ;  /* 0x000000040000795c */ /* 0x000fea0000300000 */
[----:B------:R-:W-:-:S04]  /*c160*/  MOV R3, 0x0 ;  /* 0x0000000000037802 */ /* 0x000fc80000000f00 */
[----:B------:R-:W-:Y:S05]  /*c170*/  RET.REL.NODEC R2 `(_ZN7cutlass13device_kernelINS_4gemm6kernel13GemmUniversalIN4cute5tupleIJiiiiEEENS1_10collective13CollectiveMmaINS1_35MainloopSm100TmaUmmaWarpSpecializedILi5ELi2ELi2ENS5_IJNS4_1CILi2EEENSA_ILi1EEESC_EEEEENS5_IJNSA_ILi256EEESF_NSA_ILi64EEEEEENS_10bfloat16_tENS5_IJlSC_lEEESI_SJ_NS4_8TiledMMAINS4_8MMA_AtomIJNS4_26SM100_MMA_F16BF16_2x1SM_SSISI_SI_fLi256ELi256ELNS4_4UMMA5MajorE0ELSO_0ELNSN_7ScaleInE0ELSP_0EEEEEENS4_6LayoutINS5_IJSC_SC_SC_EEENS5_IJNSA_ILi0EEESU_SU_EEEEENS5_IJNS4_10UnderscoreESX_SX_EEEEENS4_18SM100_TMA_2SM_LOADENS4_14ComposedLayoutINS4_7SwizzleILi3ELi4ELi3EEENS4_18smem_ptr_flag_bitsILi16EEENSS_INS5_IJNSA_ILi8EEESG_EEENS5_IJSG_SC_EEEEEEEvNS4_8identityES10_S1A_vS1B_EENS_8epilogue10collective18CollectiveEpilogueINS1D_23Sm100TmaWarpSpecializedILi4ELi2ELi64ELb1ELb0EEEJNS5_IJNSA_ILi128EEESF_SG_EEENS5_IJNSS_IS1I_SC_EENSS_ISG_SC_EEEEESI_SJ_SI_SJ_NS1D_6fusion15FusionCallbacksIS1H_NS1N_17LinearCombinationISI_fSI_fLNS_15FloatRoundStyleE2EEES1J_S1M_JEEENS4_5SM1004TMEM4LOAD26SM100_TMEM_LOAD_32dp32b64xENS4_13SM90_TMA_LOADES1A_NS4_39AutoVectorizingCopyWithAssumedAlignmentILi128EEENS4_14SM90_TMA_STOREES1A_S1Z_S1Z_EEEvvEEEEvNT_6ParamsE) ;  /* 0xffffff3c02a07950 */ /* 0x000fea0003c3ffff */
        .weak           $__internal_2_$__cuda_sm10x_tcgen05_guardrail_trap_unallocated_columns_being_dealloced
        .type           $__internal_2_$__cuda_sm10x_tcgen05_guardrail_trap_unallocated_columns_being_dealloced,@function
        .size           $__internal_2_$__cuda_sm10x_tcgen05_guardrail_trap_unallocated_columns_being_dealloced,(.L_x_194 - $__internal_2_$__cuda_sm10x_tcgen05_guardrail_trap_unallocated_columns_being_dealloced)
$__internal_2_$__cuda_sm10x_tcgen05_guardrail_trap_unallocated_columns_being_dealloced:
[----:B------:R-:W-:Y:S05]  /*c180*/  BPT.TRAP 0x1 ;  /* 0x000000040000795c */ /* 0x000fea0000300000 */
[----:B------:R-:W-:-:S04]  /*c190*/  HFMA2 R3, -RZ, RZ, 0, 0 ;  /* 0x00000000ff037431 */ /* 0x000fc800000001ff */
[----:B------:R-:W-:Y:S05]  /*c1a0*/  RET.REL.NODEC R2 `(_ZN7cutlass13device_kernelINS_4gemm6kernel13GemmUniversalIN4cute5tupleIJiiiiEEENS1_10collective13CollectiveMmaINS1_35MainloopSm100TmaUmmaWarpSpecializedILi5ELi2ELi2ENS5_IJNS4_1CILi2EEENSA_ILi1EEESC_EEEEENS5_IJNSA_ILi256EEESF_NSA_ILi64EEEEEENS_10bfloat16_tENS5_IJlSC_lEEESI_SJ_NS4_8TiledMMAINS4_8MMA_AtomIJNS4_26SM100_MMA_F16BF16_2x1SM_SSISI_SI_fLi256ELi256ELNS4_4UMMA5MajorE0ELSO_0ELNSN_7ScaleInE0ELSP_0EEEEEENS4_6LayoutINS5_IJSC_SC_SC_EEENS5_IJNSA_ILi0EEESU_SU_EEEEENS5_IJNS4_10UnderscoreESX_SX_EEEEENS4_18SM100_TMA_2SM_LOADENS4_14ComposedLayoutINS4_7SwizzleILi3ELi4ELi3EEENS4_18smem_ptr_flag_bitsILi16EEENSS_INS5_IJNSA_ILi8EEESG_EEENS5_IJSG_SC_EEEEEEEvNS4_8identityES10_S1A_vS1B_EENS_8epilogue10collective18CollectiveEpilogueINS1D_23Sm100TmaWarpSpecializedILi4ELi2ELi64ELb1ELb0EEEJNS5_IJNSA_ILi128EEESF_SG_EEENS5_IJNSS_IS1I_SC_EENSS_ISG_SC_EEEEESI_SJ_SI_SJ_NS1D_6fusion15FusionCallbacksIS1H_NS1N_17LinearCombinationISI_fSI_fLNS_15FloatRoundStyleE2EEES1J_S1M_JEEENS4_5SM1004TMEM4LOAD26SM100_TMEM_LOAD_32dp32b64xENS4_13SM90_TMA_LOADES1A_NS4_39AutoVectorizingCopyWithAssumedAlignmentILi128EEENS4_14SM90_TMA_STOREES1A_S1Z_S1Z_EEEvvEEEEvNT_6ParamsE) ;  /* 0xffffff3c02947950 */ /* 0x000fea0003c3ffff */
.L_x_193:
[----:B------:R-:W-:-:S00]  /*c1b0*/  BRA `(.L_x_193) ;  /* 0xfffffffc00fc7947 */ /* 0x000fc0000383ffff */
[----:B------:R-:W-:-:S00]  /*c1c0*/  NOP ;  /* 0x0000000000007918 */ /* 0x000fc00000000000 */
        /* <DEDUP_REMOVED lines=11> */
.L_x_194:


//--------------------- .nv.global.init           --------------------------
	.section	.nv.global.init,"aw",@progbits
.nv.global.init:
	.type		$str$27,@object
	.size		$str$27,($str$28 - $str$27)
$str$27:
        /*0000*/ 	.byte	0x28, 0x61, 0x64, 0x64, 0x72, 0x65, 0x73, 0x73, 0x20, 0x26, 0x20, 0x6d, 0x61, 0x73, 0x6b, 0x29
        /*0010*/ 	.byte	0x20, 0x3d, 0x3d, 0x20, 0x30, 0x00
	.type		$str$28,@object
	.size		$str$28,($str$26 - $str$28)
$str$28:
        /*0016*/ 	.byte	0x2f, 0x74, 0x6d, 0x70, 0x2f, 0x63, 0x75, 0x74, 0x6c, 0x61, 0x73, 0x73, 0x5f, 0x73, 0x77, 0x65
        /*0026*/ 	.byte	0x65, 0x70, 0x5f, 0x73, 0x72, 0x63, 0x2f, 0x69, 0x6e, 0x63, 0x6c, 0x75, 0x64, 0x65, 0x2f, 0x63
        /*0036*/ 	.byte	0x75, 0x74, 0x65, 0x2f, 0x70, 0x6f, 0x69, 0x6e, 0x74, 0x65, 0x72, 0x5f, 0x66, 0x6c, 0x61, 0x67
        /*0046*/ 	.byte	0x67, 0x65, 0x64, 0x2e, 0x68, 0x70, 0x70, 0x00
	.type		$str$26,@object
	.size		$str$26,($str$25 - $str$26)
$str$26:
        /*004e*/ 	.byte	0x2f, 0x74, 0x6d, 0x70, 0x2f, 0x63, 0x75, 0x74, 0x6c, 0x61, 0x73, 0x73, 0x5f, 0x73, 0x77, 0x65
        /*005e*/ 	.byte	0x65, 0x70, 0x5f, 0x73, 0x72, 0x63, 0x2f, 0x69, 0x6e, 0x63, 0x6c, 0x75, 0x64, 0x65, 0x2f, 0x63
        /*006e*/ 	.byte	0x75, 0x74, 0x65, 0x2f, 0x61, 0x74, 0x6f, 0x6d, 0x2f, 0x63, 0x6f, 0x70, 0x79, 0x5f, 0x74, 0x72
        /*007e*/ 	.byte	0x61, 0x69, 0x74, 0x73, 0x5f, 0x73, 0x6d, 0x31, 0x30, 0x30, 0x2e, 0x68, 0x70, 0x70, 0x00
	.type		$str$25,@object
	.size		$str$25,(__unnamed_1 - $str$25)
$str$25:
        /*008d*/ 	.byte	0x28, 0x28, 0x75, 0x69, 0x6e, 0x74, 0x33, 0x32, 0x5f, 0x74, 0x28, 0x74, 0x68, 0x72, 0x65, 0x61
        /*009d*/ 	.byte	0x64, 0x49, 0x64, 0x78, 0x2e, 0x78, 0x29, 0x20, 0x2f, 0x20, 0x33, 0x32, 0x29, 0x20, 0x25, 0x20
        /*00ad*/ 	.byte	0x34, 0x29, 0x20, 0x3d, 0x3d, 0x20, 0x28, 0x28, 0x28, 0x74, 0x6d, 0x65, 0x6d, 0x5f, 0x61, 0x64
        /*00bd*/ 	.byte	0x64, 0x72, 0x20, 0x3e, 0x3e, 0x20, 0x31, 0x36, 0x29, 0x20, 0x2f, 0x20, 0x33, 0x32, 0x29, 0x20
        /*00cd*/ 	.byte	0x25, 0x20, 0x34, 0x29, 0x00
	.type		__unnamed_1,@object
	.size		__unnamed_1,(__unnamed_2 - __unnamed_1)
__unnamed_1:
        /*00d2*/ 	.byte	0x61, 0x75, 0x74, 0x6f, 0x20, 0x63, 0x75, 0x74, 0x65, 0x3a, 0x3a, 0x61, 0x73, 0x5f, 0x70, 0x6f
        /* <DEDUP_REMOVED lines=24> */
        /*0262*/ 	.byte	0x38, 0x31, 0x39, 0x32, 0x3e, 0x3e, 0x3e, 0x3e, 0x5d, 0x00
	.type		__unnamed_2,@object
	.size		__unnamed_2,(.L_2 - __unnamed_2)
__unnamed_2:
        /* <DEDUP_REMOVED lines=43> */
        /*051c*/ 	.byte	0x74, 0x65, 0x3a, 0x3a, 0x43, 0x3c, 0x30, 0x3e, 0x3e, 0x3e, 0x3e, 0x5d, 0x00
.L_2:


//--------------------- .nv.shared._ZN7cutlass13device_kernelINS_4gemm6kernel13GemmUniversalIN4cute5tupleIJiiiiEEENS1_10collective13CollectiveMmaINS1_35MainloopSm100TmaUmmaWarpSpecializedILi5ELi2ELi2ENS5_IJNS4_1CILi2EEENSA_ILi1EEESC_EEEEENS5_IJNSA_ILi256EEESF_NSA_ILi64EEEEEENS_10bfloat16_tENS5_IJlSC_lEEESI_SJ_NS4_8TiledMMAINS4_8MMA_AtomIJNS4_26SM100_MMA_F16BF16_2x1SM_SSISI_SI_fLi256ELi256ELNS4_4UMMA5MajorE0ELSO_0ELNSN_7ScaleInE0ELSP_0EEEEEENS4_6LayoutINS5_IJSC_SC_SC_EEENS5_IJNSA_ILi0EEESU_SU_EEEEENS5_IJNS4_10UnderscoreESX_SX_EEEEENS4_18SM100_TMA_2SM_LOADENS4_14ComposedLayoutINS4_7SwizzleILi3ELi4ELi3EEENS4_18smem_ptr_flag_bitsILi16EEENSS_INS5_IJNSA_ILi8EEESG_EEENS5_IJSG_SC_EEEEEEEvNS4_8identityES10_S1A_vS1B_EENS_8epilogue10collective18CollectiveEpilogueINS1D_23Sm100TmaWarpSpecializedILi4ELi2ELi64ELb1ELb0EEEJNS5_IJNSA_ILi128EEESF_SG_EEENS5_IJNSS_IS1I_SC_EENSS_ISG_SC_EEEEESI_SJ_SI_SJ_NS1D_6fusion15FusionCallbacksIS1H_NS1N_17LinearCombinationISI_fSI_fLNS_15FloatRoundStyleE2EEES1J_S1M_JEEENS4_5SM1004TMEM4LOAD26SM100_TMEM_LOAD_32dp32b64xENS4_13SM90_TMA_LOADES1A_NS4_39AutoVectorizingCopyWithAssumedAlignmentILi128EEENS4_14SM90_TMA_STOREES1A_S1Z_S1Z_EEEvvEEEEvNT_6ParamsE --------------------------
	.section	.nv.shared._ZN7cutlass13device_kernelINS_4gemm6kernel13GemmUniversalIN4cute5tupleIJiiiiEEENS1_10collective13CollectiveMmaINS1_35MainloopSm100TmaUmmaWarpSpecializedILi5ELi2ELi2ENS5_IJNS4_1CILi2EEENSA_ILi1EEESC_EEEEENS5_IJNSA_ILi256EEESF_NSA_ILi64EEEEEENS_10bfloat16_tENS5_IJlSC_lEEESI_SJ_NS4_8TiledMMAINS4_8MMA_AtomIJNS4_26SM100_MMA_F16BF16_2x1SM_SSISI_SI_fLi256ELi256ELNS4_4UMMA5MajorE0ELSO_0ELNSN_7ScaleInE0ELSP_0EEEEEENS4_6LayoutINS5_IJSC_SC_SC_EEENS5_IJNSA_ILi0EEESU_SU_EEEEENS5_IJNS4_10UnderscoreESX_SX_EEEEENS4_18SM100_TMA_2SM_LOADENS4_14ComposedLayoutINS4_7SwizzleILi3ELi4ELi3EEENS4_18smem_ptr_flag_bitsILi16EEENSS_INS5_IJNSA_ILi8EEESG_EEENS5_IJSG_SC_EEEEEEEvNS4_8identityES10_S1A_vS1B_EENS_8epilogue10collective18CollectiveEpilogueINS1D_23Sm100TmaWarpSpecializedILi4ELi2ELi64ELb1ELb0EEEJNS5_IJNSA_ILi128EEESF_SG_EEENS5_IJNSS_IS1I_SC_EENSS_ISG_SC_EEEEESI_SJ_SI_SJ_NS1D_6fusion15FusionCallbacksIS1H_NS1N_17LinearCombinationISI_fSI_fLNS_15FloatRoundStyleE2EEES1J_S1M_JEEENS4_5SM1004TMEM4LOAD26SM100_TMEM_LOAD_32dp32b64xENS4_13SM90_TMA_LOADES1A_NS4_39AutoVectorizingCopyWithAssumedAlignmentILi128EEENS4_14SM90_TMA_STOREES1A_S1Z_S1Z_EEEvvEEEEvNT_6ParamsE,"aw",@nobits
	.sectionflags	@""
	.align	16
	.zero		1024


//--------------------- .nv.shared.reserved.0     --------------------------
	.section	.nv.shared.reserved.0,"aw",@nobits
	.weak		__nv_reservedSMEM_offset_0_alias
	.size		__nv_reservedSMEM_offset_0_alias, 0, 64
	.other		__nv_reservedSMEM_offset_0_alias,@"STO_CUDA_RESERVED_SHARED STV_DEFAULT"
__nv_reservedSMEM_offset_0_alias:
	.zero		0
.nv.shared.reserved.0:
	.zero		64
	.weak		__nv_reservedSMEM_tcgen05_partition
	.type		__nv_reservedSMEM_tcgen05_partition,@object
	.size		__nv_reservedSMEM_tcgen05_partition,(.L_0 - __nv_reservedSMEM_tcgen05_partition)
__nv_reservedSMEM_tcgen05_partition:
	.zero		32
.L_0:


//--------------------- .nv.global                --------------------------
	.section	.nv.global,"aw",@nobits
.nv.global:
	.type		_ZN39_INTERNAL_d83f1e4b_4_k_cu_ac378a20_76064cute1_E,@object
	.size		_ZN39_INTERNAL_d83f1e4b_4_k_cu_ac378a20_76064cute1_E,(_ZN39_INTERNAL_d83f1e4b_4_k_cu_ac378a20_76064cuda3std3__45__cpo6cbeginE - _ZN39_INTERNAL_d83f1e4b_4_k_cu_ac378a20_76064cute1_E)
_ZN39_INTERNAL_d83f1e4b_4_k_cu_ac378a20_76064cute1_E:
	.zero		1
	.type		_ZN39_INTERNAL_d83f1e4b_4_k_cu_ac378a20_76064cuda3std3__45__cpo6cbeginE,@object
	.size		_ZN39_INTERNAL_d83f1e4b_4_k_cu_ac378a20_76064cuda3std3__45__cpo6cbeginE,(_ZN39_INTERNAL_d83f1e4b_4_k_cu_ac378a20_76064cuda3std3__48in_placeE - _ZN39_INTERNAL_d83f1e4b_4_k_cu_ac378a20_76064cuda3std3__45__cpo6cbeginE)
_ZN39_INTERNAL_d83f1e4b_4_k_cu_ac378a20_76064cuda3std3__45__cpo6cbeginE:
	.zero		1
	.type		_ZN39_INTERNAL_d83f1e4b_4_k_cu_ac378a20_76064cuda3std3__48in_placeE,@object
	.size		_ZN39_INTERNAL_d83f1e4b_4_k_cu_ac378a20_76064cuda3std3__48in_placeE,(_ZN39_INTERNAL_d83f1e4b_4_k_cu_ac378a20_76064cuda3std6ranges3__45__cpo9iter_moveE - _ZN39_INTERNAL_d83f1e4b_4_k_cu_ac378a20_76064cuda3std3__48in_placeE)
_ZN39_INTERNAL_d83f1e4b_4_k_cu_ac378a20_76064cuda3std3__48in_placeE:
	.zero		1
	.type		_ZN39_INTERNAL_d83f1e4b_4_k_cu_ac378a20_76064cuda3std6ranges3__45__cpo9iter_moveE,@object
	.size		_ZN39_INTERNAL_d83f1e4b_4_k_cu_ac378a20_76064cuda3std6ranges3__45__cpo9iter_moveE,(_ZN39_INTERNAL_d83f1e4b_4_k_cu_ac378a20_76064cuda3std3__45__cpo5beginE - _ZN39_INTERNAL_d83f1e4b_4_k_cu_ac378a20_76064cuda3std6ranges3__45__cpo9iter_moveE)
_ZN39_INTERNAL_d83f1e4b_4_k_cu_ac378a20_76064cuda3std6ranges3__45__cpo9iter_moveE:
	.zero		1
	.type		_ZN39_INTERNAL_d83f1e4b_4_k_cu_ac378a20_76064cuda3std3__45__cpo5beginE,@object
	.size		_ZN39_INTERNAL_d83f1e4b_4_k_cu_ac378a20_76064cuda3std3__45__cpo5beginE,(_ZN39_INTERNAL_d83f1e4b_4_k_cu_ac378a20_76064cuda3std3__441_GLOBAL__N__d83f1e4b_4_k_cu_ac378a20_76066ignoreE - _ZN39_INTERNAL_d83f1e4b_4_k_cu_ac378a20_76064cuda3std3__45__cpo5beginE)
_ZN39_INTERNAL_d83f1e4b_4_k_cu_ac378a20_76064cuda3std3__45__cpo5beginE:
	.zero		1
	.type		_ZN39_INTERNAL_d83f1e4b_4_k_cu_ac378a20_76064cuda3std3__441_GLOBAL__N__d83f1e4b_4_k_cu_ac378a20_76066ignoreE,@object
	.size		_ZN39_INTERNAL_d83f1e4b_4_k_cu_ac378a20_76064cuda3std3__441_GLOBAL__N__d83f1e4b_4_k_cu_ac378a20_76066ignoreE,(_ZN39_INTERNAL_d83f1e4b_4_k_cu_ac378a20_76064cute7productE - _ZN39_INTERNAL_d83f1e4b_4_k_cu_ac378a20_76064cuda3std3__441_GLOBAL__N__d83f1e4b_4_k_cu_ac378a20_76066ignoreE)
_ZN39_INTERNAL_d83f1e4b_4_k_cu_ac378a20_76064cuda3std3__441_GLOBAL__N__d83f1e4b_4_k_cu_ac378a20_76066ignoreE:
	.zero		1
	.type		_ZN39_INTERNAL_d83f1e4b_4_k_cu_ac378a20_76064cute7productE,@object
	.size		_ZN39_INTERNAL_d83f1e4b_4_k_cu_ac378a20_76064cute7productE,(_ZN39_INTERNAL_d83f1e4b_4_k_cu_ac378a20_76064cuda3std3__45__cpo3endE - _ZN39_INTERNAL_d83f1e4b_4_k_cu_ac378a20_76064cute7productE)
_ZN39_INTERNAL_d83f1e4b_4_k_cu_ac378a20_76064cute7productE:
	.zero		1
	.type		_ZN39_INTERNAL_d83f1e4b_4_k_cu_ac378a20_76064cuda3std3__45__cpo3endE,@object
	.size		_ZN39_INTERNAL_d83f1e4b_4_k_cu_ac378a20_76064cuda3std3__45__cpo3endE,(_ZN39_INTERNAL_d83f1e4b_4_k_cu_ac378a20_76064cuda3std3__419piecewise_constructE - _ZN39_INTERNAL_d83f1e4b_4_k_cu_ac378a20_76064cuda3std3__45__cpo3endE)
_ZN39_INTERNAL_d83f1e4b_4_k_cu_ac378a20_76064cuda3std3__45__cpo3endE:
	.zero		1
	.type		_ZN39_INTERNAL_d83f1e4b_4_k_cu_ac378a20_76064cuda3std3__419piecewise_constructE,@object
	.size		_ZN39_INTERNAL_d83f1e4b_4_k_cu_ac378a20_76064cuda3std3__419piecewise_constructE,(_ZN39_INTERNAL_d83f1e4b_4_k_cu_ac378a20_76064cuda3std3__45__cpo4cendE - _ZN39_INTERNAL_d83f1e4b_4_k_cu_ac378a20_76064cuda3std3__419piecewise_constructE)
_ZN39_INTERNAL_d83f1e4b_4_k_cu_ac378a20_76064cuda3std3__419piecewise_constructE:
	.zero		1
	.type		_ZN39_INTERNAL_d83f1e4b_4_k_cu_ac378a20_76064cuda3std3__45__cpo4cendE,@object
	.size		_ZN39_INTERNAL_d83f1e4b_4_k_cu_ac378a20_76064cuda3std3__45__cpo4cendE,(_ZN39_INTERNAL_d83f1e4b_4_k_cu_ac378a20_76064cuda3std6ranges3__45__cpo4swapE - _ZN39_INTERNAL_d83f1e4b_4_k_cu_ac378a20_76064cuda3std3__45__cpo4cendE)
_ZN39_INTERNAL_d83f1e4b_4_k_cu_ac378a20_76064cuda3std3__45__cpo4cendE:
	.zero		1
	.type		_ZN39_INTERNAL_d83f1e4b_4_k_cu_ac378a20_76064cuda3std6ranges3__45__cpo4swapE,@object
	.size		_ZN39_INTERNAL_d83f1e4b_4_k_cu_ac378a20_76064cuda3std6ranges3__45__cpo4swapE,(.L_10 - _ZN39_INTERNAL_d83f1e4b_4_k_cu_ac378a20_76064cuda3std6ranges3__45__cpo4swapE)
_ZN39_INTERNAL_d83f1e4b_4_k_cu_ac378a20_76064cuda3std6ranges3__45__cpo4swapE:
	.zero		1
.L_10:


//--------------------- .nv.constant0._ZN7cutlass13device_kernelINS_4gemm6kernel13GemmUniversalIN4cute5tupleIJiiiiEEENS1_10collective13CollectiveMmaINS1_35MainloopSm100TmaUmmaWarpSpecializedILi5ELi2ELi2ENS5_IJNS4_1CILi2EEENSA_ILi1EEESC_EEEEENS5_IJNSA_ILi256EEESF_NSA_ILi64EEEEEENS_10bfloat16_tENS5_IJlSC_lEEESI_SJ_NS4_8TiledMMAINS4_8MMA_AtomIJNS4_26SM100_MMA_F16BF16_2x1SM_SSISI_SI_fLi256ELi256ELNS4_4UMMA5MajorE0ELSO_0ELNSN_7ScaleInE0ELSP_0EEEEEENS4_6LayoutINS5_IJSC_SC_SC_EEENS5_IJNSA_ILi0EEESU_SU_EEEEENS5_IJNS4_10UnderscoreESX_SX_EEEEENS4_18SM100_TMA_2SM_LOADENS4_14ComposedLayoutINS4_7SwizzleILi3ELi4ELi3EEENS4_18smem_ptr_flag_bitsILi16EEENSS_INS5_IJNSA_ILi8EEESG_EEENS5_IJSG_SC_EEEEEEEvNS4_8identityES10_S1A_vS1B_EENS_8epilogue10collective18CollectiveEpilogueINS1D_23Sm100TmaWarpSpecializedILi4ELi2ELi64ELb1ELb0EEEJNS5_IJNSA_ILi128EEESF_SG_EEENS5_IJNSS_IS1I_SC_EENSS_ISG_SC_EEEEESI_SJ_SI_SJ_NS1D_6fusion15FusionCallbacksIS1H_NS1N_17LinearCombinationISI_fSI_fLNS_15FloatRoundStyleE2EEES1J_S1M_JEEENS4_5SM1004TMEM4LOAD26SM100_TMEM_LOAD_32dp32b64xENS4_13SM90_TMA_LOADES1A_NS4_39AutoVectorizingCopyWithAssumedAlignmentILi128EEENS4_14SM90_TMA_STOREES1A_S1Z_S1Z_EEEvvEEEEvNT_6ParamsE --------------------------
	.section	.nv.constant0._ZN7cutlass13device_kernelINS_4gemm6kernel13GemmUniversalIN4cute5tupleIJiiiiEEENS1_10collective13CollectiveMmaINS1_35MainloopSm100TmaUmmaWarpSpecializedILi5ELi2ELi2ENS5_IJNS4_1CILi2EEENSA_ILi1EEESC_EEEEENS5_IJNSA_ILi256EEESF_NSA_ILi64EEEEEENS_10bfloat16_tENS5_IJlSC_lEEESI_SJ_NS4_8TiledMMAINS4_8MMA_AtomIJNS4_26SM100_MMA_F16BF16_2x1SM_SSISI_SI_fLi256ELi256ELNS4_4UMMA5MajorE0ELSO_0ELNSN_7ScaleInE0ELSP_0EEEEEENS4_6LayoutINS5_IJSC_SC_SC_EEENS5_IJNSA_ILi0EEESU_SU_EEEEENS5_IJNS4_10UnderscoreESX_SX_EEEEENS4_18SM100_TMA_2SM_LOADENS4_14ComposedLayoutINS4_7SwizzleILi3ELi4ELi3EEENS4_18smem_ptr_flag_bitsILi16EEENSS_INS5_IJNSA_ILi8EEESG_EEENS5_IJSG_SC_EEEEEEEvNS4_8identityES10_S1A_vS1B_EENS_8epilogue10collective18CollectiveEpilogueINS1D_23Sm100TmaWarpSpecializedILi4ELi2ELi64ELb1ELb0EEEJNS5_IJNSA_ILi128EEESF_SG_EEENS5_IJNSS_IS1I_SC_EENSS_ISG_SC_EEEEESI_SJ_SI_SJ_NS1D_6fusion15FusionCallbacksIS1H_NS1N_17LinearCombinationISI_fSI_fLNS_15FloatRoundStyleE2EEES1J_S1M_JEEENS4_5SM1004TMEM4LOAD26SM100_TMEM_LOAD_32dp32b64xENS4_13SM90_TMA_LOADES1A_NS4_39AutoVectorizingCopyWithAssumedAlignmentILi128EEENS4_14SM90_TMA_STOREES1A_S1Z_S1Z_EEEvvEEEEvNT_6ParamsE,"a",@progbits
	.sectionflags	@""
	.align	4
.nv.constant0._ZN7cutlass13device_kernelINS_4gemm6kernel13GemmUniversalIN4cute5tupleIJiiiiEEENS1_10collective13CollectiveMmaINS1_35MainloopSm100TmaUmmaWarpSpecializedILi5ELi2ELi2ENS5_IJNS4_1CILi2EEENSA_ILi1EEESC_EEEEENS5_IJNSA_ILi256EEESF_NSA_ILi64EEEEEENS_10bfloat16_tENS5_IJlSC_lEEESI_SJ_NS4_8TiledMMAINS4_8MMA_AtomIJNS4_26SM100_MMA_F16BF16_2x1SM_SSISI_SI_fLi256ELi256ELNS4_4UMMA5MajorE0ELSO_0ELNSN_7ScaleInE0ELSP_0EEEEEENS4_6LayoutINS5_IJSC_SC_SC_EEENS5_IJNSA_ILi0EEESU_SU_EEEEENS5_IJNS4_10UnderscoreESX_SX_EEEEENS4_18SM100_TMA_2SM_LOADENS4_14ComposedLayoutINS4_7SwizzleILi3ELi4ELi3EEENS4_18smem_ptr_flag_bitsILi16EEENSS_INS5_IJNSA_ILi8EEESG_EEENS5_IJSG_SC_EEEEEEEvNS4_8identityES10_S1A_vS1B_EENS_8epilogue10collective18CollectiveEpilogueINS1D_23Sm100TmaWarpSpecializedILi4ELi2ELi64ELb1ELb0EEEJNS5_IJNSA_ILi128EEESF_SG_EEENS5_IJNSS_IS1I_SC_EENSS_ISG_SC_EEEEESI_SJ_SI_SJ_NS1D_6fusion15FusionCallbacksIS1H_NS1N_17LinearCombinationISI_fSI_fLNS_15FloatRoundStyleE2EEES1J_S1M_JEEENS4_5SM1004TMEM4LOAD26SM100_TMEM_LOAD_32dp32b64xENS4_13SM90_TMA_LOADES1A_NS4_39AutoVectorizingCopyWithAssumedAlignmentILi128EEENS4_14SM90_TMA_STOREES1A_S1Z_S1Z_EEEvvEEEEvNT_6ParamsE:
	.zero		2944


//--------------------- SYMBOLS --------------------------

	.type		.nv.reservedSmem.offset0,@object
	.size		.nv.reservedSmem.offset0,0x4
	.type		.nv.reservedSmem.cap,@object
	.size		.nv.reservedSmem.cap,0x4
	.type		__assertfail,@function
